//
// Generated by NVIDIA NVVM Compiler
//
// Compiler Build ID: CL-36424714
// Cuda compilation tools, release 13.0, V13.0.88
// Based on NVVM 20.0.0
//

.version 9.0
.target sm_100
.address_size 64

	// .globl	_Z12make_histoXXPfS_PPP4Nodeiffii
.extern .func  (.param .b32 func_retval0) vprintf
(
	.param .b64 vprintf_param_0,
	.param .b64 vprintf_param_1
)
;
.global .align 1 .b8 $str[5] = {37, 102, 32, 10};
.global .align 1 .b8 $str$1[16] = {69, 120, 105, 116, 32, 116, 104, 101, 32, 107, 101, 114, 110, 101, 108};

.visible .entry _Z12make_histoXXPfS_PPP4Nodeiffii(
	.param .u64 .ptr .align 1 _Z12make_histoXXPfS_PPP4Nodeiffii_param_0,
	.param .u64 .ptr .align 1 _Z12make_histoXXPfS_PPP4Nodeiffii_param_1,
	.param .u64 .ptr .align 1 _Z12make_histoXXPfS_PPP4Nodeiffii_param_2,
	.param .u32 _Z12make_histoXXPfS_PPP4Nodeiffii_param_3,
	.param .f32 _Z12make_histoXXPfS_PPP4Nodeiffii_param_4,
	.param .f32 _Z12make_histoXXPfS_PPP4Nodeiffii_param_5,
	.param .u32 _Z12make_histoXXPfS_PPP4Nodeiffii_param_6,
	.param .u32 _Z12make_histoXXPfS_PPP4Nodeiffii_param_7
)
{
	.local .align 8 .b8 	__local_depot0[8];
	.reg .b64 	%SP;
	.reg .b64 	%SPL;
	.reg .pred 	%p<255>;
	.reg .b16 	%rs<33>;
	.reg .b32 	%r<398>;
	.reg .b32 	%f<1468>;
	.reg .b64 	%rd<436>;
	.reg .b64 	%fd<2>;

	mov.u64 	%SPL, __local_depot0;
	cvta.local.u64 	%SP, %SPL;
	ld.param.u64 	%rd59, [_Z12make_histoXXPfS_PPP4Nodeiffii_param_0];
	ld.param.u64 	%rd60, [_Z12make_histoXXPfS_PPP4Nodeiffii_param_1];
	ld.param.u64 	%rd61, [_Z12make_histoXXPfS_PPP4Nodeiffii_param_2];
	ld.param.u32 	%r161, [_Z12make_histoXXPfS_PPP4Nodeiffii_param_3];
	ld.param.f32 	%f145, [_Z12make_histoXXPfS_PPP4Nodeiffii_param_4];
	ld.param.f32 	%f146, [_Z12make_histoXXPfS_PPP4Nodeiffii_param_5];
	ld.param.u32 	%r162, [_Z12make_histoXXPfS_PPP4Nodeiffii_param_6];
	ld.param.u32 	%r163, [_Z12make_histoXXPfS_PPP4Nodeiffii_param_7];
	cvta.to.global.u64 	%rd1, %rd59;
	cvta.to.global.u64 	%rd2, %rd60;
	cvta.to.global.u64 	%rd3, %rd61;
	mov.u32 	%r164, %ctaid.x;
	mov.u32 	%r165, %ntid.x;
	mov.u32 	%r166, %tid.x;
	mad.lo.s32 	%r1, %r164, %r165, %r166;
	setp.ne.s32 	%p4, %r1, 7;
	@%p4 bra 	$L__BB0_2;
	add.u64 	%rd62, %SP, 0;
	add.u64 	%rd63, %SPL, 0;
	ld.global.u64 	%rd64, [%rd3+8];
	ld.u64 	%rd65, [%rd64+8];
	ld.u64 	%rd66, [%rd65+40];
	ld.f32 	%f147, [%rd66+32];
	cvt.f64.f32 	%fd1, %f147;
	st.local.f64 	[%rd63], %fd1;
	mov.u64 	%rd67, $str;
	cvta.global.u64 	%rd68, %rd67;
	{ // callseq 0, 0
	.param .b64 param0;
	st.param.b64 	[param0], %rd68;
	.param .b64 param1;
	st.param.b64 	[param1], %rd62;
	.param .b32 retval0;
	call.uni (retval0), 
	vprintf, 
	(
	param0, 
	param1
	);
	ld.param.b32 	%r167, [retval0];
	} // callseq 0
$L__BB0_2:
	mul.lo.s32 	%r2, %r161, %r161;
	mul.lo.s32 	%r169, %r2, %r161;
	setp.ge.s32 	%p5, %r1, %r169;
	@%p5 bra 	$L__BB0_379;
	div.s32 	%r3, %r1, %r2;
	mul.lo.s32 	%r170, %r3, %r2;
	sub.s32 	%r171, %r1, %r170;
	div.s32 	%r4, %r171, %r161;
	rem.s32 	%r5, %r1, %r161;
	mul.wide.s32 	%rd69, %r5, 8;
	add.s64 	%rd4, %rd3, %rd69;
	ld.global.u64 	%rd70, [%rd4];
	mul.wide.s32 	%rd71, %r4, 8;
	add.s64 	%rd72, %rd70, %rd71;
	ld.u64 	%rd73, [%rd72];
	mul.wide.s32 	%rd74, %r3, 16;
	add.s64 	%rd5, %rd73, %rd74;
	ld.u32 	%r6, [%rd5];
	setp.lt.s32 	%p6, %r6, 1;
	@%p6 bra 	$L__BB0_377;
	and.b32  	%r7, %r1, 1;
	setp.eq.b32 	%p7, %r7, 1;
	@%p7 bra 	$L__BB0_48;
	ld.u64 	%rd6, [%rd5+8];
	add.s32 	%r8, %r6, -1;
	setp.eq.s32 	%p33, %r6, 1;
	@%p33 bra 	$L__BB0_91;
	add.s32 	%r9, %r6, -2;
	cvt.u16.u32 	%rs1, %r6;
	mov.b32 	%r347, 0;
	mov.b16 	%rs29, 0;
	mov.u16 	%rs30, %rs29;
$L__BB0_7:
	sub.s32 	%r11, %r8, %r347;
	sub.s32 	%r195, %r9, %r347;
	mul.wide.u32 	%rd112, %r347, 16;
	add.s64 	%rd113, %rd6, %rd112;
	ld.f32 	%f1, [%rd113];
	ld.f32 	%f2, [%rd113+4];
	ld.f32 	%f3, [%rd113+8];
	add.s32 	%r347, %r347, 1;
	setp.lt.u32 	%p34, %r195, 7;
	mov.u32 	%r350, %r347;
	@%p34 bra 	$L__BB0_26;
	and.b32  	%r13, %r11, -8;
	mov.b32 	%r349, 0;
	mov.u32 	%r350, %r347;
$L__BB0_9:
	.pragma "nounroll";
	mul.wide.u32 	%rd114, %r350, 16;
	add.s64 	%rd7, %rd6, %rd114;
	ld.f32 	%f313, [%rd7];
	ld.f32 	%f314, [%rd7+4];
	ld.f32 	%f315, [%rd7+8];
	sub.f32 	%f316, %f313, %f1;
	sub.f32 	%f317, %f314, %f2;
	mul.f32 	%f318, %f317, %f317;
	fma.rn.f32 	%f319, %f316, %f316, %f318;
	sub.f32 	%f320, %f315, %f3;
	fma.rn.f32 	%f4, %f320, %f320, %f319;
	setp.gtu.f32 	%p35, %f4, %f146;
	@%p35 bra 	$L__BB0_11;
	sqrt.rn.f32 	%f321, %f4;
	mul.f32 	%f322, %f145, %f321;
	cvt.rzi.s32.f32 	%r197, %f322;
	mul.wide.s32 	%rd115, %r197, 4;
	add.s64 	%rd116, %rd1, %rd115;
	atom.global.add.f32 	%f323, [%rd116], 0f3F800000;
$L__BB0_11:
	ld.f32 	%f324, [%rd7+16];
	ld.f32 	%f325, [%rd7+20];
	ld.f32 	%f326, [%rd7+24];
	sub.f32 	%f327, %f324, %f1;
	sub.f32 	%f328, %f325, %f2;
	mul.f32 	%f329, %f328, %f328;
	fma.rn.f32 	%f330, %f327, %f327, %f329;
	sub.f32 	%f331, %f326, %f3;
	fma.rn.f32 	%f5, %f331, %f331, %f330;
	setp.gtu.f32 	%p36, %f5, %f146;
	@%p36 bra 	$L__BB0_13;
	sqrt.rn.f32 	%f332, %f5;
	mul.f32 	%f333, %f145, %f332;
	cvt.rzi.s32.f32 	%r198, %f333;
	mul.wide.s32 	%rd117, %r198, 4;
	add.s64 	%rd118, %rd1, %rd117;
	atom.global.add.f32 	%f334, [%rd118], 0f3F800000;
$L__BB0_13:
	ld.f32 	%f335, [%rd7+32];
	ld.f32 	%f336, [%rd7+36];
	ld.f32 	%f337, [%rd7+40];
	sub.f32 	%f338, %f335, %f1;
	sub.f32 	%f339, %f336, %f2;
	mul.f32 	%f340, %f339, %f339;
	fma.rn.f32 	%f341, %f338, %f338, %f340;
	sub.f32 	%f342, %f337, %f3;
	fma.rn.f32 	%f6, %f342, %f342, %f341;
	setp.gtu.f32 	%p37, %f6, %f146;
	@%p37 bra 	$L__BB0_15;
	sqrt.rn.f32 	%f343, %f6;
	mul.f32 	%f344, %f145, %f343;
	cvt.rzi.s32.f32 	%r199, %f344;
	mul.wide.s32 	%rd119, %r199, 4;
	add.s64 	%rd120, %rd1, %rd119;
	atom.global.add.f32 	%f345, [%rd120], 0f3F800000;
$L__BB0_15:
	ld.f32 	%f346, [%rd7+48];
	ld.f32 	%f347, [%rd7+52];
	ld.f32 	%f348, [%rd7+56];
	sub.f32 	%f349, %f346, %f1;
	sub.f32 	%f350, %f347, %f2;
	mul.f32 	%f351, %f350, %f350;
	fma.rn.f32 	%f352, %f349, %f349, %f351;
	sub.f32 	%f353, %f348, %f3;
	fma.rn.f32 	%f7, %f353, %f353, %f352;
	setp.gtu.f32 	%p38, %f7, %f146;
	@%p38 bra 	$L__BB0_17;
	sqrt.rn.f32 	%f354, %f7;
	mul.f32 	%f355, %f145, %f354;
	cvt.rzi.s32.f32 	%r200, %f355;
	mul.wide.s32 	%rd121, %r200, 4;
	add.s64 	%rd122, %rd1, %rd121;
	atom.global.add.f32 	%f356, [%rd122], 0f3F800000;
$L__BB0_17:
	ld.f32 	%f357, [%rd7+64];
	ld.f32 	%f358, [%rd7+68];
	ld.f32 	%f359, [%rd7+72];
	sub.f32 	%f360, %f357, %f1;
	sub.f32 	%f361, %f358, %f2;
	mul.f32 	%f362, %f361, %f361;
	fma.rn.f32 	%f363, %f360, %f360, %f362;
	sub.f32 	%f364, %f359, %f3;
	fma.rn.f32 	%f8, %f364, %f364, %f363;
	setp.gtu.f32 	%p39, %f8, %f146;
	@%p39 bra 	$L__BB0_19;
	sqrt.rn.f32 	%f365, %f8;
	mul.f32 	%f366, %f145, %f365;
	cvt.rzi.s32.f32 	%r201, %f366;
	mul.wide.s32 	%rd123, %r201, 4;
	add.s64 	%rd124, %rd1, %rd123;
	atom.global.add.f32 	%f367, [%rd124], 0f3F800000;
$L__BB0_19:
	ld.f32 	%f368, [%rd7+80];
	ld.f32 	%f369, [%rd7+84];
	ld.f32 	%f370, [%rd7+88];
	sub.f32 	%f371, %f368, %f1;
	sub.f32 	%f372, %f369, %f2;
	mul.f32 	%f373, %f372, %f372;
	fma.rn.f32 	%f374, %f371, %f371, %f373;
	sub.f32 	%f375, %f370, %f3;
	fma.rn.f32 	%f9, %f375, %f375, %f374;
	setp.gtu.f32 	%p40, %f9, %f146;
	@%p40 bra 	$L__BB0_21;
	sqrt.rn.f32 	%f376, %f9;
	mul.f32 	%f377, %f145, %f376;
	cvt.rzi.s32.f32 	%r202, %f377;
	mul.wide.s32 	%rd125, %r202, 4;
	add.s64 	%rd126, %rd1, %rd125;
	atom.global.add.f32 	%f378, [%rd126], 0f3F800000;
$L__BB0_21:
	ld.f32 	%f379, [%rd7+96];
	ld.f32 	%f380, [%rd7+100];
	ld.f32 	%f381, [%rd7+104];
	sub.f32 	%f382, %f379, %f1;
	sub.f32 	%f383, %f380, %f2;
	mul.f32 	%f384, %f383, %f383;
	fma.rn.f32 	%f385, %f382, %f382, %f384;
	sub.f32 	%f386, %f381, %f3;
	fma.rn.f32 	%f10, %f386, %f386, %f385;
	setp.gtu.f32 	%p41, %f10, %f146;
	@%p41 bra 	$L__BB0_23;
	sqrt.rn.f32 	%f387, %f10;
	mul.f32 	%f388, %f145, %f387;
	cvt.rzi.s32.f32 	%r203, %f388;
	mul.wide.s32 	%rd127, %r203, 4;
	add.s64 	%rd128, %rd1, %rd127;
	atom.global.add.f32 	%f389, [%rd128], 0f3F800000;
$L__BB0_23:
	ld.f32 	%f390, [%rd7+112];
	ld.f32 	%f391, [%rd7+116];
	ld.f32 	%f392, [%rd7+120];
	sub.f32 	%f393, %f390, %f1;
	sub.f32 	%f394, %f391, %f2;
	mul.f32 	%f395, %f394, %f394;
	fma.rn.f32 	%f396, %f393, %f393, %f395;
	sub.f32 	%f397, %f392, %f3;
	fma.rn.f32 	%f11, %f397, %f397, %f396;
	setp.gtu.f32 	%p42, %f11, %f146;
	@%p42 bra 	$L__BB0_25;
	sqrt.rn.f32 	%f398, %f11;
	mul.f32 	%f399, %f145, %f398;
	cvt.rzi.s32.f32 	%r204, %f399;
	mul.wide.s32 	%rd129, %r204, 4;
	add.s64 	%rd130, %rd1, %rd129;
	atom.global.add.f32 	%f400, [%rd130], 0f3F800000;
$L__BB0_25:
	add.s32 	%r350, %r350, 8;
	add.s32 	%r349, %r349, 8;
	setp.ne.s32 	%p43, %r349, %r13;
	@%p43 bra 	$L__BB0_9;
$L__BB0_26:
	and.b32  	%r205, %r11, 7;
	setp.eq.s32 	%p44, %r205, 0;
	@%p44 bra 	$L__BB0_47;
	not.b16 	%rs24, %rs30;
	add.s16 	%rs25, %rs24, %rs1;
	cvt.u32.u16 	%r206, %rs25;
	and.b32  	%r19, %r206, 7;
	add.s32 	%r207, %r19, -1;
	setp.lt.u32 	%p45, %r207, 3;
	@%p45 bra 	$L__BB0_37;
	mul.wide.u32 	%rd131, %r350, 16;
	add.s64 	%rd8, %rd6, %rd131;
	ld.f32 	%f401, [%rd8];
	ld.f32 	%f402, [%rd8+4];
	ld.f32 	%f403, [%rd8+8];
	sub.f32 	%f404, %f401, %f1;
	sub.f32 	%f405, %f402, %f2;
	mul.f32 	%f406, %f405, %f405;
	fma.rn.f32 	%f407, %f404, %f404, %f406;
	sub.f32 	%f408, %f403, %f3;
	fma.rn.f32 	%f12, %f408, %f408, %f407;
	setp.gtu.f32 	%p46, %f12, %f146;
	@%p46 bra 	$L__BB0_30;
	sqrt.rn.f32 	%f409, %f12;
	mul.f32 	%f410, %f145, %f409;
	cvt.rzi.s32.f32 	%r208, %f410;
	mul.wide.s32 	%rd132, %r208, 4;
	add.s64 	%rd133, %rd1, %rd132;
	atom.global.add.f32 	%f411, [%rd133], 0f3F800000;
$L__BB0_30:
	ld.f32 	%f412, [%rd8+16];
	ld.f32 	%f413, [%rd8+20];
	ld.f32 	%f414, [%rd8+24];
	sub.f32 	%f415, %f412, %f1;
	sub.f32 	%f416, %f413, %f2;
	mul.f32 	%f417, %f416, %f416;
	fma.rn.f32 	%f418, %f415, %f415, %f417;
	sub.f32 	%f419, %f414, %f3;
	fma.rn.f32 	%f13, %f419, %f419, %f418;
	setp.gtu.f32 	%p47, %f13, %f146;
	@%p47 bra 	$L__BB0_32;
	sqrt.rn.f32 	%f420, %f13;
	mul.f32 	%f421, %f145, %f420;
	cvt.rzi.s32.f32 	%r209, %f421;
	mul.wide.s32 	%rd134, %r209, 4;
	add.s64 	%rd135, %rd1, %rd134;
	atom.global.add.f32 	%f422, [%rd135], 0f3F800000;
$L__BB0_32:
	ld.f32 	%f423, [%rd8+32];
	ld.f32 	%f424, [%rd8+36];
	ld.f32 	%f425, [%rd8+40];
	sub.f32 	%f426, %f423, %f1;
	sub.f32 	%f427, %f424, %f2;
	mul.f32 	%f428, %f427, %f427;
	fma.rn.f32 	%f429, %f426, %f426, %f428;
	sub.f32 	%f430, %f425, %f3;
	fma.rn.f32 	%f14, %f430, %f430, %f429;
	setp.gtu.f32 	%p48, %f14, %f146;
	@%p48 bra 	$L__BB0_34;
	sqrt.rn.f32 	%f431, %f14;
	mul.f32 	%f432, %f145, %f431;
	cvt.rzi.s32.f32 	%r210, %f432;
	mul.wide.s32 	%rd136, %r210, 4;
	add.s64 	%rd137, %rd1, %rd136;
	atom.global.add.f32 	%f433, [%rd137], 0f3F800000;
$L__BB0_34:
	ld.f32 	%f434, [%rd8+48];
	ld.f32 	%f435, [%rd8+52];
	ld.f32 	%f436, [%rd8+56];
	sub.f32 	%f437, %f434, %f1;
	sub.f32 	%f438, %f435, %f2;
	mul.f32 	%f439, %f438, %f438;
	fma.rn.f32 	%f440, %f437, %f437, %f439;
	sub.f32 	%f441, %f436, %f3;
	fma.rn.f32 	%f15, %f441, %f441, %f440;
	setp.gtu.f32 	%p49, %f15, %f146;
	@%p49 bra 	$L__BB0_36;
	sqrt.rn.f32 	%f442, %f15;
	mul.f32 	%f443, %f145, %f442;
	cvt.rzi.s32.f32 	%r211, %f443;
	mul.wide.s32 	%rd138, %r211, 4;
	add.s64 	%rd139, %rd1, %rd138;
	atom.global.add.f32 	%f444, [%rd139], 0f3F800000;
$L__BB0_36:
	add.s32 	%r350, %r350, 4;
$L__BB0_37:
	and.b32  	%r212, %r19, 3;
	setp.eq.s32 	%p50, %r212, 0;
	@%p50 bra 	$L__BB0_47;
	xor.b16  	%rs26, %rs29, 3;
	add.s16 	%rs5, %rs26, %rs1;
	and.b16  	%rs27, %rs5, 3;
	setp.eq.s16 	%p51, %rs27, 1;
	@%p51 bra 	$L__BB0_44;
	mul.wide.u32 	%rd140, %r350, 16;
	add.s64 	%rd9, %rd6, %rd140;
	ld.f32 	%f445, [%rd9];
	ld.f32 	%f446, [%rd9+4];
	ld.f32 	%f447, [%rd9+8];
	sub.f32 	%f448, %f445, %f1;
	sub.f32 	%f449, %f446, %f2;
	mul.f32 	%f450, %f449, %f449;
	fma.rn.f32 	%f451, %f448, %f448, %f450;
	sub.f32 	%f452, %f447, %f3;
	fma.rn.f32 	%f16, %f452, %f452, %f451;
	setp.gtu.f32 	%p52, %f16, %f146;
	@%p52 bra 	$L__BB0_41;
	sqrt.rn.f32 	%f453, %f16;
	mul.f32 	%f454, %f145, %f453;
	cvt.rzi.s32.f32 	%r213, %f454;
	mul.wide.s32 	%rd141, %r213, 4;
	add.s64 	%rd142, %rd1, %rd141;
	atom.global.add.f32 	%f455, [%rd142], 0f3F800000;
$L__BB0_41:
	ld.f32 	%f456, [%rd9+16];
	ld.f32 	%f457, [%rd9+20];
	ld.f32 	%f458, [%rd9+24];
	sub.f32 	%f459, %f456, %f1;
	sub.f32 	%f460, %f457, %f2;
	mul.f32 	%f461, %f460, %f460;
	fma.rn.f32 	%f462, %f459, %f459, %f461;
	sub.f32 	%f463, %f458, %f3;
	fma.rn.f32 	%f17, %f463, %f463, %f462;
	setp.gtu.f32 	%p53, %f17, %f146;
	@%p53 bra 	$L__BB0_43;
	sqrt.rn.f32 	%f464, %f17;
	mul.f32 	%f465, %f145, %f464;
	cvt.rzi.s32.f32 	%r214, %f465;
	mul.wide.s32 	%rd143, %r214, 4;
	add.s64 	%rd144, %rd1, %rd143;
	atom.global.add.f32 	%f466, [%rd144], 0f3F800000;
$L__BB0_43:
	add.s32 	%r350, %r350, 2;
$L__BB0_44:
	and.b16  	%rs28, %rs5, 1;
	setp.eq.b16 	%p54, %rs28, 1;
	not.pred 	%p55, %p54;
	@%p55 bra 	$L__BB0_47;
	mul.wide.u32 	%rd145, %r350, 16;
	add.s64 	%rd146, %rd6, %rd145;
	ld.f32 	%f467, [%rd146];
	ld.f32 	%f468, [%rd146+4];
	ld.f32 	%f469, [%rd146+8];
	sub.f32 	%f470, %f467, %f1;
	sub.f32 	%f471, %f468, %f2;
	mul.f32 	%f472, %f471, %f471;
	fma.rn.f32 	%f473, %f470, %f470, %f472;
	sub.f32 	%f474, %f469, %f3;
	fma.rn.f32 	%f18, %f474, %f474, %f473;
	setp.gtu.f32 	%p56, %f18, %f146;
	@%p56 bra 	$L__BB0_47;
	sqrt.rn.f32 	%f475, %f18;
	mul.f32 	%f476, %f145, %f475;
	cvt.rzi.s32.f32 	%r215, %f476;
	mul.wide.s32 	%rd147, %r215, 4;
	add.s64 	%rd148, %rd1, %rd147;
	atom.global.add.f32 	%f477, [%rd148], 0f3F800000;
$L__BB0_47:
	setp.eq.s32 	%p57, %r347, %r8;
	add.s16 	%rs30, %rs30, 1;
	add.s16 	%rs29, %rs29, 1;
	@%p57 bra 	$L__BB0_91;
	bra.uni 	$L__BB0_7;
$L__BB0_48:
	ld.u64 	%rd10, [%rd5+8];
	add.s32 	%r24, %r6, -1;
	setp.eq.s32 	%p8, %r6, 1;
	@%p8 bra 	$L__BB0_91;
	add.s32 	%r25, %r6, -2;
	cvt.u16.u32 	%rs8, %r6;
	mov.b32 	%r353, 0;
	mov.b16 	%rs31, 0;
	mov.u16 	%rs32, %rs31;
$L__BB0_50:
	sub.s32 	%r27, %r24, %r353;
	sub.s32 	%r173, %r25, %r353;
	mul.wide.u32 	%rd75, %r353, 16;
	add.s64 	%rd76, %rd10, %rd75;
	ld.f32 	%f19, [%rd76];
	ld.f32 	%f20, [%rd76+4];
	ld.f32 	%f21, [%rd76+8];
	add.s32 	%r353, %r353, 1;
	setp.lt.u32 	%p9, %r173, 7;
	mov.u32 	%r356, %r353;
	@%p9 bra 	$L__BB0_69;
	and.b32  	%r29, %r27, -8;
	mov.b32 	%r355, 0;
	mov.u32 	%r356, %r353;
$L__BB0_52:
	.pragma "nounroll";
	mul.wide.u32 	%rd77, %r356, 16;
	add.s64 	%rd11, %rd10, %rd77;
	ld.f32 	%f148, [%rd11];
	ld.f32 	%f149, [%rd11+4];
	ld.f32 	%f150, [%rd11+8];
	sub.f32 	%f151, %f148, %f19;
	sub.f32 	%f152, %f149, %f20;
	mul.f32 	%f153, %f152, %f152;
	fma.rn.f32 	%f154, %f151, %f151, %f153;
	sub.f32 	%f155, %f150, %f21;
	fma.rn.f32 	%f22, %f155, %f155, %f154;
	setp.gtu.f32 	%p10, %f22, %f146;
	@%p10 bra 	$L__BB0_54;
	sqrt.rn.f32 	%f156, %f22;
	mul.f32 	%f157, %f145, %f156;
	cvt.rzi.s32.f32 	%r175, %f157;
	mul.wide.s32 	%rd78, %r175, 4;
	add.s64 	%rd79, %rd2, %rd78;
	atom.global.add.f32 	%f158, [%rd79], 0f3F800000;
$L__BB0_54:
	ld.f32 	%f159, [%rd11+16];
	ld.f32 	%f160, [%rd11+20];
	ld.f32 	%f161, [%rd11+24];
	sub.f32 	%f162, %f159, %f19;
	sub.f32 	%f163, %f160, %f20;
	mul.f32 	%f164, %f163, %f163;
	fma.rn.f32 	%f165, %f162, %f162, %f164;
	sub.f32 	%f166, %f161, %f21;
	fma.rn.f32 	%f23, %f166, %f166, %f165;
	setp.gtu.f32 	%p11, %f23, %f146;
	@%p11 bra 	$L__BB0_56;
	sqrt.rn.f32 	%f167, %f23;
	mul.f32 	%f168, %f145, %f167;
	cvt.rzi.s32.f32 	%r176, %f168;
	mul.wide.s32 	%rd80, %r176, 4;
	add.s64 	%rd81, %rd2, %rd80;
	atom.global.add.f32 	%f169, [%rd81], 0f3F800000;
$L__BB0_56:
	ld.f32 	%f170, [%rd11+32];
	ld.f32 	%f171, [%rd11+36];
	ld.f32 	%f172, [%rd11+40];
	sub.f32 	%f173, %f170, %f19;
	sub.f32 	%f174, %f171, %f20;
	mul.f32 	%f175, %f174, %f174;
	fma.rn.f32 	%f176, %f173, %f173, %f175;
	sub.f32 	%f177, %f172, %f21;
	fma.rn.f32 	%f24, %f177, %f177, %f176;
	setp.gtu.f32 	%p12, %f24, %f146;
	@%p12 bra 	$L__BB0_58;
	sqrt.rn.f32 	%f178, %f24;
	mul.f32 	%f179, %f145, %f178;
	cvt.rzi.s32.f32 	%r177, %f179;
	mul.wide.s32 	%rd82, %r177, 4;
	add.s64 	%rd83, %rd2, %rd82;
	atom.global.add.f32 	%f180, [%rd83], 0f3F800000;
$L__BB0_58:
	ld.f32 	%f181, [%rd11+48];
	ld.f32 	%f182, [%rd11+52];
	ld.f32 	%f183, [%rd11+56];
	sub.f32 	%f184, %f181, %f19;
	sub.f32 	%f185, %f182, %f20;
	mul.f32 	%f186, %f185, %f185;
	fma.rn.f32 	%f187, %f184, %f184, %f186;
	sub.f32 	%f188, %f183, %f21;
	fma.rn.f32 	%f25, %f188, %f188, %f187;
	setp.gtu.f32 	%p13, %f25, %f146;
	@%p13 bra 	$L__BB0_60;
	sqrt.rn.f32 	%f189, %f25;
	mul.f32 	%f190, %f145, %f189;
	cvt.rzi.s32.f32 	%r178, %f190;
	mul.wide.s32 	%rd84, %r178, 4;
	add.s64 	%rd85, %rd2, %rd84;
	atom.global.add.f32 	%f191, [%rd85], 0f3F800000;
$L__BB0_60:
	ld.f32 	%f192, [%rd11+64];
	ld.f32 	%f193, [%rd11+68];
	ld.f32 	%f194, [%rd11+72];
	sub.f32 	%f195, %f192, %f19;
	sub.f32 	%f196, %f193, %f20;
	mul.f32 	%f197, %f196, %f196;
	fma.rn.f32 	%f198, %f195, %f195, %f197;
	sub.f32 	%f199, %f194, %f21;
	fma.rn.f32 	%f26, %f199, %f199, %f198;
	setp.gtu.f32 	%p14, %f26, %f146;
	@%p14 bra 	$L__BB0_62;
	sqrt.rn.f32 	%f200, %f26;
	mul.f32 	%f201, %f145, %f200;
	cvt.rzi.s32.f32 	%r179, %f201;
	mul.wide.s32 	%rd86, %r179, 4;
	add.s64 	%rd87, %rd2, %rd86;
	atom.global.add.f32 	%f202, [%rd87], 0f3F800000;
$L__BB0_62:
	ld.f32 	%f203, [%rd11+80];
	ld.f32 	%f204, [%rd11+84];
	ld.f32 	%f205, [%rd11+88];
	sub.f32 	%f206, %f203, %f19;
	sub.f32 	%f207, %f204, %f20;
	mul.f32 	%f208, %f207, %f207;
	fma.rn.f32 	%f209, %f206, %f206, %f208;
	sub.f32 	%f210, %f205, %f21;
	fma.rn.f32 	%f27, %f210, %f210, %f209;
	setp.gtu.f32 	%p15, %f27, %f146;
	@%p15 bra 	$L__BB0_64;
	sqrt.rn.f32 	%f211, %f27;
	mul.f32 	%f212, %f145, %f211;
	cvt.rzi.s32.f32 	%r180, %f212;
	mul.wide.s32 	%rd88, %r180, 4;
	add.s64 	%rd89, %rd2, %rd88;
	atom.global.add.f32 	%f213, [%rd89], 0f3F800000;
$L__BB0_64:
	ld.f32 	%f214, [%rd11+96];
	ld.f32 	%f215, [%rd11+100];
	ld.f32 	%f216, [%rd11+104];
	sub.f32 	%f217, %f214, %f19;
	sub.f32 	%f218, %f215, %f20;
	mul.f32 	%f219, %f218, %f218;
	fma.rn.f32 	%f220, %f217, %f217, %f219;
	sub.f32 	%f221, %f216, %f21;
	fma.rn.f32 	%f28, %f221, %f221, %f220;
	setp.gtu.f32 	%p16, %f28, %f146;
	@%p16 bra 	$L__BB0_66;
	sqrt.rn.f32 	%f222, %f28;
	mul.f32 	%f223, %f145, %f222;
	cvt.rzi.s32.f32 	%r181, %f223;
	mul.wide.s32 	%rd90, %r181, 4;
	add.s64 	%rd91, %rd2, %rd90;
	atom.global.add.f32 	%f224, [%rd91], 0f3F800000;
$L__BB0_66:
	ld.f32 	%f225, [%rd11+112];
	ld.f32 	%f226, [%rd11+116];
	ld.f32 	%f227, [%rd11+120];
	sub.f32 	%f228, %f225, %f19;
	sub.f32 	%f229, %f226, %f20;
	mul.f32 	%f230, %f229, %f229;
	fma.rn.f32 	%f231, %f228, %f228, %f230;
	sub.f32 	%f232, %f227, %f21;
	fma.rn.f32 	%f29, %f232, %f232, %f231;
	setp.gtu.f32 	%p17, %f29, %f146;
	@%p17 bra 	$L__BB0_68;
	sqrt.rn.f32 	%f233, %f29;
	mul.f32 	%f234, %f145, %f233;
	cvt.rzi.s32.f32 	%r182, %f234;
	mul.wide.s32 	%rd92, %r182, 4;
	add.s64 	%rd93, %rd2, %rd92;
	atom.global.add.f32 	%f235, [%rd93], 0f3F800000;
$L__BB0_68:
	add.s32 	%r356, %r356, 8;
	add.s32 	%r355, %r355, 8;
	setp.ne.s32 	%p18, %r355, %r29;
	@%p18 bra 	$L__BB0_52;
$L__BB0_69:
	and.b32  	%r183, %r27, 7;
	setp.eq.s32 	%p19, %r183, 0;
	@%p19 bra 	$L__BB0_90;
	not.b16 	%rs17, %rs32;
	add.s16 	%rs18, %rs17, %rs8;
	cvt.u32.u16 	%r184, %rs18;
	and.b32  	%r35, %r184, 7;
	add.s32 	%r185, %r35, -1;
	setp.lt.u32 	%p20, %r185, 3;
	@%p20 bra 	$L__BB0_80;
	mul.wide.u32 	%rd94, %r356, 16;
	add.s64 	%rd12, %rd10, %rd94;
	ld.f32 	%f236, [%rd12];
	ld.f32 	%f237, [%rd12+4];
	ld.f32 	%f238, [%rd12+8];
	sub.f32 	%f239, %f236, %f19;
	sub.f32 	%f240, %f237, %f20;
	mul.f32 	%f241, %f240, %f240;
	fma.rn.f32 	%f242, %f239, %f239, %f241;
	sub.f32 	%f243, %f238, %f21;
	fma.rn.f32 	%f30, %f243, %f243, %f242;
	setp.gtu.f32 	%p21, %f30, %f146;
	@%p21 bra 	$L__BB0_73;
	sqrt.rn.f32 	%f244, %f30;
	mul.f32 	%f245, %f145, %f244;
	cvt.rzi.s32.f32 	%r186, %f245;
	mul.wide.s32 	%rd95, %r186, 4;
	add.s64 	%rd96, %rd2, %rd95;
	atom.global.add.f32 	%f246, [%rd96], 0f3F800000;
$L__BB0_73:
	ld.f32 	%f247, [%rd12+16];
	ld.f32 	%f248, [%rd12+20];
	ld.f32 	%f249, [%rd12+24];
	sub.f32 	%f250, %f247, %f19;
	sub.f32 	%f251, %f248, %f20;
	mul.f32 	%f252, %f251, %f251;
	fma.rn.f32 	%f253, %f250, %f250, %f252;
	sub.f32 	%f254, %f249, %f21;
	fma.rn.f32 	%f31, %f254, %f254, %f253;
	setp.gtu.f32 	%p22, %f31, %f146;
	@%p22 bra 	$L__BB0_75;
	sqrt.rn.f32 	%f255, %f31;
	mul.f32 	%f256, %f145, %f255;
	cvt.rzi.s32.f32 	%r187, %f256;
	mul.wide.s32 	%rd97, %r187, 4;
	add.s64 	%rd98, %rd2, %rd97;
	atom.global.add.f32 	%f257, [%rd98], 0f3F800000;
$L__BB0_75:
	ld.f32 	%f258, [%rd12+32];
	ld.f32 	%f259, [%rd12+36];
	ld.f32 	%f260, [%rd12+40];
	sub.f32 	%f261, %f258, %f19;
	sub.f32 	%f262, %f259, %f20;
	mul.f32 	%f263, %f262, %f262;
	fma.rn.f32 	%f264, %f261, %f261, %f263;
	sub.f32 	%f265, %f260, %f21;
	fma.rn.f32 	%f32, %f265, %f265, %f264;
	setp.gtu.f32 	%p23, %f32, %f146;
	@%p23 bra 	$L__BB0_77;
	sqrt.rn.f32 	%f266, %f32;
	mul.f32 	%f267, %f145, %f266;
	cvt.rzi.s32.f32 	%r188, %f267;
	mul.wide.s32 	%rd99, %r188, 4;
	add.s64 	%rd100, %rd2, %rd99;
	atom.global.add.f32 	%f268, [%rd100], 0f3F800000;
$L__BB0_77:
	ld.f32 	%f269, [%rd12+48];
	ld.f32 	%f270, [%rd12+52];
	ld.f32 	%f271, [%rd12+56];
	sub.f32 	%f272, %f269, %f19;
	sub.f32 	%f273, %f270, %f20;
	mul.f32 	%f274, %f273, %f273;
	fma.rn.f32 	%f275, %f272, %f272, %f274;
	sub.f32 	%f276, %f271, %f21;
	fma.rn.f32 	%f33, %f276, %f276, %f275;
	setp.gtu.f32 	%p24, %f33, %f146;
	@%p24 bra 	$L__BB0_79;
	sqrt.rn.f32 	%f277, %f33;
	mul.f32 	%f278, %f145, %f277;
	cvt.rzi.s32.f32 	%r189, %f278;
	mul.wide.s32 	%rd101, %r189, 4;
	add.s64 	%rd102, %rd2, %rd101;
	atom.global.add.f32 	%f279, [%rd102], 0f3F800000;
$L__BB0_79:
	add.s32 	%r356, %r356, 4;
$L__BB0_80:
	and.b32  	%r190, %r35, 3;
	setp.eq.s32 	%p25, %r190, 0;
	@%p25 bra 	$L__BB0_90;
	xor.b16  	%rs19, %rs31, 3;
	add.s16 	%rs12, %rs19, %rs8;
	and.b16  	%rs20, %rs12, 3;
	setp.eq.s16 	%p26, %rs20, 1;
	@%p26 bra 	$L__BB0_87;
	mul.wide.u32 	%rd103, %r356, 16;
	add.s64 	%rd13, %rd10, %rd103;
	ld.f32 	%f280, [%rd13];
	ld.f32 	%f281, [%rd13+4];
	ld.f32 	%f282, [%rd13+8];
	sub.f32 	%f283, %f280, %f19;
	sub.f32 	%f284, %f281, %f20;
	mul.f32 	%f285, %f284, %f284;
	fma.rn.f32 	%f286, %f283, %f283, %f285;
	sub.f32 	%f287, %f282, %f21;
	fma.rn.f32 	%f34, %f287, %f287, %f286;
	setp.gtu.f32 	%p27, %f34, %f146;
	@%p27 bra 	$L__BB0_84;
	sqrt.rn.f32 	%f288, %f34;
	mul.f32 	%f289, %f145, %f288;
	cvt.rzi.s32.f32 	%r191, %f289;
	mul.wide.s32 	%rd104, %r191, 4;
	add.s64 	%rd105, %rd2, %rd104;
	atom.global.add.f32 	%f290, [%rd105], 0f3F800000;
$L__BB0_84:
	ld.f32 	%f291, [%rd13+16];
	ld.f32 	%f292, [%rd13+20];
	ld.f32 	%f293, [%rd13+24];
	sub.f32 	%f294, %f291, %f19;
	sub.f32 	%f295, %f292, %f20;
	mul.f32 	%f296, %f295, %f295;
	fma.rn.f32 	%f297, %f294, %f294, %f296;
	sub.f32 	%f298, %f293, %f21;
	fma.rn.f32 	%f35, %f298, %f298, %f297;
	setp.gtu.f32 	%p28, %f35, %f146;
	@%p28 bra 	$L__BB0_86;
	sqrt.rn.f32 	%f299, %f35;
	mul.f32 	%f300, %f145, %f299;
	cvt.rzi.s32.f32 	%r192, %f300;
	mul.wide.s32 	%rd106, %r192, 4;
	add.s64 	%rd107, %rd2, %rd106;
	atom.global.add.f32 	%f301, [%rd107], 0f3F800000;
$L__BB0_86:
	add.s32 	%r356, %r356, 2;
$L__BB0_87:
	and.b16  	%rs21, %rs12, 1;
	setp.eq.b16 	%p29, %rs21, 1;
	not.pred 	%p30, %p29;
	@%p30 bra 	$L__BB0_90;
	mul.wide.u32 	%rd108, %r356, 16;
	add.s64 	%rd109, %rd10, %rd108;
	ld.f32 	%f302, [%rd109];
	ld.f32 	%f303, [%rd109+4];
	ld.f32 	%f304, [%rd109+8];
	sub.f32 	%f305, %f302, %f19;
	sub.f32 	%f306, %f303, %f20;
	mul.f32 	%f307, %f306, %f306;
	fma.rn.f32 	%f308, %f305, %f305, %f307;
	sub.f32 	%f309, %f304, %f21;
	fma.rn.f32 	%f36, %f309, %f309, %f308;
	setp.gtu.f32 	%p31, %f36, %f146;
	@%p31 bra 	$L__BB0_90;
	sqrt.rn.f32 	%f310, %f36;
	mul.f32 	%f311, %f145, %f310;
	cvt.rzi.s32.f32 	%r193, %f311;
	mul.wide.s32 	%rd110, %r193, 4;
	add.s64 	%rd111, %rd2, %rd110;
	atom.global.add.f32 	%f312, [%rd111], 0f3F800000;
$L__BB0_90:
	setp.ne.s32 	%p32, %r353, %r24;
	add.s16 	%rs32, %rs32, 1;
	add.s16 	%rs31, %rs31, 1;
	@%p32 bra 	$L__BB0_50;
$L__BB0_91:
	add.s32 	%r40, %r3, 1;
	setp.ge.s32 	%p58, %r40, %r161;
	sub.s32 	%r216, %r40, %r5;
	setp.gt.s32 	%p59, %r216, %r162;
	or.pred  	%p60, %p58, %p59;
	mov.u32 	%r359, %r40;
	@%p60 bra 	$L__BB0_92;
	bra.uni 	$L__BB0_142;
$L__BB0_92:
	add.s32 	%r254, %r4, 1;
	setp.ge.s32 	%p115, %r254, %r161;
	setp.lt.s32 	%p116, %r162, 1;
	or.pred  	%p117, %p115, %p116;
	@%p117 bra 	$L__BB0_233;
	sub.s32 	%r256, %r3, %r162;
	setp.gt.s32 	%p118, %r3, %r162;
	selp.b32 	%r257, %r256, 0, %p118;
	setp.lt.s32 	%p119, %r257, %r161;
	sub.s32 	%r42, %r257, %r3;
	setp.le.s32 	%p120, %r42, %r162;
	and.pred  	%p1, %p119, %p120;
	mov.b32 	%r370, 1;
	not.pred 	%p121, %p1;
$L__BB0_94:
	@%p121 bra 	$L__BB0_232;
	mul.lo.s32 	%r81, %r370, %r370;
	mul.wide.s32 	%rd293, %r370, 8;
	mov.u32 	%r371, %r42;
	mov.u32 	%r372, %r257;
$L__BB0_96:
	mad.lo.s32 	%r258, %r371, %r371, %r81;
	setp.gt.u32 	%p122, %r258, %r163;
	@%p122 bra 	$L__BB0_279;
	setp.ne.s32 	%p123, %r7, 0;
	@%p123 bra 	$L__BB0_235;
	ld.global.u64 	%rd287, [%rd4];
	add.s64 	%rd289, %rd287, %rd71;
	ld.u64 	%rd290, [%rd289];
	add.s64 	%rd292, %rd290, %rd74;
	add.s64 	%rd28, %rd292, 8;
	ld.u32 	%r84, [%rd292];
	add.s64 	%rd294, %rd289, %rd293;
	ld.u64 	%rd295, [%rd294];
	mul.wide.s32 	%rd296, %r372, 16;
	add.s64 	%rd297, %rd295, %rd296;
	add.s64 	%rd29, %rd297, 8;
	ld.u64 	%rd30, [%rd297+8];
	setp.lt.s32 	%p149, %r84, 1;
	@%p149 bra 	$L__BB0_279;
	ld.u64 	%rd31, [%rd28];
	ld.u32 	%r85, [%rd29+-8];
	and.b32  	%r86, %r85, 7;
	add.s32 	%r87, %r86, -1;
	and.b32  	%r88, %r85, 3;
	and.b32  	%r89, %r85, 2147483640;
	and.b32  	%r90, %r85, 1;
	mov.b32 	%r373, 0;
$L__BB0_100:
	setp.lt.s32 	%p150, %r85, 1;
	mul.wide.u32 	%rd298, %r373, 16;
	add.s64 	%rd299, %rd31, %rd298;
	ld.f32 	%f73, [%rd299];
	ld.f32 	%f74, [%rd299+4];
	ld.f32 	%f75, [%rd299+8];
	@%p150 bra 	$L__BB0_141;
	setp.lt.u32 	%p151, %r85, 8;
	mov.b32 	%r376, 0;
	@%p151 bra 	$L__BB0_120;
	mov.b32 	%r374, 0;
$L__BB0_103:
	.pragma "nounroll";
	mul.wide.u32 	%rd300, %r374, 16;
	add.s64 	%rd32, %rd30, %rd300;
	ld.f32 	%f973, [%rd32];
	ld.f32 	%f974, [%rd32+4];
	ld.f32 	%f975, [%rd32+8];
	sub.f32 	%f976, %f973, %f73;
	sub.f32 	%f977, %f974, %f74;
	mul.f32 	%f978, %f977, %f977;
	fma.rn.f32 	%f979, %f976, %f976, %f978;
	sub.f32 	%f980, %f975, %f75;
	fma.rn.f32 	%f76, %f980, %f980, %f979;
	setp.gtu.f32 	%p152, %f76, %f146;
	@%p152 bra 	$L__BB0_105;
	sqrt.rn.f32 	%f981, %f76;
	mul.f32 	%f982, %f145, %f981;
	cvt.rzi.s32.f32 	%r280, %f982;
	mul.wide.s32 	%rd301, %r280, 4;
	add.s64 	%rd302, %rd1, %rd301;
	atom.global.add.f32 	%f983, [%rd302], 0f3F800000;
$L__BB0_105:
	ld.f32 	%f984, [%rd32+16];
	ld.f32 	%f985, [%rd32+20];
	ld.f32 	%f986, [%rd32+24];
	sub.f32 	%f987, %f984, %f73;
	sub.f32 	%f988, %f985, %f74;
	mul.f32 	%f989, %f988, %f988;
	fma.rn.f32 	%f990, %f987, %f987, %f989;
	sub.f32 	%f991, %f986, %f75;
	fma.rn.f32 	%f77, %f991, %f991, %f990;
	setp.gtu.f32 	%p153, %f77, %f146;
	@%p153 bra 	$L__BB0_107;
	sqrt.rn.f32 	%f992, %f77;
	mul.f32 	%f993, %f145, %f992;
	cvt.rzi.s32.f32 	%r281, %f993;
	mul.wide.s32 	%rd303, %r281, 4;
	add.s64 	%rd304, %rd1, %rd303;
	atom.global.add.f32 	%f994, [%rd304], 0f3F800000;
$L__BB0_107:
	ld.f32 	%f995, [%rd32+32];
	ld.f32 	%f996, [%rd32+36];
	ld.f32 	%f997, [%rd32+40];
	sub.f32 	%f998, %f995, %f73;
	sub.f32 	%f999, %f996, %f74;
	mul.f32 	%f1000, %f999, %f999;
	fma.rn.f32 	%f1001, %f998, %f998, %f1000;
	sub.f32 	%f1002, %f997, %f75;
	fma.rn.f32 	%f78, %f1002, %f1002, %f1001;
	setp.gtu.f32 	%p154, %f78, %f146;
	@%p154 bra 	$L__BB0_109;
	sqrt.rn.f32 	%f1003, %f78;
	mul.f32 	%f1004, %f145, %f1003;
	cvt.rzi.s32.f32 	%r282, %f1004;
	mul.wide.s32 	%rd305, %r282, 4;
	add.s64 	%rd306, %rd1, %rd305;
	atom.global.add.f32 	%f1005, [%rd306], 0f3F800000;
$L__BB0_109:
	ld.f32 	%f1006, [%rd32+48];
	ld.f32 	%f1007, [%rd32+52];
	ld.f32 	%f1008, [%rd32+56];
	sub.f32 	%f1009, %f1006, %f73;
	sub.f32 	%f1010, %f1007, %f74;
	mul.f32 	%f1011, %f1010, %f1010;
	fma.rn.f32 	%f1012, %f1009, %f1009, %f1011;
	sub.f32 	%f1013, %f1008, %f75;
	fma.rn.f32 	%f79, %f1013, %f1013, %f1012;
	setp.gtu.f32 	%p155, %f79, %f146;
	@%p155 bra 	$L__BB0_111;
	sqrt.rn.f32 	%f1014, %f79;
	mul.f32 	%f1015, %f145, %f1014;
	cvt.rzi.s32.f32 	%r283, %f1015;
	mul.wide.s32 	%rd307, %r283, 4;
	add.s64 	%rd308, %rd1, %rd307;
	atom.global.add.f32 	%f1016, [%rd308], 0f3F800000;
$L__BB0_111:
	ld.f32 	%f1017, [%rd32+64];
	ld.f32 	%f1018, [%rd32+68];
	ld.f32 	%f1019, [%rd32+72];
	sub.f32 	%f1020, %f1017, %f73;
	sub.f32 	%f1021, %f1018, %f74;
	mul.f32 	%f1022, %f1021, %f1021;
	fma.rn.f32 	%f1023, %f1020, %f1020, %f1022;
	sub.f32 	%f1024, %f1019, %f75;
	fma.rn.f32 	%f80, %f1024, %f1024, %f1023;
	setp.gtu.f32 	%p156, %f80, %f146;
	@%p156 bra 	$L__BB0_113;
	sqrt.rn.f32 	%f1025, %f80;
	mul.f32 	%f1026, %f145, %f1025;
	cvt.rzi.s32.f32 	%r284, %f1026;
	mul.wide.s32 	%rd309, %r284, 4;
	add.s64 	%rd310, %rd1, %rd309;
	atom.global.add.f32 	%f1027, [%rd310], 0f3F800000;
$L__BB0_113:
	ld.f32 	%f1028, [%rd32+80];
	ld.f32 	%f1029, [%rd32+84];
	ld.f32 	%f1030, [%rd32+88];
	sub.f32 	%f1031, %f1028, %f73;
	sub.f32 	%f1032, %f1029, %f74;
	mul.f32 	%f1033, %f1032, %f1032;
	fma.rn.f32 	%f1034, %f1031, %f1031, %f1033;
	sub.f32 	%f1035, %f1030, %f75;
	fma.rn.f32 	%f81, %f1035, %f1035, %f1034;
	setp.gtu.f32 	%p157, %f81, %f146;
	@%p157 bra 	$L__BB0_115;
	sqrt.rn.f32 	%f1036, %f81;
	mul.f32 	%f1037, %f145, %f1036;
	cvt.rzi.s32.f32 	%r285, %f1037;
	mul.wide.s32 	%rd311, %r285, 4;
	add.s64 	%rd312, %rd1, %rd311;
	atom.global.add.f32 	%f1038, [%rd312], 0f3F800000;
$L__BB0_115:
	ld.f32 	%f1039, [%rd32+96];
	ld.f32 	%f1040, [%rd32+100];
	ld.f32 	%f1041, [%rd32+104];
	sub.f32 	%f1042, %f1039, %f73;
	sub.f32 	%f1043, %f1040, %f74;
	mul.f32 	%f1044, %f1043, %f1043;
	fma.rn.f32 	%f1045, %f1042, %f1042, %f1044;
	sub.f32 	%f1046, %f1041, %f75;
	fma.rn.f32 	%f82, %f1046, %f1046, %f1045;
	setp.gtu.f32 	%p158, %f82, %f146;
	@%p158 bra 	$L__BB0_117;
	sqrt.rn.f32 	%f1047, %f82;
	mul.f32 	%f1048, %f145, %f1047;
	cvt.rzi.s32.f32 	%r286, %f1048;
	mul.wide.s32 	%rd313, %r286, 4;
	add.s64 	%rd314, %rd1, %rd313;
	atom.global.add.f32 	%f1049, [%rd314], 0f3F800000;
$L__BB0_117:
	ld.f32 	%f1050, [%rd32+112];
	ld.f32 	%f1051, [%rd32+116];
	ld.f32 	%f1052, [%rd32+120];
	sub.f32 	%f1053, %f1050, %f73;
	sub.f32 	%f1054, %f1051, %f74;
	mul.f32 	%f1055, %f1054, %f1054;
	fma.rn.f32 	%f1056, %f1053, %f1053, %f1055;
	sub.f32 	%f1057, %f1052, %f75;
	fma.rn.f32 	%f83, %f1057, %f1057, %f1056;
	setp.gtu.f32 	%p159, %f83, %f146;
	@%p159 bra 	$L__BB0_119;
	sqrt.rn.f32 	%f1058, %f83;
	mul.f32 	%f1059, %f145, %f1058;
	cvt.rzi.s32.f32 	%r287, %f1059;
	mul.wide.s32 	%rd315, %r287, 4;
	add.s64 	%rd316, %rd1, %rd315;
	atom.global.add.f32 	%f1060, [%rd316], 0f3F800000;
$L__BB0_119:
	add.s32 	%r374, %r374, 8;
	setp.ne.s32 	%p160, %r374, %r89;
	mov.u32 	%r376, %r89;
	@%p160 bra 	$L__BB0_103;
$L__BB0_120:
	setp.eq.s32 	%p161, %r86, 0;
	@%p161 bra 	$L__BB0_141;
	setp.lt.u32 	%p162, %r87, 3;
	@%p162 bra 	$L__BB0_131;
	mul.wide.u32 	%rd317, %r376, 16;
	add.s64 	%rd33, %rd30, %rd317;
	ld.f32 	%f1061, [%rd33];
	ld.f32 	%f1062, [%rd33+4];
	ld.f32 	%f1063, [%rd33+8];
	sub.f32 	%f1064, %f1061, %f73;
	sub.f32 	%f1065, %f1062, %f74;
	mul.f32 	%f1066, %f1065, %f1065;
	fma.rn.f32 	%f1067, %f1064, %f1064, %f1066;
	sub.f32 	%f1068, %f1063, %f75;
	fma.rn.f32 	%f84, %f1068, %f1068, %f1067;
	setp.gtu.f32 	%p163, %f84, %f146;
	@%p163 bra 	$L__BB0_124;
	sqrt.rn.f32 	%f1069, %f84;
	mul.f32 	%f1070, %f145, %f1069;
	cvt.rzi.s32.f32 	%r288, %f1070;
	mul.wide.s32 	%rd318, %r288, 4;
	add.s64 	%rd319, %rd1, %rd318;
	atom.global.add.f32 	%f1071, [%rd319], 0f3F800000;
$L__BB0_124:
	ld.f32 	%f1072, [%rd33+16];
	ld.f32 	%f1073, [%rd33+20];
	ld.f32 	%f1074, [%rd33+24];
	sub.f32 	%f1075, %f1072, %f73;
	sub.f32 	%f1076, %f1073, %f74;
	mul.f32 	%f1077, %f1076, %f1076;
	fma.rn.f32 	%f1078, %f1075, %f1075, %f1077;
	sub.f32 	%f1079, %f1074, %f75;
	fma.rn.f32 	%f85, %f1079, %f1079, %f1078;
	setp.gtu.f32 	%p164, %f85, %f146;
	@%p164 bra 	$L__BB0_126;
	sqrt.rn.f32 	%f1080, %f85;
	mul.f32 	%f1081, %f145, %f1080;
	cvt.rzi.s32.f32 	%r289, %f1081;
	mul.wide.s32 	%rd320, %r289, 4;
	add.s64 	%rd321, %rd1, %rd320;
	atom.global.add.f32 	%f1082, [%rd321], 0f3F800000;
$L__BB0_126:
	ld.f32 	%f1083, [%rd33+32];
	ld.f32 	%f1084, [%rd33+36];
	ld.f32 	%f1085, [%rd33+40];
	sub.f32 	%f1086, %f1083, %f73;
	sub.f32 	%f1087, %f1084, %f74;
	mul.f32 	%f1088, %f1087, %f1087;
	fma.rn.f32 	%f1089, %f1086, %f1086, %f1088;
	sub.f32 	%f1090, %f1085, %f75;
	fma.rn.f32 	%f86, %f1090, %f1090, %f1089;
	setp.gtu.f32 	%p165, %f86, %f146;
	@%p165 bra 	$L__BB0_128;
	sqrt.rn.f32 	%f1091, %f86;
	mul.f32 	%f1092, %f145, %f1091;
	cvt.rzi.s32.f32 	%r290, %f1092;
	mul.wide.s32 	%rd322, %r290, 4;
	add.s64 	%rd323, %rd1, %rd322;
	atom.global.add.f32 	%f1093, [%rd323], 0f3F800000;
$L__BB0_128:
	ld.f32 	%f1094, [%rd33+48];
	ld.f32 	%f1095, [%rd33+52];
	ld.f32 	%f1096, [%rd33+56];
	sub.f32 	%f1097, %f1094, %f73;
	sub.f32 	%f1098, %f1095, %f74;
	mul.f32 	%f1099, %f1098, %f1098;
	fma.rn.f32 	%f1100, %f1097, %f1097, %f1099;
	sub.f32 	%f1101, %f1096, %f75;
	fma.rn.f32 	%f87, %f1101, %f1101, %f1100;
	setp.gtu.f32 	%p166, %f87, %f146;
	@%p166 bra 	$L__BB0_130;
	sqrt.rn.f32 	%f1102, %f87;
	mul.f32 	%f1103, %f145, %f1102;
	cvt.rzi.s32.f32 	%r291, %f1103;
	mul.wide.s32 	%rd324, %r291, 4;
	add.s64 	%rd325, %rd1, %rd324;
	atom.global.add.f32 	%f1104, [%rd325], 0f3F800000;
$L__BB0_130:
	add.s32 	%r376, %r376, 4;
$L__BB0_131:
	setp.eq.s32 	%p167, %r88, 0;
	@%p167 bra 	$L__BB0_141;
	setp.eq.s32 	%p168, %r88, 1;
	@%p168 bra 	$L__BB0_138;
	mul.wide.u32 	%rd326, %r376, 16;
	add.s64 	%rd34, %rd30, %rd326;
	ld.f32 	%f1105, [%rd34];
	ld.f32 	%f1106, [%rd34+4];
	ld.f32 	%f1107, [%rd34+8];
	sub.f32 	%f1108, %f1105, %f73;
	sub.f32 	%f1109, %f1106, %f74;
	mul.f32 	%f1110, %f1109, %f1109;
	fma.rn.f32 	%f1111, %f1108, %f1108, %f1110;
	sub.f32 	%f1112, %f1107, %f75;
	fma.rn.f32 	%f88, %f1112, %f1112, %f1111;
	setp.gtu.f32 	%p169, %f88, %f146;
	@%p169 bra 	$L__BB0_135;
	sqrt.rn.f32 	%f1113, %f88;
	mul.f32 	%f1114, %f145, %f1113;
	cvt.rzi.s32.f32 	%r292, %f1114;
	mul.wide.s32 	%rd327, %r292, 4;
	add.s64 	%rd328, %rd1, %rd327;
	atom.global.add.f32 	%f1115, [%rd328], 0f3F800000;
$L__BB0_135:
	ld.f32 	%f1116, [%rd34+16];
	ld.f32 	%f1117, [%rd34+20];
	ld.f32 	%f1118, [%rd34+24];
	sub.f32 	%f1119, %f1116, %f73;
	sub.f32 	%f1120, %f1117, %f74;
	mul.f32 	%f1121, %f1120, %f1120;
	fma.rn.f32 	%f1122, %f1119, %f1119, %f1121;
	sub.f32 	%f1123, %f1118, %f75;
	fma.rn.f32 	%f89, %f1123, %f1123, %f1122;
	setp.gtu.f32 	%p170, %f89, %f146;
	@%p170 bra 	$L__BB0_137;
	sqrt.rn.f32 	%f1124, %f89;
	mul.f32 	%f1125, %f145, %f1124;
	cvt.rzi.s32.f32 	%r293, %f1125;
	mul.wide.s32 	%rd329, %r293, 4;
	add.s64 	%rd330, %rd1, %rd329;
	atom.global.add.f32 	%f1126, [%rd330], 0f3F800000;
$L__BB0_137:
	add.s32 	%r376, %r376, 2;
$L__BB0_138:
	setp.eq.s32 	%p171, %r90, 0;
	@%p171 bra 	$L__BB0_141;
	mul.wide.u32 	%rd331, %r376, 16;
	add.s64 	%rd332, %rd30, %rd331;
	ld.f32 	%f1127, [%rd332];
	ld.f32 	%f1128, [%rd332+4];
	ld.f32 	%f1129, [%rd332+8];
	sub.f32 	%f1130, %f1127, %f73;
	sub.f32 	%f1131, %f1128, %f74;
	mul.f32 	%f1132, %f1131, %f1131;
	fma.rn.f32 	%f1133, %f1130, %f1130, %f1132;
	sub.f32 	%f1134, %f1129, %f75;
	fma.rn.f32 	%f90, %f1134, %f1134, %f1133;
	setp.gtu.f32 	%p172, %f90, %f146;
	@%p172 bra 	$L__BB0_141;
	sqrt.rn.f32 	%f1135, %f90;
	mul.f32 	%f1136, %f145, %f1135;
	cvt.rzi.s32.f32 	%r294, %f1136;
	mul.wide.s32 	%rd333, %r294, 4;
	add.s64 	%rd334, %rd1, %rd333;
	atom.global.add.f32 	%f1137, [%rd334], 0f3F800000;
$L__BB0_141:
	add.s32 	%r373, %r373, 1;
	setp.eq.s32 	%p173, %r373, %r84;
	@%p173 bra 	$L__BB0_279;
	bra.uni 	$L__BB0_100;
$L__BB0_142:
	setp.ne.s32 	%p61, %r7, 0;
	@%p61 bra 	$L__BB0_187;
	ld.global.u64 	%rd194, [%rd4];
	add.s64 	%rd196, %rd194, %rd71;
	ld.u64 	%rd197, [%rd196];
	add.s64 	%rd199, %rd197, %rd74;
	add.s64 	%rd14, %rd199, 8;
	ld.u32 	%r44, [%rd199];
	mul.wide.s32 	%rd200, %r359, 16;
	add.s64 	%rd201, %rd197, %rd200;
	add.s64 	%rd15, %rd201, 8;
	ld.u64 	%rd16, [%rd201+8];
	setp.lt.s32 	%p87, %r44, 1;
	@%p87 bra 	$L__BB0_231;
	ld.u64 	%rd17, [%rd14];
	ld.u32 	%r45, [%rd15+-8];
	and.b32  	%r46, %r45, 7;
	add.s32 	%r47, %r46, -1;
	and.b32  	%r48, %r45, 3;
	and.b32  	%r49, %r45, 2147483640;
	and.b32  	%r50, %r45, 1;
	mov.b32 	%r360, 0;
$L__BB0_145:
	setp.lt.s32 	%p88, %r45, 1;
	mul.wide.u32 	%rd202, %r360, 16;
	add.s64 	%rd203, %rd17, %rd202;
	ld.f32 	%f37, [%rd203];
	ld.f32 	%f38, [%rd203+4];
	ld.f32 	%f39, [%rd203+8];
	@%p88 bra 	$L__BB0_186;
	setp.lt.u32 	%p89, %r45, 8;
	mov.b32 	%r363, 0;
	@%p89 bra 	$L__BB0_165;
	mov.b32 	%r361, 0;
$L__BB0_148:
	.pragma "nounroll";
	mul.wide.u32 	%rd204, %r361, 16;
	add.s64 	%rd18, %rd16, %rd204;
	ld.f32 	%f643, [%rd18];
	ld.f32 	%f644, [%rd18+4];
	ld.f32 	%f645, [%rd18+8];
	sub.f32 	%f646, %f643, %f37;
	sub.f32 	%f647, %f644, %f38;
	mul.f32 	%f648, %f647, %f647;
	fma.rn.f32 	%f649, %f646, %f646, %f648;
	sub.f32 	%f650, %f645, %f39;
	fma.rn.f32 	%f40, %f650, %f650, %f649;
	setp.gtu.f32 	%p90, %f40, %f146;
	@%p90 bra 	$L__BB0_150;
	sqrt.rn.f32 	%f651, %f40;
	mul.f32 	%f652, %f145, %f651;
	cvt.rzi.s32.f32 	%r238, %f652;
	mul.wide.s32 	%rd205, %r238, 4;
	add.s64 	%rd206, %rd1, %rd205;
	atom.global.add.f32 	%f653, [%rd206], 0f3F800000;
$L__BB0_150:
	ld.f32 	%f654, [%rd18+16];
	ld.f32 	%f655, [%rd18+20];
	ld.f32 	%f656, [%rd18+24];
	sub.f32 	%f657, %f654, %f37;
	sub.f32 	%f658, %f655, %f38;
	mul.f32 	%f659, %f658, %f658;
	fma.rn.f32 	%f660, %f657, %f657, %f659;
	sub.f32 	%f661, %f656, %f39;
	fma.rn.f32 	%f41, %f661, %f661, %f660;
	setp.gtu.f32 	%p91, %f41, %f146;
	@%p91 bra 	$L__BB0_152;
	sqrt.rn.f32 	%f662, %f41;
	mul.f32 	%f663, %f145, %f662;
	cvt.rzi.s32.f32 	%r239, %f663;
	mul.wide.s32 	%rd207, %r239, 4;
	add.s64 	%rd208, %rd1, %rd207;
	atom.global.add.f32 	%f664, [%rd208], 0f3F800000;
$L__BB0_152:
	ld.f32 	%f665, [%rd18+32];
	ld.f32 	%f666, [%rd18+36];
	ld.f32 	%f667, [%rd18+40];
	sub.f32 	%f668, %f665, %f37;
	sub.f32 	%f669, %f666, %f38;
	mul.f32 	%f670, %f669, %f669;
	fma.rn.f32 	%f671, %f668, %f668, %f670;
	sub.f32 	%f672, %f667, %f39;
	fma.rn.f32 	%f42, %f672, %f672, %f671;
	setp.gtu.f32 	%p92, %f42, %f146;
	@%p92 bra 	$L__BB0_154;
	sqrt.rn.f32 	%f673, %f42;
	mul.f32 	%f674, %f145, %f673;
	cvt.rzi.s32.f32 	%r240, %f674;
	mul.wide.s32 	%rd209, %r240, 4;
	add.s64 	%rd210, %rd1, %rd209;
	atom.global.add.f32 	%f675, [%rd210], 0f3F800000;
$L__BB0_154:
	ld.f32 	%f676, [%rd18+48];
	ld.f32 	%f677, [%rd18+52];
	ld.f32 	%f678, [%rd18+56];
	sub.f32 	%f679, %f676, %f37;
	sub.f32 	%f680, %f677, %f38;
	mul.f32 	%f681, %f680, %f680;
	fma.rn.f32 	%f682, %f679, %f679, %f681;
	sub.f32 	%f683, %f678, %f39;
	fma.rn.f32 	%f43, %f683, %f683, %f682;
	setp.gtu.f32 	%p93, %f43, %f146;
	@%p93 bra 	$L__BB0_156;
	sqrt.rn.f32 	%f684, %f43;
	mul.f32 	%f685, %f145, %f684;
	cvt.rzi.s32.f32 	%r241, %f685;
	mul.wide.s32 	%rd211, %r241, 4;
	add.s64 	%rd212, %rd1, %rd211;
	atom.global.add.f32 	%f686, [%rd212], 0f3F800000;
$L__BB0_156:
	ld.f32 	%f687, [%rd18+64];
	ld.f32 	%f688, [%rd18+68];
	ld.f32 	%f689, [%rd18+72];
	sub.f32 	%f690, %f687, %f37;
	sub.f32 	%f691, %f688, %f38;
	mul.f32 	%f692, %f691, %f691;
	fma.rn.f32 	%f693, %f690, %f690, %f692;
	sub.f32 	%f694, %f689, %f39;
	fma.rn.f32 	%f44, %f694, %f694, %f693;
	setp.gtu.f32 	%p94, %f44, %f146;
	@%p94 bra 	$L__BB0_158;
	sqrt.rn.f32 	%f695, %f44;
	mul.f32 	%f696, %f145, %f695;
	cvt.rzi.s32.f32 	%r242, %f696;
	mul.wide.s32 	%rd213, %r242, 4;
	add.s64 	%rd214, %rd1, %rd213;
	atom.global.add.f32 	%f697, [%rd214], 0f3F800000;
$L__BB0_158:
	ld.f32 	%f698, [%rd18+80];
	ld.f32 	%f699, [%rd18+84];
	ld.f32 	%f700, [%rd18+88];
	sub.f32 	%f701, %f698, %f37;
	sub.f32 	%f702, %f699, %f38;
	mul.f32 	%f703, %f702, %f702;
	fma.rn.f32 	%f704, %f701, %f701, %f703;
	sub.f32 	%f705, %f700, %f39;
	fma.rn.f32 	%f45, %f705, %f705, %f704;
	setp.gtu.f32 	%p95, %f45, %f146;
	@%p95 bra 	$L__BB0_160;
	sqrt.rn.f32 	%f706, %f45;
	mul.f32 	%f707, %f145, %f706;
	cvt.rzi.s32.f32 	%r243, %f707;
	mul.wide.s32 	%rd215, %r243, 4;
	add.s64 	%rd216, %rd1, %rd215;
	atom.global.add.f32 	%f708, [%rd216], 0f3F800000;
$L__BB0_160:
	ld.f32 	%f709, [%rd18+96];
	ld.f32 	%f710, [%rd18+100];
	ld.f32 	%f711, [%rd18+104];
	sub.f32 	%f712, %f709, %f37;
	sub.f32 	%f713, %f710, %f38;
	mul.f32 	%f714, %f713, %f713;
	fma.rn.f32 	%f715, %f712, %f712, %f714;
	sub.f32 	%f716, %f711, %f39;
	fma.rn.f32 	%f46, %f716, %f716, %f715;
	setp.gtu.f32 	%p96, %f46, %f146;
	@%p96 bra 	$L__BB0_162;
	sqrt.rn.f32 	%f717, %f46;
	mul.f32 	%f718, %f145, %f717;
	cvt.rzi.s32.f32 	%r244, %f718;
	mul.wide.s32 	%rd217, %r244, 4;
	add.s64 	%rd218, %rd1, %rd217;
	atom.global.add.f32 	%f719, [%rd218], 0f3F800000;
$L__BB0_162:
	ld.f32 	%f720, [%rd18+112];
	ld.f32 	%f721, [%rd18+116];
	ld.f32 	%f722, [%rd18+120];
	sub.f32 	%f723, %f720, %f37;
	sub.f32 	%f724, %f721, %f38;
	mul.f32 	%f725, %f724, %f724;
	fma.rn.f32 	%f726, %f723, %f723, %f725;
	sub.f32 	%f727, %f722, %f39;
	fma.rn.f32 	%f47, %f727, %f727, %f726;
	setp.gtu.f32 	%p97, %f47, %f146;
	@%p97 bra 	$L__BB0_164;
	sqrt.rn.f32 	%f728, %f47;
	mul.f32 	%f729, %f145, %f728;
	cvt.rzi.s32.f32 	%r245, %f729;
	mul.wide.s32 	%rd219, %r245, 4;
	add.s64 	%rd220, %rd1, %rd219;
	atom.global.add.f32 	%f730, [%rd220], 0f3F800000;
$L__BB0_164:
	add.s32 	%r361, %r361, 8;
	setp.ne.s32 	%p98, %r361, %r49;
	mov.u32 	%r363, %r49;
	@%p98 bra 	$L__BB0_148;
$L__BB0_165:
	setp.eq.s32 	%p99, %r46, 0;
	@%p99 bra 	$L__BB0_186;
	setp.lt.u32 	%p100, %r47, 3;
	@%p100 bra 	$L__BB0_176;
	mul.wide.u32 	%rd221, %r363, 16;
	add.s64 	%rd19, %rd16, %rd221;
	ld.f32 	%f731, [%rd19];
	ld.f32 	%f732, [%rd19+4];
	ld.f32 	%f733, [%rd19+8];
	sub.f32 	%f734, %f731, %f37;
	sub.f32 	%f735, %f732, %f38;
	mul.f32 	%f736, %f735, %f735;
	fma.rn.f32 	%f737, %f734, %f734, %f736;
	sub.f32 	%f738, %f733, %f39;
	fma.rn.f32 	%f48, %f738, %f738, %f737;
	setp.gtu.f32 	%p101, %f48, %f146;
	@%p101 bra 	$L__BB0_169;
	sqrt.rn.f32 	%f739, %f48;
	mul.f32 	%f740, %f145, %f739;
	cvt.rzi.s32.f32 	%r246, %f740;
	mul.wide.s32 	%rd222, %r246, 4;
	add.s64 	%rd223, %rd1, %rd222;
	atom.global.add.f32 	%f741, [%rd223], 0f3F800000;
$L__BB0_169:
	ld.f32 	%f742, [%rd19+16];
	ld.f32 	%f743, [%rd19+20];
	ld.f32 	%f744, [%rd19+24];
	sub.f32 	%f745, %f742, %f37;
	sub.f32 	%f746, %f743, %f38;
	mul.f32 	%f747, %f746, %f746;
	fma.rn.f32 	%f748, %f745, %f745, %f747;
	sub.f32 	%f749, %f744, %f39;
	fma.rn.f32 	%f49, %f749, %f749, %f748;
	setp.gtu.f32 	%p102, %f49, %f146;
	@%p102 bra 	$L__BB0_171;
	sqrt.rn.f32 	%f750, %f49;
	mul.f32 	%f751, %f145, %f750;
	cvt.rzi.s32.f32 	%r247, %f751;
	mul.wide.s32 	%rd224, %r247, 4;
	add.s64 	%rd225, %rd1, %rd224;
	atom.global.add.f32 	%f752, [%rd225], 0f3F800000;
$L__BB0_171:
	ld.f32 	%f753, [%rd19+32];
	ld.f32 	%f754, [%rd19+36];
	ld.f32 	%f755, [%rd19+40];
	sub.f32 	%f756, %f753, %f37;
	sub.f32 	%f757, %f754, %f38;
	mul.f32 	%f758, %f757, %f757;
	fma.rn.f32 	%f759, %f756, %f756, %f758;
	sub.f32 	%f760, %f755, %f39;
	fma.rn.f32 	%f50, %f760, %f760, %f759;
	setp.gtu.f32 	%p103, %f50, %f146;
	@%p103 bra 	$L__BB0_173;
	sqrt.rn.f32 	%f761, %f50;
	mul.f32 	%f762, %f145, %f761;
	cvt.rzi.s32.f32 	%r248, %f762;
	mul.wide.s32 	%rd226, %r248, 4;
	add.s64 	%rd227, %rd1, %rd226;
	atom.global.add.f32 	%f763, [%rd227], 0f3F800000;
$L__BB0_173:
	ld.f32 	%f764, [%rd19+48];
	ld.f32 	%f765, [%rd19+52];
	ld.f32 	%f766, [%rd19+56];
	sub.f32 	%f767, %f764, %f37;
	sub.f32 	%f768, %f765, %f38;
	mul.f32 	%f769, %f768, %f768;
	fma.rn.f32 	%f770, %f767, %f767, %f769;
	sub.f32 	%f771, %f766, %f39;
	fma.rn.f32 	%f51, %f771, %f771, %f770;
	setp.gtu.f32 	%p104, %f51, %f146;
	@%p104 bra 	$L__BB0_175;
	sqrt.rn.f32 	%f772, %f51;
	mul.f32 	%f773, %f145, %f772;
	cvt.rzi.s32.f32 	%r249, %f773;
	mul.wide.s32 	%rd228, %r249, 4;
	add.s64 	%rd229, %rd1, %rd228;
	atom.global.add.f32 	%f774, [%rd229], 0f3F800000;
$L__BB0_175:
	add.s32 	%r363, %r363, 4;
$L__BB0_176:
	setp.eq.s32 	%p105, %r48, 0;
	@%p105 bra 	$L__BB0_186;
	setp.eq.s32 	%p106, %r48, 1;
	@%p106 bra 	$L__BB0_183;
	mul.wide.u32 	%rd230, %r363, 16;
	add.s64 	%rd20, %rd16, %rd230;
	ld.f32 	%f775, [%rd20];
	ld.f32 	%f776, [%rd20+4];
	ld.f32 	%f777, [%rd20+8];
	sub.f32 	%f778, %f775, %f37;
	sub.f32 	%f779, %f776, %f38;
	mul.f32 	%f780, %f779, %f779;
	fma.rn.f32 	%f781, %f778, %f778, %f780;
	sub.f32 	%f782, %f777, %f39;
	fma.rn.f32 	%f52, %f782, %f782, %f781;
	setp.gtu.f32 	%p107, %f52, %f146;
	@%p107 bra 	$L__BB0_180;
	sqrt.rn.f32 	%f783, %f52;
	mul.f32 	%f784, %f145, %f783;
	cvt.rzi.s32.f32 	%r250, %f784;
	mul.wide.s32 	%rd231, %r250, 4;
	add.s64 	%rd232, %rd1, %rd231;
	atom.global.add.f32 	%f785, [%rd232], 0f3F800000;
$L__BB0_180:
	ld.f32 	%f786, [%rd20+16];
	ld.f32 	%f787, [%rd20+20];
	ld.f32 	%f788, [%rd20+24];
	sub.f32 	%f789, %f786, %f37;
	sub.f32 	%f790, %f787, %f38;
	mul.f32 	%f791, %f790, %f790;
	fma.rn.f32 	%f792, %f789, %f789, %f791;
	sub.f32 	%f793, %f788, %f39;
	fma.rn.f32 	%f53, %f793, %f793, %f792;
	setp.gtu.f32 	%p108, %f53, %f146;
	@%p108 bra 	$L__BB0_182;
	sqrt.rn.f32 	%f794, %f53;
	mul.f32 	%f795, %f145, %f794;
	cvt.rzi.s32.f32 	%r251, %f795;
	mul.wide.s32 	%rd233, %r251, 4;
	add.s64 	%rd234, %rd1, %rd233;
	atom.global.add.f32 	%f796, [%rd234], 0f3F800000;
$L__BB0_182:
	add.s32 	%r363, %r363, 2;
$L__BB0_183:
	setp.eq.s32 	%p109, %r50, 0;
	@%p109 bra 	$L__BB0_186;
	mul.wide.u32 	%rd235, %r363, 16;
	add.s64 	%rd236, %rd16, %rd235;
	ld.f32 	%f797, [%rd236];
	ld.f32 	%f798, [%rd236+4];
	ld.f32 	%f799, [%rd236+8];
	sub.f32 	%f800, %f797, %f37;
	sub.f32 	%f801, %f798, %f38;
	mul.f32 	%f802, %f801, %f801;
	fma.rn.f32 	%f803, %f800, %f800, %f802;
	sub.f32 	%f804, %f799, %f39;
	fma.rn.f32 	%f54, %f804, %f804, %f803;
	setp.gtu.f32 	%p110, %f54, %f146;
	@%p110 bra 	$L__BB0_186;
	sqrt.rn.f32 	%f805, %f54;
	mul.f32 	%f806, %f145, %f805;
	cvt.rzi.s32.f32 	%r252, %f806;
	mul.wide.s32 	%rd237, %r252, 4;
	add.s64 	%rd238, %rd1, %rd237;
	atom.global.add.f32 	%f807, [%rd238], 0f3F800000;
$L__BB0_186:
	add.s32 	%r360, %r360, 1;
	setp.eq.s32 	%p111, %r360, %r44;
	@%p111 bra 	$L__BB0_231;
	bra.uni 	$L__BB0_145;
$L__BB0_187:
	ld.global.u64 	%rd149, [%rd4];
	add.s64 	%rd151, %rd149, %rd71;
	ld.u64 	%rd152, [%rd151];
	add.s64 	%rd154, %rd152, %rd74;
	add.s64 	%rd21, %rd154, 8;
	ld.u32 	%r60, [%rd154];
	mul.wide.s32 	%rd155, %r359, 16;
	add.s64 	%rd156, %rd152, %rd155;
	add.s64 	%rd22, %rd156, 8;
	ld.u64 	%rd23, [%rd156+8];
	setp.lt.s32 	%p62, %r60, 1;
	@%p62 bra 	$L__BB0_231;
	ld.u64 	%rd24, [%rd21];
	ld.u32 	%r61, [%rd22+-8];
	and.b32  	%r62, %r61, 7;
	add.s32 	%r63, %r62, -1;
	and.b32  	%r64, %r61, 3;
	and.b32  	%r65, %r61, 2147483640;
	and.b32  	%r66, %r61, 1;
	mov.b32 	%r365, 0;
$L__BB0_189:
	setp.lt.s32 	%p63, %r61, 1;
	mul.wide.u32 	%rd157, %r365, 16;
	add.s64 	%rd158, %rd24, %rd157;
	ld.f32 	%f55, [%rd158];
	ld.f32 	%f56, [%rd158+4];
	ld.f32 	%f57, [%rd158+8];
	@%p63 bra 	$L__BB0_230;
	setp.lt.u32 	%p64, %r61, 8;
	mov.b32 	%r368, 0;
	@%p64 bra 	$L__BB0_209;
	mov.b32 	%r366, 0;
$L__BB0_192:
	.pragma "nounroll";
	mul.wide.u32 	%rd159, %r366, 16;
	add.s64 	%rd25, %rd23, %rd159;
	ld.f32 	%f478, [%rd25];
	ld.f32 	%f479, [%rd25+4];
	ld.f32 	%f480, [%rd25+8];
	sub.f32 	%f481, %f478, %f55;
	sub.f32 	%f482, %f479, %f56;
	mul.f32 	%f483, %f482, %f482;
	fma.rn.f32 	%f484, %f481, %f481, %f483;
	sub.f32 	%f485, %f480, %f57;
	fma.rn.f32 	%f58, %f485, %f485, %f484;
	setp.gtu.f32 	%p65, %f58, %f146;
	@%p65 bra 	$L__BB0_194;
	sqrt.rn.f32 	%f486, %f58;
	mul.f32 	%f487, %f145, %f486;
	cvt.rzi.s32.f32 	%r220, %f487;
	mul.wide.s32 	%rd160, %r220, 4;
	add.s64 	%rd161, %rd2, %rd160;
	atom.global.add.f32 	%f488, [%rd161], 0f3F800000;
$L__BB0_194:
	ld.f32 	%f489, [%rd25+16];
	ld.f32 	%f490, [%rd25+20];
	ld.f32 	%f491, [%rd25+24];
	sub.f32 	%f492, %f489, %f55;
	sub.f32 	%f493, %f490, %f56;
	mul.f32 	%f494, %f493, %f493;
	fma.rn.f32 	%f495, %f492, %f492, %f494;
	sub.f32 	%f496, %f491, %f57;
	fma.rn.f32 	%f59, %f496, %f496, %f495;
	setp.gtu.f32 	%p66, %f59, %f146;
	@%p66 bra 	$L__BB0_196;
	sqrt.rn.f32 	%f497, %f59;
	mul.f32 	%f498, %f145, %f497;
	cvt.rzi.s32.f32 	%r221, %f498;
	mul.wide.s32 	%rd162, %r221, 4;
	add.s64 	%rd163, %rd2, %rd162;
	atom.global.add.f32 	%f499, [%rd163], 0f3F800000;
$L__BB0_196:
	ld.f32 	%f500, [%rd25+32];
	ld.f32 	%f501, [%rd25+36];
	ld.f32 	%f502, [%rd25+40];
	sub.f32 	%f503, %f500, %f55;
	sub.f32 	%f504, %f501, %f56;
	mul.f32 	%f505, %f504, %f504;
	fma.rn.f32 	%f506, %f503, %f503, %f505;
	sub.f32 	%f507, %f502, %f57;
	fma.rn.f32 	%f60, %f507, %f507, %f506;
	setp.gtu.f32 	%p67, %f60, %f146;
	@%p67 bra 	$L__BB0_198;
	sqrt.rn.f32 	%f508, %f60;
	mul.f32 	%f509, %f145, %f508;
	cvt.rzi.s32.f32 	%r222, %f509;
	mul.wide.s32 	%rd164, %r222, 4;
	add.s64 	%rd165, %rd2, %rd164;
	atom.global.add.f32 	%f510, [%rd165], 0f3F800000;
$L__BB0_198:
	ld.f32 	%f511, [%rd25+48];
	ld.f32 	%f512, [%rd25+52];
	ld.f32 	%f513, [%rd25+56];
	sub.f32 	%f514, %f511, %f55;
	sub.f32 	%f515, %f512, %f56;
	mul.f32 	%f516, %f515, %f515;
	fma.rn.f32 	%f517, %f514, %f514, %f516;
	sub.f32 	%f518, %f513, %f57;
	fma.rn.f32 	%f61, %f518, %f518, %f517;
	setp.gtu.f32 	%p68, %f61, %f146;
	@%p68 bra 	$L__BB0_200;
	sqrt.rn.f32 	%f519, %f61;
	mul.f32 	%f520, %f145, %f519;
	cvt.rzi.s32.f32 	%r223, %f520;
	mul.wide.s32 	%rd166, %r223, 4;
	add.s64 	%rd167, %rd2, %rd166;
	atom.global.add.f32 	%f521, [%rd167], 0f3F800000;
$L__BB0_200:
	ld.f32 	%f522, [%rd25+64];
	ld.f32 	%f523, [%rd25+68];
	ld.f32 	%f524, [%rd25+72];
	sub.f32 	%f525, %f522, %f55;
	sub.f32 	%f526, %f523, %f56;
	mul.f32 	%f527, %f526, %f526;
	fma.rn.f32 	%f528, %f525, %f525, %f527;
	sub.f32 	%f529, %f524, %f57;
	fma.rn.f32 	%f62, %f529, %f529, %f528;
	setp.gtu.f32 	%p69, %f62, %f146;
	@%p69 bra 	$L__BB0_202;
	sqrt.rn.f32 	%f530, %f62;
	mul.f32 	%f531, %f145, %f530;
	cvt.rzi.s32.f32 	%r224, %f531;
	mul.wide.s32 	%rd168, %r224, 4;
	add.s64 	%rd169, %rd2, %rd168;
	atom.global.add.f32 	%f532, [%rd169], 0f3F800000;
$L__BB0_202:
	ld.f32 	%f533, [%rd25+80];
	ld.f32 	%f534, [%rd25+84];
	ld.f32 	%f535, [%rd25+88];
	sub.f32 	%f536, %f533, %f55;
	sub.f32 	%f537, %f534, %f56;
	mul.f32 	%f538, %f537, %f537;
	fma.rn.f32 	%f539, %f536, %f536, %f538;
	sub.f32 	%f540, %f535, %f57;
	fma.rn.f32 	%f63, %f540, %f540, %f539;
	setp.gtu.f32 	%p70, %f63, %f146;
	@%p70 bra 	$L__BB0_204;
	sqrt.rn.f32 	%f541, %f63;
	mul.f32 	%f542, %f145, %f541;
	cvt.rzi.s32.f32 	%r225, %f542;
	mul.wide.s32 	%rd170, %r225, 4;
	add.s64 	%rd171, %rd2, %rd170;
	atom.global.add.f32 	%f543, [%rd171], 0f3F800000;
$L__BB0_204:
	ld.f32 	%f544, [%rd25+96];
	ld.f32 	%f545, [%rd25+100];
	ld.f32 	%f546, [%rd25+104];
	sub.f32 	%f547, %f544, %f55;
	sub.f32 	%f548, %f545, %f56;
	mul.f32 	%f549, %f548, %f548;
	fma.rn.f32 	%f550, %f547, %f547, %f549;
	sub.f32 	%f551, %f546, %f57;
	fma.rn.f32 	%f64, %f551, %f551, %f550;
	setp.gtu.f32 	%p71, %f64, %f146;
	@%p71 bra 	$L__BB0_206;
	sqrt.rn.f32 	%f552, %f64;
	mul.f32 	%f553, %f145, %f552;
	cvt.rzi.s32.f32 	%r226, %f553;
	mul.wide.s32 	%rd172, %r226, 4;
	add.s64 	%rd173, %rd2, %rd172;
	atom.global.add.f32 	%f554, [%rd173], 0f3F800000;
$L__BB0_206:
	ld.f32 	%f555, [%rd25+112];
	ld.f32 	%f556, [%rd25+116];
	ld.f32 	%f557, [%rd25+120];
	sub.f32 	%f558, %f555, %f55;
	sub.f32 	%f559, %f556, %f56;
	mul.f32 	%f560, %f559, %f559;
	fma.rn.f32 	%f561, %f558, %f558, %f560;
	sub.f32 	%f562, %f557, %f57;
	fma.rn.f32 	%f65, %f562, %f562, %f561;
	setp.gtu.f32 	%p72, %f65, %f146;
	@%p72 bra 	$L__BB0_208;
	sqrt.rn.f32 	%f563, %f65;
	mul.f32 	%f564, %f145, %f563;
	cvt.rzi.s32.f32 	%r227, %f564;
	mul.wide.s32 	%rd174, %r227, 4;
	add.s64 	%rd175, %rd2, %rd174;
	atom.global.add.f32 	%f565, [%rd175], 0f3F800000;
$L__BB0_208:
	add.s32 	%r366, %r366, 8;
	setp.ne.s32 	%p73, %r366, %r65;
	mov.u32 	%r368, %r65;
	@%p73 bra 	$L__BB0_192;
$L__BB0_209:
	setp.eq.s32 	%p74, %r62, 0;
	@%p74 bra 	$L__BB0_230;
	setp.lt.u32 	%p75, %r63, 3;
	@%p75 bra 	$L__BB0_220;
	mul.wide.u32 	%rd176, %r368, 16;
	add.s64 	%rd26, %rd23, %rd176;
	ld.f32 	%f566, [%rd26];
	ld.f32 	%f567, [%rd26+4];
	ld.f32 	%f568, [%rd26+8];
	sub.f32 	%f569, %f566, %f55;
	sub.f32 	%f570, %f567, %f56;
	mul.f32 	%f571, %f570, %f570;
	fma.rn.f32 	%f572, %f569, %f569, %f571;
	sub.f32 	%f573, %f568, %f57;
	fma.rn.f32 	%f66, %f573, %f573, %f572;
	setp.gtu.f32 	%p76, %f66, %f146;
	@%p76 bra 	$L__BB0_213;
	sqrt.rn.f32 	%f574, %f66;
	mul.f32 	%f575, %f145, %f574;
	cvt.rzi.s32.f32 	%r228, %f575;
	mul.wide.s32 	%rd177, %r228, 4;
	add.s64 	%rd178, %rd2, %rd177;
	atom.global.add.f32 	%f576, [%rd178], 0f3F800000;
$L__BB0_213:
	ld.f32 	%f577, [%rd26+16];
	ld.f32 	%f578, [%rd26+20];
	ld.f32 	%f579, [%rd26+24];
	sub.f32 	%f580, %f577, %f55;
	sub.f32 	%f581, %f578, %f56;
	mul.f32 	%f582, %f581, %f581;
	fma.rn.f32 	%f583, %f580, %f580, %f582;
	sub.f32 	%f584, %f579, %f57;
	fma.rn.f32 	%f67, %f584, %f584, %f583;
	setp.gtu.f32 	%p77, %f67, %f146;
	@%p77 bra 	$L__BB0_215;
	sqrt.rn.f32 	%f585, %f67;
	mul.f32 	%f586, %f145, %f585;
	cvt.rzi.s32.f32 	%r229, %f586;
	mul.wide.s32 	%rd179, %r229, 4;
	add.s64 	%rd180, %rd2, %rd179;
	atom.global.add.f32 	%f587, [%rd180], 0f3F800000;
$L__BB0_215:
	ld.f32 	%f588, [%rd26+32];
	ld.f32 	%f589, [%rd26+36];
	ld.f32 	%f590, [%rd26+40];
	sub.f32 	%f591, %f588, %f55;
	sub.f32 	%f592, %f589, %f56;
	mul.f32 	%f593, %f592, %f592;
	fma.rn.f32 	%f594, %f591, %f591, %f593;
	sub.f32 	%f595, %f590, %f57;
	fma.rn.f32 	%f68, %f595, %f595, %f594;
	setp.gtu.f32 	%p78, %f68, %f146;
	@%p78 bra 	$L__BB0_217;
	sqrt.rn.f32 	%f596, %f68;
	mul.f32 	%f597, %f145, %f596;
	cvt.rzi.s32.f32 	%r230, %f597;
	mul.wide.s32 	%rd181, %r230, 4;
	add.s64 	%rd182, %rd2, %rd181;
	atom.global.add.f32 	%f598, [%rd182], 0f3F800000;
$L__BB0_217:
	ld.f32 	%f599, [%rd26+48];
	ld.f32 	%f600, [%rd26+52];
	ld.f32 	%f601, [%rd26+56];
	sub.f32 	%f602, %f599, %f55;
	sub.f32 	%f603, %f600, %f56;
	mul.f32 	%f604, %f603, %f603;
	fma.rn.f32 	%f605, %f602, %f602, %f604;
	sub.f32 	%f606, %f601, %f57;
	fma.rn.f32 	%f69, %f606, %f606, %f605;
	setp.gtu.f32 	%p79, %f69, %f146;
	@%p79 bra 	$L__BB0_219;
	sqrt.rn.f32 	%f607, %f69;
	mul.f32 	%f608, %f145, %f607;
	cvt.rzi.s32.f32 	%r231, %f608;
	mul.wide.s32 	%rd183, %r231, 4;
	add.s64 	%rd184, %rd2, %rd183;
	atom.global.add.f32 	%f609, [%rd184], 0f3F800000;
$L__BB0_219:
	add.s32 	%r368, %r368, 4;
$L__BB0_220:
	setp.eq.s32 	%p80, %r64, 0;
	@%p80 bra 	$L__BB0_230;
	setp.eq.s32 	%p81, %r64, 1;
	@%p81 bra 	$L__BB0_227;
	mul.wide.u32 	%rd185, %r368, 16;
	add.s64 	%rd27, %rd23, %rd185;
	ld.f32 	%f610, [%rd27];
	ld.f32 	%f611, [%rd27+4];
	ld.f32 	%f612, [%rd27+8];
	sub.f32 	%f613, %f610, %f55;
	sub.f32 	%f614, %f611, %f56;
	mul.f32 	%f615, %f614, %f614;
	fma.rn.f32 	%f616, %f613, %f613, %f615;
	sub.f32 	%f617, %f612, %f57;
	fma.rn.f32 	%f70, %f617, %f617, %f616;
	setp.gtu.f32 	%p82, %f70, %f146;
	@%p82 bra 	$L__BB0_224;
	sqrt.rn.f32 	%f618, %f70;
	mul.f32 	%f619, %f145, %f618;
	cvt.rzi.s32.f32 	%r232, %f619;
	mul.wide.s32 	%rd186, %r232, 4;
	add.s64 	%rd187, %rd2, %rd186;
	atom.global.add.f32 	%f620, [%rd187], 0f3F800000;
$L__BB0_224:
	ld.f32 	%f621, [%rd27+16];
	ld.f32 	%f622, [%rd27+20];
	ld.f32 	%f623, [%rd27+24];
	sub.f32 	%f624, %f621, %f55;
	sub.f32 	%f625, %f622, %f56;
	mul.f32 	%f626, %f625, %f625;
	fma.rn.f32 	%f627, %f624, %f624, %f626;
	sub.f32 	%f628, %f623, %f57;
	fma.rn.f32 	%f71, %f628, %f628, %f627;
	setp.gtu.f32 	%p83, %f71, %f146;
	@%p83 bra 	$L__BB0_226;
	sqrt.rn.f32 	%f629, %f71;
	mul.f32 	%f630, %f145, %f629;
	cvt.rzi.s32.f32 	%r233, %f630;
	mul.wide.s32 	%rd188, %r233, 4;
	add.s64 	%rd189, %rd2, %rd188;
	atom.global.add.f32 	%f631, [%rd189], 0f3F800000;
$L__BB0_226:
	add.s32 	%r368, %r368, 2;
$L__BB0_227:
	setp.eq.s32 	%p84, %r66, 0;
	@%p84 bra 	$L__BB0_230;
	mul.wide.u32 	%rd190, %r368, 16;
	add.s64 	%rd191, %rd23, %rd190;
	ld.f32 	%f632, [%rd191];
	ld.f32 	%f633, [%rd191+4];
	ld.f32 	%f634, [%rd191+8];
	sub.f32 	%f635, %f632, %f55;
	sub.f32 	%f636, %f633, %f56;
	mul.f32 	%f637, %f636, %f636;
	fma.rn.f32 	%f638, %f635, %f635, %f637;
	sub.f32 	%f639, %f634, %f57;
	fma.rn.f32 	%f72, %f639, %f639, %f638;
	setp.gtu.f32 	%p85, %f72, %f146;
	@%p85 bra 	$L__BB0_230;
	sqrt.rn.f32 	%f640, %f72;
	mul.f32 	%f641, %f145, %f640;
	cvt.rzi.s32.f32 	%r234, %f641;
	mul.wide.s32 	%rd192, %r234, 4;
	add.s64 	%rd193, %rd2, %rd192;
	atom.global.add.f32 	%f642, [%rd193], 0f3F800000;
$L__BB0_230:
	add.s32 	%r365, %r365, 1;
	setp.ne.s32 	%p86, %r365, %r60;
	@%p86 bra 	$L__BB0_189;
$L__BB0_231:
	add.s32 	%r359, %r359, 1;
	setp.lt.s32 	%p112, %r359, %r161;
	sub.s32 	%r253, %r359, %r5;
	setp.le.s32 	%p113, %r253, %r162;
	and.pred  	%p114, %p112, %p113;
	@%p114 bra 	$L__BB0_142;
	bra.uni 	$L__BB0_92;
$L__BB0_232:
	add.s32 	%r370, %r370, 1;
	add.s32 	%r295, %r370, %r4;
	setp.lt.s32 	%p177, %r295, %r161;
	setp.le.s32 	%p178, %r370, %r162;
	and.pred  	%p179, %p177, %p178;
	@%p179 bra 	$L__BB0_94;
$L__BB0_233:
	add.s32 	%r296, %r5, 1;
	setp.ge.s32 	%p180, %r296, %r161;
	setp.lt.s32 	%p181, %r162, 2;
	or.pred  	%p182, %p180, %p181;
	@%p182 bra 	$L__BB0_377;
	sub.s32 	%r298, %r4, %r162;
	setp.gt.s32 	%p183, %r4, %r162;
	selp.b32 	%r299, %r298, 0, %p183;
	setp.lt.s32 	%p184, %r299, %r161;
	sub.s32 	%r300, %r299, %r4;
	setp.lt.s32 	%p185, %r300, %r162;
	and.pred  	%p2, %p184, %p185;
	sub.s32 	%r301, %r3, %r162;
	setp.gt.s32 	%p186, %r3, %r162;
	selp.b32 	%r302, %r301, 0, %p186;
	setp.lt.s32 	%p187, %r302, %r161;
	sub.s32 	%r303, %r302, %r3;
	setp.lt.s32 	%p188, %r303, %r162;
	and.pred  	%p3, %p187, %p188;
	mov.b32 	%r383, 1;
	not.pred 	%p189, %p2;
	not.pred 	%p190, %p3;
	mul.wide.s32 	%rd385, %r4, 8;
	mul.wide.s32 	%rd388, %r3, 16;
	bra.uni 	$L__BB0_281;
$L__BB0_235:
	ld.global.u64 	%rd239, [%rd4];
	mul.wide.s32 	%rd240, %r4, 8;
	add.s64 	%rd241, %rd239, %rd240;
	ld.u64 	%rd242, [%rd241];
	mul.wide.s32 	%rd243, %r3, 16;
	add.s64 	%rd244, %rd242, %rd243;
	add.s64 	%rd35, %rd244, 8;
	ld.u32 	%r100, [%rd244];
	mul.wide.s32 	%rd245, %r370, 8;
	add.s64 	%rd246, %rd241, %rd245;
	ld.u64 	%rd247, [%rd246];
	mul.wide.s32 	%rd248, %r372, 16;
	add.s64 	%rd249, %rd247, %rd248;
	add.s64 	%rd36, %rd249, 8;
	ld.u64 	%rd37, [%rd249+8];
	setp.lt.s32 	%p124, %r100, 1;
	@%p124 bra 	$L__BB0_279;
	ld.u64 	%rd38, [%rd35];
	ld.u32 	%r101, [%rd36+-8];
	and.b32  	%r102, %r101, 7;
	add.s32 	%r103, %r102, -1;
	and.b32  	%r104, %r101, 3;
	and.b32  	%r105, %r101, 2147483640;
	and.b32  	%r106, %r101, 1;
	mov.b32 	%r378, 0;
$L__BB0_237:
	setp.lt.s32 	%p125, %r101, 1;
	mul.wide.u32 	%rd250, %r378, 16;
	add.s64 	%rd251, %rd38, %rd250;
	ld.f32 	%f91, [%rd251];
	ld.f32 	%f92, [%rd251+4];
	ld.f32 	%f93, [%rd251+8];
	@%p125 bra 	$L__BB0_278;
	setp.lt.u32 	%p126, %r101, 8;
	mov.b32 	%r381, 0;
	@%p126 bra 	$L__BB0_257;
	mov.b32 	%r379, 0;
$L__BB0_240:
	.pragma "nounroll";
	mul.wide.u32 	%rd252, %r379, 16;
	add.s64 	%rd39, %rd37, %rd252;
	ld.f32 	%f808, [%rd39];
	ld.f32 	%f809, [%rd39+4];
	ld.f32 	%f810, [%rd39+8];
	sub.f32 	%f811, %f808, %f91;
	sub.f32 	%f812, %f809, %f92;
	mul.f32 	%f813, %f812, %f812;
	fma.rn.f32 	%f814, %f811, %f811, %f813;
	sub.f32 	%f815, %f810, %f93;
	fma.rn.f32 	%f94, %f815, %f815, %f814;
	setp.gtu.f32 	%p127, %f94, %f146;
	@%p127 bra 	$L__BB0_242;
	sqrt.rn.f32 	%f816, %f94;
	mul.f32 	%f817, %f145, %f816;
	cvt.rzi.s32.f32 	%r262, %f817;
	mul.wide.s32 	%rd253, %r262, 4;
	add.s64 	%rd254, %rd2, %rd253;
	atom.global.add.f32 	%f818, [%rd254], 0f3F800000;
$L__BB0_242:
	ld.f32 	%f819, [%rd39+16];
	ld.f32 	%f820, [%rd39+20];
	ld.f32 	%f821, [%rd39+24];
	sub.f32 	%f822, %f819, %f91;
	sub.f32 	%f823, %f820, %f92;
	mul.f32 	%f824, %f823, %f823;
	fma.rn.f32 	%f825, %f822, %f822, %f824;
	sub.f32 	%f826, %f821, %f93;
	fma.rn.f32 	%f95, %f826, %f826, %f825;
	setp.gtu.f32 	%p128, %f95, %f146;
	@%p128 bra 	$L__BB0_244;
	sqrt.rn.f32 	%f827, %f95;
	mul.f32 	%f828, %f145, %f827;
	cvt.rzi.s32.f32 	%r263, %f828;
	mul.wide.s32 	%rd255, %r263, 4;
	add.s64 	%rd256, %rd2, %rd255;
	atom.global.add.f32 	%f829, [%rd256], 0f3F800000;
$L__BB0_244:
	ld.f32 	%f830, [%rd39+32];
	ld.f32 	%f831, [%rd39+36];
	ld.f32 	%f832, [%rd39+40];
	sub.f32 	%f833, %f830, %f91;
	sub.f32 	%f834, %f831, %f92;
	mul.f32 	%f835, %f834, %f834;
	fma.rn.f32 	%f836, %f833, %f833, %f835;
	sub.f32 	%f837, %f832, %f93;
	fma.rn.f32 	%f96, %f837, %f837, %f836;
	setp.gtu.f32 	%p129, %f96, %f146;
	@%p129 bra 	$L__BB0_246;
	sqrt.rn.f32 	%f838, %f96;
	mul.f32 	%f839, %f145, %f838;
	cvt.rzi.s32.f32 	%r264, %f839;
	mul.wide.s32 	%rd257, %r264, 4;
	add.s64 	%rd258, %rd2, %rd257;
	atom.global.add.f32 	%f840, [%rd258], 0f3F800000;
$L__BB0_246:
	ld.f32 	%f841, [%rd39+48];
	ld.f32 	%f842, [%rd39+52];
	ld.f32 	%f843, [%rd39+56];
	sub.f32 	%f844, %f841, %f91;
	sub.f32 	%f845, %f842, %f92;
	mul.f32 	%f846, %f845, %f845;
	fma.rn.f32 	%f847, %f844, %f844, %f846;
	sub.f32 	%f848, %f843, %f93;
	fma.rn.f32 	%f97, %f848, %f848, %f847;
	setp.gtu.f32 	%p130, %f97, %f146;
	@%p130 bra 	$L__BB0_248;
	sqrt.rn.f32 	%f849, %f97;
	mul.f32 	%f850, %f145, %f849;
	cvt.rzi.s32.f32 	%r265, %f850;
	mul.wide.s32 	%rd259, %r265, 4;
	add.s64 	%rd260, %rd2, %rd259;
	atom.global.add.f32 	%f851, [%rd260], 0f3F800000;
$L__BB0_248:
	ld.f32 	%f852, [%rd39+64];
	ld.f32 	%f853, [%rd39+68];
	ld.f32 	%f854, [%rd39+72];
	sub.f32 	%f855, %f852, %f91;
	sub.f32 	%f856, %f853, %f92;
	mul.f32 	%f857, %f856, %f856;
	fma.rn.f32 	%f858, %f855, %f855, %f857;
	sub.f32 	%f859, %f854, %f93;
	fma.rn.f32 	%f98, %f859, %f859, %f858;
	setp.gtu.f32 	%p131, %f98, %f146;
	@%p131 bra 	$L__BB0_250;
	sqrt.rn.f32 	%f860, %f98;
	mul.f32 	%f861, %f145, %f860;
	cvt.rzi.s32.f32 	%r266, %f861;
	mul.wide.s32 	%rd261, %r266, 4;
	add.s64 	%rd262, %rd2, %rd261;
	atom.global.add.f32 	%f862, [%rd262], 0f3F800000;
$L__BB0_250:
	ld.f32 	%f863, [%rd39+80];
	ld.f32 	%f864, [%rd39+84];
	ld.f32 	%f865, [%rd39+88];
	sub.f32 	%f866, %f863, %f91;
	sub.f32 	%f867, %f864, %f92;
	mul.f32 	%f868, %f867, %f867;
	fma.rn.f32 	%f869, %f866, %f866, %f868;
	sub.f32 	%f870, %f865, %f93;
	fma.rn.f32 	%f99, %f870, %f870, %f869;
	setp.gtu.f32 	%p132, %f99, %f146;
	@%p132 bra 	$L__BB0_252;
	sqrt.rn.f32 	%f871, %f99;
	mul.f32 	%f872, %f145, %f871;
	cvt.rzi.s32.f32 	%r267, %f872;
	mul.wide.s32 	%rd263, %r267, 4;
	add.s64 	%rd264, %rd2, %rd263;
	atom.global.add.f32 	%f873, [%rd264], 0f3F800000;
$L__BB0_252:
	ld.f32 	%f874, [%rd39+96];
	ld.f32 	%f875, [%rd39+100];
	ld.f32 	%f876, [%rd39+104];
	sub.f32 	%f877, %f874, %f91;
	sub.f32 	%f878, %f875, %f92;
	mul.f32 	%f879, %f878, %f878;
	fma.rn.f32 	%f880, %f877, %f877, %f879;
	sub.f32 	%f881, %f876, %f93;
	fma.rn.f32 	%f100, %f881, %f881, %f880;
	setp.gtu.f32 	%p133, %f100, %f146;
	@%p133 bra 	$L__BB0_254;
	sqrt.rn.f32 	%f882, %f100;
	mul.f32 	%f883, %f145, %f882;
	cvt.rzi.s32.f32 	%r268, %f883;
	mul.wide.s32 	%rd265, %r268, 4;
	add.s64 	%rd266, %rd2, %rd265;
	atom.global.add.f32 	%f884, [%rd266], 0f3F800000;
$L__BB0_254:
	ld.f32 	%f885, [%rd39+112];
	ld.f32 	%f886, [%rd39+116];
	ld.f32 	%f887, [%rd39+120];
	sub.f32 	%f888, %f885, %f91;
	sub.f32 	%f889, %f886, %f92;
	mul.f32 	%f890, %f889, %f889;
	fma.rn.f32 	%f891, %f888, %f888, %f890;
	sub.f32 	%f892, %f887, %f93;
	fma.rn.f32 	%f101, %f892, %f892, %f891;
	setp.gtu.f32 	%p134, %f101, %f146;
	@%p134 bra 	$L__BB0_256;
	sqrt.rn.f32 	%f893, %f101;
	mul.f32 	%f894, %f145, %f893;
	cvt.rzi.s32.f32 	%r269, %f894;
	mul.wide.s32 	%rd267, %r269, 4;
	add.s64 	%rd268, %rd2, %rd267;
	atom.global.add.f32 	%f895, [%rd268], 0f3F800000;
$L__BB0_256:
	add.s32 	%r379, %r379, 8;
	setp.ne.s32 	%p135, %r379, %r105;
	mov.u32 	%r381, %r105;
	@%p135 bra 	$L__BB0_240;
$L__BB0_257:
	setp.eq.s32 	%p136, %r102, 0;
	@%p136 bra 	$L__BB0_278;
	setp.lt.u32 	%p137, %r103, 3;
	@%p137 bra 	$L__BB0_268;
	mul.wide.u32 	%rd269, %r381, 16;
	add.s64 	%rd40, %rd37, %rd269;
	ld.f32 	%f896, [%rd40];
	ld.f32 	%f897, [%rd40+4];
	ld.f32 	%f898, [%rd40+8];
	sub.f32 	%f899, %f896, %f91;
	sub.f32 	%f900, %f897, %f92;
	mul.f32 	%f901, %f900, %f900;
	fma.rn.f32 	%f902, %f899, %f899, %f901;
	sub.f32 	%f903, %f898, %f93;
	fma.rn.f32 	%f102, %f903, %f903, %f902;
	setp.gtu.f32 	%p138, %f102, %f146;
	@%p138 bra 	$L__BB0_261;
	sqrt.rn.f32 	%f904, %f102;
	mul.f32 	%f905, %f145, %f904;
	cvt.rzi.s32.f32 	%r270, %f905;
	mul.wide.s32 	%rd270, %r270, 4;
	add.s64 	%rd271, %rd2, %rd270;
	atom.global.add.f32 	%f906, [%rd271], 0f3F800000;
$L__BB0_261:
	ld.f32 	%f907, [%rd40+16];
	ld.f32 	%f908, [%rd40+20];
	ld.f32 	%f909, [%rd40+24];
	sub.f32 	%f910, %f907, %f91;
	sub.f32 	%f911, %f908, %f92;
	mul.f32 	%f912, %f911, %f911;
	fma.rn.f32 	%f913, %f910, %f910, %f912;
	sub.f32 	%f914, %f909, %f93;
	fma.rn.f32 	%f103, %f914, %f914, %f913;
	setp.gtu.f32 	%p139, %f103, %f146;
	@%p139 bra 	$L__BB0_263;
	sqrt.rn.f32 	%f915, %f103;
	mul.f32 	%f916, %f145, %f915;
	cvt.rzi.s32.f32 	%r271, %f916;
	mul.wide.s32 	%rd272, %r271, 4;
	add.s64 	%rd273, %rd2, %rd272;
	atom.global.add.f32 	%f917, [%rd273], 0f3F800000;
$L__BB0_263:
	ld.f32 	%f918, [%rd40+32];
	ld.f32 	%f919, [%rd40+36];
	ld.f32 	%f920, [%rd40+40];
	sub.f32 	%f921, %f918, %f91;
	sub.f32 	%f922, %f919, %f92;
	mul.f32 	%f923, %f922, %f922;
	fma.rn.f32 	%f924, %f921, %f921, %f923;
	sub.f32 	%f925, %f920, %f93;
	fma.rn.f32 	%f104, %f925, %f925, %f924;
	setp.gtu.f32 	%p140, %f104, %f146;
	@%p140 bra 	$L__BB0_265;
	sqrt.rn.f32 	%f926, %f104;
	mul.f32 	%f927, %f145, %f926;
	cvt.rzi.s32.f32 	%r272, %f927;
	mul.wide.s32 	%rd274, %r272, 4;
	add.s64 	%rd275, %rd2, %rd274;
	atom.global.add.f32 	%f928, [%rd275], 0f3F800000;
$L__BB0_265:
	ld.f32 	%f929, [%rd40+48];
	ld.f32 	%f930, [%rd40+52];
	ld.f32 	%f931, [%rd40+56];
	sub.f32 	%f932, %f929, %f91;
	sub.f32 	%f933, %f930, %f92;
	mul.f32 	%f934, %f933, %f933;
	fma.rn.f32 	%f935, %f932, %f932, %f934;
	sub.f32 	%f936, %f931, %f93;
	fma.rn.f32 	%f105, %f936, %f936, %f935;
	setp.gtu.f32 	%p141, %f105, %f146;
	@%p141 bra 	$L__BB0_267;
	sqrt.rn.f32 	%f937, %f105;
	mul.f32 	%f938, %f145, %f937;
	cvt.rzi.s32.f32 	%r273, %f938;
	mul.wide.s32 	%rd276, %r273, 4;
	add.s64 	%rd277, %rd2, %rd276;
	atom.global.add.f32 	%f939, [%rd277], 0f3F800000;
$L__BB0_267:
	add.s32 	%r381, %r381, 4;
$L__BB0_268:
	setp.eq.s32 	%p142, %r104, 0;
	@%p142 bra 	$L__BB0_278;
	setp.eq.s32 	%p143, %r104, 1;
	@%p143 bra 	$L__BB0_275;
	mul.wide.u32 	%rd278, %r381, 16;
	add.s64 	%rd41, %rd37, %rd278;
	ld.f32 	%f940, [%rd41];
	ld.f32 	%f941, [%rd41+4];
	ld.f32 	%f942, [%rd41+8];
	sub.f32 	%f943, %f940, %f91;
	sub.f32 	%f944, %f941, %f92;
	mul.f32 	%f945, %f944, %f944;
	fma.rn.f32 	%f946, %f943, %f943, %f945;
	sub.f32 	%f947, %f942, %f93;
	fma.rn.f32 	%f106, %f947, %f947, %f946;
	setp.gtu.f32 	%p144, %f106, %f146;
	@%p144 bra 	$L__BB0_272;
	sqrt.rn.f32 	%f948, %f106;
	mul.f32 	%f949, %f145, %f948;
	cvt.rzi.s32.f32 	%r274, %f949;
	mul.wide.s32 	%rd279, %r274, 4;
	add.s64 	%rd280, %rd2, %rd279;
	atom.global.add.f32 	%f950, [%rd280], 0f3F800000;
$L__BB0_272:
	ld.f32 	%f951, [%rd41+16];
	ld.f32 	%f952, [%rd41+20];
	ld.f32 	%f953, [%rd41+24];
	sub.f32 	%f954, %f951, %f91;
	sub.f32 	%f955, %f952, %f92;
	mul.f32 	%f956, %f955, %f955;
	fma.rn.f32 	%f957, %f954, %f954, %f956;
	sub.f32 	%f958, %f953, %f93;
	fma.rn.f32 	%f107, %f958, %f958, %f957;
	setp.gtu.f32 	%p145, %f107, %f146;
	@%p145 bra 	$L__BB0_274;
	sqrt.rn.f32 	%f959, %f107;
	mul.f32 	%f960, %f145, %f959;
	cvt.rzi.s32.f32 	%r275, %f960;
	mul.wide.s32 	%rd281, %r275, 4;
	add.s64 	%rd282, %rd2, %rd281;
	atom.global.add.f32 	%f961, [%rd282], 0f3F800000;
$L__BB0_274:
	add.s32 	%r381, %r381, 2;
$L__BB0_275:
	setp.eq.s32 	%p146, %r106, 0;
	@%p146 bra 	$L__BB0_278;
	mul.wide.u32 	%rd283, %r381, 16;
	add.s64 	%rd284, %rd37, %rd283;
	ld.f32 	%f962, [%rd284];
	ld.f32 	%f963, [%rd284+4];
	ld.f32 	%f964, [%rd284+8];
	sub.f32 	%f965, %f962, %f91;
	sub.f32 	%f966, %f963, %f92;
	mul.f32 	%f967, %f966, %f966;
	fma.rn.f32 	%f968, %f965, %f965, %f967;
	sub.f32 	%f969, %f964, %f93;
	fma.rn.f32 	%f108, %f969, %f969, %f968;
	setp.gtu.f32 	%p147, %f108, %f146;
	@%p147 bra 	$L__BB0_278;
	sqrt.rn.f32 	%f970, %f108;
	mul.f32 	%f971, %f145, %f970;
	cvt.rzi.s32.f32 	%r276, %f971;
	mul.wide.s32 	%rd285, %r276, 4;
	add.s64 	%rd286, %rd2, %rd285;
	atom.global.add.f32 	%f972, [%rd286], 0f3F800000;
$L__BB0_278:
	add.s32 	%r378, %r378, 1;
	setp.ne.s32 	%p148, %r378, %r100;
	@%p148 bra 	$L__BB0_237;
$L__BB0_279:
	add.s32 	%r372, %r40, %r371;
	setp.lt.s32 	%p174, %r372, %r161;
	sub.s32 	%r371, %r372, %r3;
	setp.le.s32 	%p175, %r371, %r162;
	and.pred  	%p176, %p174, %p175;
	@%p176 bra 	$L__BB0_96;
	bra.uni 	$L__BB0_232;
$L__BB0_280:
	add.s32 	%r383, %r383, 1;
	add.s32 	%r344, %r383, %r5;
	setp.ge.s32 	%p251, %r344, %r161;
	setp.ge.s32 	%p252, %r383, %r162;
	or.pred  	%p253, %p251, %p252;
	@%p253 bra 	$L__BB0_377;
$L__BB0_281:
	@%p189 bra 	$L__BB0_280;
	sub.s32 	%r384, %r299, %r4;
	mul.wide.s32 	%rd335, %r383, 8;
	add.s64 	%rd42, %rd4, %rd335;
	mov.u32 	%r385, %r299;
$L__BB0_283:
	@%p190 bra 	$L__BB0_376;
	sub.s32 	%r386, %r302, %r3;
	mul.wide.s32 	%rd391, %r385, 8;
	mov.u32 	%r387, %r302;
$L__BB0_285:
	mul.lo.s32 	%r304, %r383, %r383;
	mad.lo.s32 	%r305, %r384, %r384, %r304;
	mad.lo.s32 	%r306, %r386, %r386, %r305;
	setp.gt.u32 	%p191, %r306, %r163;
	@%p191 bra 	$L__BB0_375;
	setp.ne.s32 	%p192, %r7, 0;
	@%p192 bra 	$L__BB0_331;
	ld.global.u64 	%rd384, [%rd4];
	add.s64 	%rd386, %rd384, %rd385;
	ld.u64 	%rd387, [%rd386];
	add.s64 	%rd389, %rd387, %rd388;
	add.s64 	%rd43, %rd389, 8;
	ld.u32 	%r126, [%rd389];
	ld.global.u64 	%rd390, [%rd42];
	add.s64 	%rd392, %rd390, %rd391;
	ld.u64 	%rd393, [%rd392];
	mul.wide.s32 	%rd394, %r387, 16;
	add.s64 	%rd395, %rd393, %rd394;
	add.s64 	%rd44, %rd395, 8;
	ld.u64 	%rd45, [%rd395+8];
	setp.lt.s32 	%p219, %r126, 1;
	@%p219 bra 	$L__BB0_375;
	ld.u64 	%rd46, [%rd43];
	ld.u32 	%r127, [%rd44+-8];
	and.b32  	%r128, %r127, 7;
	add.s32 	%r129, %r128, -1;
	and.b32  	%r130, %r127, 3;
	and.b32  	%r131, %r127, 2147483640;
	mov.b32 	%r388, 0;
$L__BB0_289:
	setp.lt.s32 	%p220, %r127, 1;
	mul.wide.u32 	%rd396, %r388, 16;
	add.s64 	%rd397, %rd46, %rd396;
	ld.f32 	%f109, [%rd397];
	ld.f32 	%f110, [%rd397+4];
	ld.f32 	%f111, [%rd397+8];
	@%p220 bra 	$L__BB0_330;
	setp.lt.u32 	%p221, %r127, 8;
	mov.b32 	%r391, 0;
	@%p221 bra 	$L__BB0_309;
	mov.b32 	%r389, 0;
$L__BB0_292:
	.pragma "nounroll";
	mul.wide.u32 	%rd398, %r389, 16;
	add.s64 	%rd47, %rd45, %rd398;
	ld.f32 	%f1303, [%rd47];
	ld.f32 	%f1304, [%rd47+4];
	ld.f32 	%f1305, [%rd47+8];
	sub.f32 	%f1306, %f1303, %f109;
	sub.f32 	%f1307, %f1304, %f110;
	mul.f32 	%f1308, %f1307, %f1307;
	fma.rn.f32 	%f1309, %f1306, %f1306, %f1308;
	sub.f32 	%f1310, %f1305, %f111;
	fma.rn.f32 	%f112, %f1310, %f1310, %f1309;
	setp.gtu.f32 	%p222, %f112, %f146;
	@%p222 bra 	$L__BB0_294;
	sqrt.rn.f32 	%f1311, %f112;
	mul.f32 	%f1312, %f145, %f1311;
	cvt.rzi.s32.f32 	%r328, %f1312;
	mul.wide.s32 	%rd399, %r328, 4;
	add.s64 	%rd400, %rd1, %rd399;
	atom.global.add.f32 	%f1313, [%rd400], 0f3F800000;
$L__BB0_294:
	ld.f32 	%f1314, [%rd47+16];
	ld.f32 	%f1315, [%rd47+20];
	ld.f32 	%f1316, [%rd47+24];
	sub.f32 	%f1317, %f1314, %f109;
	sub.f32 	%f1318, %f1315, %f110;
	mul.f32 	%f1319, %f1318, %f1318;
	fma.rn.f32 	%f1320, %f1317, %f1317, %f1319;
	sub.f32 	%f1321, %f1316, %f111;
	fma.rn.f32 	%f113, %f1321, %f1321, %f1320;
	setp.gtu.f32 	%p223, %f113, %f146;
	@%p223 bra 	$L__BB0_296;
	sqrt.rn.f32 	%f1322, %f113;
	mul.f32 	%f1323, %f145, %f1322;
	cvt.rzi.s32.f32 	%r329, %f1323;
	mul.wide.s32 	%rd401, %r329, 4;
	add.s64 	%rd402, %rd1, %rd401;
	atom.global.add.f32 	%f1324, [%rd402], 0f3F800000;
$L__BB0_296:
	ld.f32 	%f1325, [%rd47+32];
	ld.f32 	%f1326, [%rd47+36];
	ld.f32 	%f1327, [%rd47+40];
	sub.f32 	%f1328, %f1325, %f109;
	sub.f32 	%f1329, %f1326, %f110;
	mul.f32 	%f1330, %f1329, %f1329;
	fma.rn.f32 	%f1331, %f1328, %f1328, %f1330;
	sub.f32 	%f1332, %f1327, %f111;
	fma.rn.f32 	%f114, %f1332, %f1332, %f1331;
	setp.gtu.f32 	%p224, %f114, %f146;
	@%p224 bra 	$L__BB0_298;
	sqrt.rn.f32 	%f1333, %f114;
	mul.f32 	%f1334, %f145, %f1333;
	cvt.rzi.s32.f32 	%r330, %f1334;
	mul.wide.s32 	%rd403, %r330, 4;
	add.s64 	%rd404, %rd1, %rd403;
	atom.global.add.f32 	%f1335, [%rd404], 0f3F800000;
$L__BB0_298:
	ld.f32 	%f1336, [%rd47+48];
	ld.f32 	%f1337, [%rd47+52];
	ld.f32 	%f1338, [%rd47+56];
	sub.f32 	%f1339, %f1336, %f109;
	sub.f32 	%f1340, %f1337, %f110;
	mul.f32 	%f1341, %f1340, %f1340;
	fma.rn.f32 	%f1342, %f1339, %f1339, %f1341;
	sub.f32 	%f1343, %f1338, %f111;
	fma.rn.f32 	%f115, %f1343, %f1343, %f1342;
	setp.gtu.f32 	%p225, %f115, %f146;
	@%p225 bra 	$L__BB0_300;
	sqrt.rn.f32 	%f1344, %f115;
	mul.f32 	%f1345, %f145, %f1344;
	cvt.rzi.s32.f32 	%r331, %f1345;
	mul.wide.s32 	%rd405, %r331, 4;
	add.s64 	%rd406, %rd1, %rd405;
	atom.global.add.f32 	%f1346, [%rd406], 0f3F800000;
$L__BB0_300:
	ld.f32 	%f1347, [%rd47+64];
	ld.f32 	%f1348, [%rd47+68];
	ld.f32 	%f1349, [%rd47+72];
	sub.f32 	%f1350, %f1347, %f109;
	sub.f32 	%f1351, %f1348, %f110;
	mul.f32 	%f1352, %f1351, %f1351;
	fma.rn.f32 	%f1353, %f1350, %f1350, %f1352;
	sub.f32 	%f1354, %f1349, %f111;
	fma.rn.f32 	%f116, %f1354, %f1354, %f1353;
	setp.gtu.f32 	%p226, %f116, %f146;
	@%p226 bra 	$L__BB0_302;
	sqrt.rn.f32 	%f1355, %f116;
	mul.f32 	%f1356, %f145, %f1355;
	cvt.rzi.s32.f32 	%r332, %f1356;
	mul.wide.s32 	%rd407, %r332, 4;
	add.s64 	%rd408, %rd1, %rd407;
	atom.global.add.f32 	%f1357, [%rd408], 0f3F800000;
$L__BB0_302:
	ld.f32 	%f1358, [%rd47+80];
	ld.f32 	%f1359, [%rd47+84];
	ld.f32 	%f1360, [%rd47+88];
	sub.f32 	%f1361, %f1358, %f109;
	sub.f32 	%f1362, %f1359, %f110;
	mul.f32 	%f1363, %f1362, %f1362;
	fma.rn.f32 	%f1364, %f1361, %f1361, %f1363;
	sub.f32 	%f1365, %f1360, %f111;
	fma.rn.f32 	%f117, %f1365, %f1365, %f1364;
	setp.gtu.f32 	%p227, %f117, %f146;
	@%p227 bra 	$L__BB0_304;
	sqrt.rn.f32 	%f1366, %f117;
	mul.f32 	%f1367, %f145, %f1366;
	cvt.rzi.s32.f32 	%r333, %f1367;
	mul.wide.s32 	%rd409, %r333, 4;
	add.s64 	%rd410, %rd1, %rd409;
	atom.global.add.f32 	%f1368, [%rd410], 0f3F800000;
$L__BB0_304:
	ld.f32 	%f1369, [%rd47+96];
	ld.f32 	%f1370, [%rd47+100];
	ld.f32 	%f1371, [%rd47+104];
	sub.f32 	%f1372, %f1369, %f109;
	sub.f32 	%f1373, %f1370, %f110;
	mul.f32 	%f1374, %f1373, %f1373;
	fma.rn.f32 	%f1375, %f1372, %f1372, %f1374;
	sub.f32 	%f1376, %f1371, %f111;
	fma.rn.f32 	%f118, %f1376, %f1376, %f1375;
	setp.gtu.f32 	%p228, %f118, %f146;
	@%p228 bra 	$L__BB0_306;
	sqrt.rn.f32 	%f1377, %f118;
	mul.f32 	%f1378, %f145, %f1377;
	cvt.rzi.s32.f32 	%r334, %f1378;
	mul.wide.s32 	%rd411, %r334, 4;
	add.s64 	%rd412, %rd1, %rd411;
	atom.global.add.f32 	%f1379, [%rd412], 0f3F800000;
$L__BB0_306:
	ld.f32 	%f1380, [%rd47+112];
	ld.f32 	%f1381, [%rd47+116];
	ld.f32 	%f1382, [%rd47+120];
	sub.f32 	%f1383, %f1380, %f109;
	sub.f32 	%f1384, %f1381, %f110;
	mul.f32 	%f1385, %f1384, %f1384;
	fma.rn.f32 	%f1386, %f1383, %f1383, %f1385;
	sub.f32 	%f1387, %f1382, %f111;
	fma.rn.f32 	%f119, %f1387, %f1387, %f1386;
	setp.gtu.f32 	%p229, %f119, %f146;
	@%p229 bra 	$L__BB0_308;
	sqrt.rn.f32 	%f1388, %f119;
	mul.f32 	%f1389, %f145, %f1388;
	cvt.rzi.s32.f32 	%r335, %f1389;
	mul.wide.s32 	%rd413, %r335, 4;
	add.s64 	%rd414, %rd1, %rd413;
	atom.global.add.f32 	%f1390, [%rd414], 0f3F800000;
$L__BB0_308:
	add.s32 	%r389, %r389, 8;
	setp.ne.s32 	%p230, %r389, %r131;
	mov.u32 	%r391, %r131;
	@%p230 bra 	$L__BB0_292;
$L__BB0_309:
	setp.eq.s32 	%p231, %r128, 0;
	@%p231 bra 	$L__BB0_330;
	setp.lt.u32 	%p232, %r129, 3;
	@%p232 bra 	$L__BB0_320;
	mul.wide.u32 	%rd415, %r391, 16;
	add.s64 	%rd48, %rd45, %rd415;
	ld.f32 	%f1391, [%rd48];
	ld.f32 	%f1392, [%rd48+4];
	ld.f32 	%f1393, [%rd48+8];
	sub.f32 	%f1394, %f1391, %f109;
	sub.f32 	%f1395, %f1392, %f110;
	mul.f32 	%f1396, %f1395, %f1395;
	fma.rn.f32 	%f1397, %f1394, %f1394, %f1396;
	sub.f32 	%f1398, %f1393, %f111;
	fma.rn.f32 	%f120, %f1398, %f1398, %f1397;
	setp.gtu.f32 	%p233, %f120, %f146;
	@%p233 bra 	$L__BB0_313;
	sqrt.rn.f32 	%f1399, %f120;
	mul.f32 	%f1400, %f145, %f1399;
	cvt.rzi.s32.f32 	%r336, %f1400;
	mul.wide.s32 	%rd416, %r336, 4;
	add.s64 	%rd417, %rd1, %rd416;
	atom.global.add.f32 	%f1401, [%rd417], 0f3F800000;
$L__BB0_313:
	ld.f32 	%f1402, [%rd48+16];
	ld.f32 	%f1403, [%rd48+20];
	ld.f32 	%f1404, [%rd48+24];
	sub.f32 	%f1405, %f1402, %f109;
	sub.f32 	%f1406, %f1403, %f110;
	mul.f32 	%f1407, %f1406, %f1406;
	fma.rn.f32 	%f1408, %f1405, %f1405, %f1407;
	sub.f32 	%f1409, %f1404, %f111;
	fma.rn.f32 	%f121, %f1409, %f1409, %f1408;
	setp.gtu.f32 	%p234, %f121, %f146;
	@%p234 bra 	$L__BB0_315;
	sqrt.rn.f32 	%f1410, %f121;
	mul.f32 	%f1411, %f145, %f1410;
	cvt.rzi.s32.f32 	%r337, %f1411;
	mul.wide.s32 	%rd418, %r337, 4;
	add.s64 	%rd419, %rd1, %rd418;
	atom.global.add.f32 	%f1412, [%rd419], 0f3F800000;
$L__BB0_315:
	ld.f32 	%f1413, [%rd48+32];
	ld.f32 	%f1414, [%rd48+36];
	ld.f32 	%f1415, [%rd48+40];
	sub.f32 	%f1416, %f1413, %f109;
	sub.f32 	%f1417, %f1414, %f110;
	mul.f32 	%f1418, %f1417, %f1417;
	fma.rn.f32 	%f1419, %f1416, %f1416, %f1418;
	sub.f32 	%f1420, %f1415, %f111;
	fma.rn.f32 	%f122, %f1420, %f1420, %f1419;
	setp.gtu.f32 	%p235, %f122, %f146;
	@%p235 bra 	$L__BB0_317;
	sqrt.rn.f32 	%f1421, %f122;
	mul.f32 	%f1422, %f145, %f1421;
	cvt.rzi.s32.f32 	%r338, %f1422;
	mul.wide.s32 	%rd420, %r338, 4;
	add.s64 	%rd421, %rd1, %rd420;
	atom.global.add.f32 	%f1423, [%rd421], 0f3F800000;
$L__BB0_317:
	ld.f32 	%f1424, [%rd48+48];
	ld.f32 	%f1425, [%rd48+52];
	ld.f32 	%f1426, [%rd48+56];
	sub.f32 	%f1427, %f1424, %f109;
	sub.f32 	%f1428, %f1425, %f110;
	mul.f32 	%f1429, %f1428, %f1428;
	fma.rn.f32 	%f1430, %f1427, %f1427, %f1429;
	sub.f32 	%f1431, %f1426, %f111;
	fma.rn.f32 	%f123, %f1431, %f1431, %f1430;
	setp.gtu.f32 	%p236, %f123, %f146;
	@%p236 bra 	$L__BB0_319;
	sqrt.rn.f32 	%f1432, %f123;
	mul.f32 	%f1433, %f145, %f1432;
	cvt.rzi.s32.f32 	%r339, %f1433;
	mul.wide.s32 	%rd422, %r339, 4;
	add.s64 	%rd423, %rd1, %rd422;
	atom.global.add.f32 	%f1434, [%rd423], 0f3F800000;
$L__BB0_319:
	add.s32 	%r391, %r391, 4;
$L__BB0_320:
	setp.eq.s32 	%p237, %r130, 0;
	@%p237 bra 	$L__BB0_330;
	setp.eq.s32 	%p238, %r130, 1;
	@%p238 bra 	$L__BB0_327;
	mul.wide.u32 	%rd424, %r391, 16;
	add.s64 	%rd49, %rd45, %rd424;
	ld.f32 	%f1435, [%rd49];
	ld.f32 	%f1436, [%rd49+4];
	ld.f32 	%f1437, [%rd49+8];
	sub.f32 	%f1438, %f1435, %f109;
	sub.f32 	%f1439, %f1436, %f110;
	mul.f32 	%f1440, %f1439, %f1439;
	fma.rn.f32 	%f1441, %f1438, %f1438, %f1440;
	sub.f32 	%f1442, %f1437, %f111;
	fma.rn.f32 	%f124, %f1442, %f1442, %f1441;
	setp.gtu.f32 	%p239, %f124, %f146;
	@%p239 bra 	$L__BB0_324;
	sqrt.rn.f32 	%f1443, %f124;
	mul.f32 	%f1444, %f145, %f1443;
	cvt.rzi.s32.f32 	%r340, %f1444;
	mul.wide.s32 	%rd425, %r340, 4;
	add.s64 	%rd426, %rd1, %rd425;
	atom.global.add.f32 	%f1445, [%rd426], 0f3F800000;
$L__BB0_324:
	ld.f32 	%f1446, [%rd49+16];
	ld.f32 	%f1447, [%rd49+20];
	ld.f32 	%f1448, [%rd49+24];
	sub.f32 	%f1449, %f1446, %f109;
	sub.f32 	%f1450, %f1447, %f110;
	mul.f32 	%f1451, %f1450, %f1450;
	fma.rn.f32 	%f1452, %f1449, %f1449, %f1451;
	sub.f32 	%f1453, %f1448, %f111;
	fma.rn.f32 	%f125, %f1453, %f1453, %f1452;
	setp.gtu.f32 	%p240, %f125, %f146;
	@%p240 bra 	$L__BB0_326;
	sqrt.rn.f32 	%f1454, %f125;
	mul.f32 	%f1455, %f145, %f1454;
	cvt.rzi.s32.f32 	%r341, %f1455;
	mul.wide.s32 	%rd427, %r341, 4;
	add.s64 	%rd428, %rd1, %rd427;
	atom.global.add.f32 	%f1456, [%rd428], 0f3F800000;
$L__BB0_326:
	add.s32 	%r391, %r391, 2;
$L__BB0_327:
	and.b32  	%r342, %r127, 1;
	setp.eq.b32 	%p241, %r342, 1;
	not.pred 	%p242, %p241;
	@%p242 bra 	$L__BB0_330;
	mul.wide.u32 	%rd429, %r391, 16;
	add.s64 	%rd430, %rd45, %rd429;
	ld.f32 	%f1457, [%rd430];
	ld.f32 	%f1458, [%rd430+4];
	ld.f32 	%f1459, [%rd430+8];
	sub.f32 	%f1460, %f1457, %f109;
	sub.f32 	%f1461, %f1458, %f110;
	mul.f32 	%f1462, %f1461, %f1461;
	fma.rn.f32 	%f1463, %f1460, %f1460, %f1462;
	sub.f32 	%f1464, %f1459, %f111;
	fma.rn.f32 	%f126, %f1464, %f1464, %f1463;
	setp.gtu.f32 	%p243, %f126, %f146;
	@%p243 bra 	$L__BB0_330;
	sqrt.rn.f32 	%f1465, %f126;
	mul.f32 	%f1466, %f145, %f1465;
	cvt.rzi.s32.f32 	%r343, %f1466;
	mul.wide.s32 	%rd431, %r343, 4;
	add.s64 	%rd432, %rd1, %rd431;
	atom.global.add.f32 	%f1467, [%rd432], 0f3F800000;
$L__BB0_330:
	add.s32 	%r388, %r388, 1;
	setp.eq.s32 	%p244, %r388, %r126;
	@%p244 bra 	$L__BB0_375;
	bra.uni 	$L__BB0_289;
$L__BB0_331:
	ld.global.u64 	%rd336, [%rd4];
	mul.wide.s32 	%rd337, %r4, 8;
	add.s64 	%rd338, %rd336, %rd337;
	ld.u64 	%rd339, [%rd338];
	mul.wide.s32 	%rd340, %r3, 16;
	add.s64 	%rd341, %rd339, %rd340;
	add.s64 	%rd50, %rd341, 8;
	ld.u32 	%r141, [%rd341];
	ld.global.u64 	%rd342, [%rd42];
	mul.wide.s32 	%rd343, %r385, 8;
	add.s64 	%rd344, %rd342, %rd343;
	ld.u64 	%rd345, [%rd344];
	mul.wide.s32 	%rd346, %r387, 16;
	add.s64 	%rd347, %rd345, %rd346;
	add.s64 	%rd51, %rd347, 8;
	ld.u64 	%rd52, [%rd347+8];
	setp.lt.s32 	%p193, %r141, 1;
	@%p193 bra 	$L__BB0_375;
	ld.u64 	%rd53, [%rd50];
	ld.u32 	%r142, [%rd51+-8];
	and.b32  	%r143, %r142, 7;
	add.s32 	%r144, %r143, -1;
	and.b32  	%r145, %r142, 3;
	and.b32  	%r146, %r142, 2147483640;
	neg.s32 	%r147, %r146;
	mov.b32 	%r393, 0;
$L__BB0_333:
	setp.lt.s32 	%p194, %r142, 1;
	mul.wide.u32 	%rd348, %r393, 16;
	add.s64 	%rd349, %rd53, %rd348;
	ld.f32 	%f127, [%rd349];
	ld.f32 	%f128, [%rd349+4];
	ld.f32 	%f129, [%rd349+8];
	@%p194 bra 	$L__BB0_374;
	setp.lt.u32 	%p195, %r142, 8;
	mov.b32 	%r396, 0;
	@%p195 bra 	$L__BB0_353;
	add.s64 	%rd435, %rd52, 64;
	mov.u32 	%r394, %r147;
$L__BB0_336:
	.pragma "nounroll";
	ld.f32 	%f1138, [%rd435+-64];
	ld.f32 	%f1139, [%rd435+-60];
	ld.f32 	%f1140, [%rd435+-56];
	sub.f32 	%f1141, %f1138, %f127;
	sub.f32 	%f1142, %f1139, %f128;
	mul.f32 	%f1143, %f1142, %f1142;
	fma.rn.f32 	%f1144, %f1141, %f1141, %f1143;
	sub.f32 	%f1145, %f1140, %f129;
	fma.rn.f32 	%f130, %f1145, %f1145, %f1144;
	setp.gtu.f32 	%p196, %f130, %f146;
	@%p196 bra 	$L__BB0_338;
	sqrt.rn.f32 	%f1146, %f130;
	mul.f32 	%f1147, %f145, %f1146;
	cvt.rzi.s32.f32 	%r309, %f1147;
	mul.wide.s32 	%rd350, %r309, 4;
	add.s64 	%rd351, %rd2, %rd350;
	atom.global.add.f32 	%f1148, [%rd351], 0f3F800000;
$L__BB0_338:
	ld.f32 	%f1149, [%rd435+-48];
	ld.f32 	%f1150, [%rd435+-44];
	ld.f32 	%f1151, [%rd435+-40];
	sub.f32 	%f1152, %f1149, %f127;
	sub.f32 	%f1153, %f1150, %f128;
	mul.f32 	%f1154, %f1153, %f1153;
	fma.rn.f32 	%f1155, %f1152, %f1152, %f1154;
	sub.f32 	%f1156, %f1151, %f129;
	fma.rn.f32 	%f131, %f1156, %f1156, %f1155;
	setp.gtu.f32 	%p197, %f131, %f146;
	@%p197 bra 	$L__BB0_340;
	sqrt.rn.f32 	%f1157, %f131;
	mul.f32 	%f1158, %f145, %f1157;
	cvt.rzi.s32.f32 	%r310, %f1158;
	mul.wide.s32 	%rd352, %r310, 4;
	add.s64 	%rd353, %rd2, %rd352;
	atom.global.add.f32 	%f1159, [%rd353], 0f3F800000;
$L__BB0_340:
	ld.f32 	%f1160, [%rd435+-32];
	ld.f32 	%f1161, [%rd435+-28];
	ld.f32 	%f1162, [%rd435+-24];
	sub.f32 	%f1163, %f1160, %f127;
	sub.f32 	%f1164, %f1161, %f128;
	mul.f32 	%f1165, %f1164, %f1164;
	fma.rn.f32 	%f1166, %f1163, %f1163, %f1165;
	sub.f32 	%f1167, %f1162, %f129;
	fma.rn.f32 	%f132, %f1167, %f1167, %f1166;
	setp.gtu.f32 	%p198, %f132, %f146;
	@%p198 bra 	$L__BB0_342;
	sqrt.rn.f32 	%f1168, %f132;
	mul.f32 	%f1169, %f145, %f1168;
	cvt.rzi.s32.f32 	%r311, %f1169;
	mul.wide.s32 	%rd354, %r311, 4;
	add.s64 	%rd355, %rd2, %rd354;
	atom.global.add.f32 	%f1170, [%rd355], 0f3F800000;
$L__BB0_342:
	ld.f32 	%f1171, [%rd435+-16];
	ld.f32 	%f1172, [%rd435+-12];
	ld.f32 	%f1173, [%rd435+-8];
	sub.f32 	%f1174, %f1171, %f127;
	sub.f32 	%f1175, %f1172, %f128;
	mul.f32 	%f1176, %f1175, %f1175;
	fma.rn.f32 	%f1177, %f1174, %f1174, %f1176;
	sub.f32 	%f1178, %f1173, %f129;
	fma.rn.f32 	%f133, %f1178, %f1178, %f1177;
	setp.gtu.f32 	%p199, %f133, %f146;
	@%p199 bra 	$L__BB0_344;
	sqrt.rn.f32 	%f1179, %f133;
	mul.f32 	%f1180, %f145, %f1179;
	cvt.rzi.s32.f32 	%r312, %f1180;
	mul.wide.s32 	%rd356, %r312, 4;
	add.s64 	%rd357, %rd2, %rd356;
	atom.global.add.f32 	%f1181, [%rd357], 0f3F800000;
$L__BB0_344:
	ld.f32 	%f1182, [%rd435];
	ld.f32 	%f1183, [%rd435+4];
	ld.f32 	%f1184, [%rd435+8];
	sub.f32 	%f1185, %f1182, %f127;
	sub.f32 	%f1186, %f1183, %f128;
	mul.f32 	%f1187, %f1186, %f1186;
	fma.rn.f32 	%f1188, %f1185, %f1185, %f1187;
	sub.f32 	%f1189, %f1184, %f129;
	fma.rn.f32 	%f134, %f1189, %f1189, %f1188;
	setp.gtu.f32 	%p200, %f134, %f146;
	@%p200 bra 	$L__BB0_346;
	sqrt.rn.f32 	%f1190, %f134;
	mul.f32 	%f1191, %f145, %f1190;
	cvt.rzi.s32.f32 	%r313, %f1191;
	mul.wide.s32 	%rd358, %r313, 4;
	add.s64 	%rd359, %rd2, %rd358;
	atom.global.add.f32 	%f1192, [%rd359], 0f3F800000;
$L__BB0_346:
	ld.f32 	%f1193, [%rd435+16];
	ld.f32 	%f1194, [%rd435+20];
	ld.f32 	%f1195, [%rd435+24];
	sub.f32 	%f1196, %f1193, %f127;
	sub.f32 	%f1197, %f1194, %f128;
	mul.f32 	%f1198, %f1197, %f1197;
	fma.rn.f32 	%f1199, %f1196, %f1196, %f1198;
	sub.f32 	%f1200, %f1195, %f129;
	fma.rn.f32 	%f135, %f1200, %f1200, %f1199;
	setp.gtu.f32 	%p201, %f135, %f146;
	@%p201 bra 	$L__BB0_348;
	sqrt.rn.f32 	%f1201, %f135;
	mul.f32 	%f1202, %f145, %f1201;
	cvt.rzi.s32.f32 	%r314, %f1202;
	mul.wide.s32 	%rd360, %r314, 4;
	add.s64 	%rd361, %rd2, %rd360;
	atom.global.add.f32 	%f1203, [%rd361], 0f3F800000;
$L__BB0_348:
	ld.f32 	%f1204, [%rd435+32];
	ld.f32 	%f1205, [%rd435+36];
	ld.f32 	%f1206, [%rd435+40];
	sub.f32 	%f1207, %f1204, %f127;
	sub.f32 	%f1208, %f1205, %f128;
	mul.f32 	%f1209, %f1208, %f1208;
	fma.rn.f32 	%f1210, %f1207, %f1207, %f1209;
	sub.f32 	%f1211, %f1206, %f129;
	fma.rn.f32 	%f136, %f1211, %f1211, %f1210;
	setp.gtu.f32 	%p202, %f136, %f146;
	@%p202 bra 	$L__BB0_350;
	sqrt.rn.f32 	%f1212, %f136;
	mul.f32 	%f1213, %f145, %f1212;
	cvt.rzi.s32.f32 	%r315, %f1213;
	mul.wide.s32 	%rd362, %r315, 4;
	add.s64 	%rd363, %rd2, %rd362;
	atom.global.add.f32 	%f1214, [%rd363], 0f3F800000;
$L__BB0_350:
	ld.f32 	%f1215, [%rd435+48];
	ld.f32 	%f1216, [%rd435+52];
	ld.f32 	%f1217, [%rd435+56];
	sub.f32 	%f1218, %f1215, %f127;
	sub.f32 	%f1219, %f1216, %f128;
	mul.f32 	%f1220, %f1219, %f1219;
	fma.rn.f32 	%f1221, %f1218, %f1218, %f1220;
	sub.f32 	%f1222, %f1217, %f129;
	fma.rn.f32 	%f137, %f1222, %f1222, %f1221;
	setp.gtu.f32 	%p203, %f137, %f146;
	@%p203 bra 	$L__BB0_352;
	sqrt.rn.f32 	%f1223, %f137;
	mul.f32 	%f1224, %f145, %f1223;
	cvt.rzi.s32.f32 	%r316, %f1224;
	mul.wide.s32 	%rd364, %r316, 4;
	add.s64 	%rd365, %rd2, %rd364;
	atom.global.add.f32 	%f1225, [%rd365], 0f3F800000;
$L__BB0_352:
	add.s32 	%r394, %r394, 8;
	add.s64 	%rd435, %rd435, 128;
	setp.ne.s32 	%p204, %r394, 0;
	mov.u32 	%r396, %r146;
	@%p204 bra 	$L__BB0_336;
$L__BB0_353:
	setp.eq.s32 	%p205, %r143, 0;
	@%p205 bra 	$L__BB0_374;
	setp.lt.u32 	%p206, %r144, 3;
	@%p206 bra 	$L__BB0_364;
	mul.wide.u32 	%rd366, %r396, 16;
	add.s64 	%rd57, %rd52, %rd366;
	ld.f32 	%f1226, [%rd57];
	ld.f32 	%f1227, [%rd57+4];
	ld.f32 	%f1228, [%rd57+8];
	sub.f32 	%f1229, %f1226, %f127;
	sub.f32 	%f1230, %f1227, %f128;
	mul.f32 	%f1231, %f1230, %f1230;
	fma.rn.f32 	%f1232, %f1229, %f1229, %f1231;
	sub.f32 	%f1233, %f1228, %f129;
	fma.rn.f32 	%f138, %f1233, %f1233, %f1232;
	setp.gtu.f32 	%p207, %f138, %f146;
	@%p207 bra 	$L__BB0_357;
	sqrt.rn.f32 	%f1234, %f138;
	mul.f32 	%f1235, %f145, %f1234;
	cvt.rzi.s32.f32 	%r317, %f1235;
	mul.wide.s32 	%rd367, %r317, 4;
	add.s64 	%rd368, %rd2, %rd367;
	atom.global.add.f32 	%f1236, [%rd368], 0f3F800000;
$L__BB0_357:
	ld.f32 	%f1237, [%rd57+16];
	ld.f32 	%f1238, [%rd57+20];
	ld.f32 	%f1239, [%rd57+24];
	sub.f32 	%f1240, %f1237, %f127;
	sub.f32 	%f1241, %f1238, %f128;
	mul.f32 	%f1242, %f1241, %f1241;
	fma.rn.f32 	%f1243, %f1240, %f1240, %f1242;
	sub.f32 	%f1244, %f1239, %f129;
	fma.rn.f32 	%f139, %f1244, %f1244, %f1243;
	setp.gtu.f32 	%p208, %f139, %f146;
	@%p208 bra 	$L__BB0_359;
	sqrt.rn.f32 	%f1245, %f139;
	mul.f32 	%f1246, %f145, %f1245;
	cvt.rzi.s32.f32 	%r318, %f1246;
	mul.wide.s32 	%rd369, %r318, 4;
	add.s64 	%rd370, %rd2, %rd369;
	atom.global.add.f32 	%f1247, [%rd370], 0f3F800000;
$L__BB0_359:
	ld.f32 	%f1248, [%rd57+32];
	ld.f32 	%f1249, [%rd57+36];
	ld.f32 	%f1250, [%rd57+40];
	sub.f32 	%f1251, %f1248, %f127;
	sub.f32 	%f1252, %f1249, %f128;
	mul.f32 	%f1253, %f1252, %f1252;
	fma.rn.f32 	%f1254, %f1251, %f1251, %f1253;
	sub.f32 	%f1255, %f1250, %f129;
	fma.rn.f32 	%f140, %f1255, %f1255, %f1254;
	setp.gtu.f32 	%p209, %f140, %f146;
	@%p209 bra 	$L__BB0_361;
	sqrt.rn.f32 	%f1256, %f140;
	mul.f32 	%f1257, %f145, %f1256;
	cvt.rzi.s32.f32 	%r319, %f1257;
	mul.wide.s32 	%rd371, %r319, 4;
	add.s64 	%rd372, %rd2, %rd371;
	atom.global.add.f32 	%f1258, [%rd372], 0f3F800000;
$L__BB0_361:
	ld.f32 	%f1259, [%rd57+48];
	ld.f32 	%f1260, [%rd57+52];
	ld.f32 	%f1261, [%rd57+56];
	sub.f32 	%f1262, %f1259, %f127;
	sub.f32 	%f1263, %f1260, %f128;
	mul.f32 	%f1264, %f1263, %f1263;
	fma.rn.f32 	%f1265, %f1262, %f1262, %f1264;
	sub.f32 	%f1266, %f1261, %f129;
	fma.rn.f32 	%f141, %f1266, %f1266, %f1265;
	setp.gtu.f32 	%p210, %f141, %f146;
	@%p210 bra 	$L__BB0_363;
	sqrt.rn.f32 	%f1267, %f141;
	mul.f32 	%f1268, %f145, %f1267;
	cvt.rzi.s32.f32 	%r320, %f1268;
	mul.wide.s32 	%rd373, %r320, 4;
	add.s64 	%rd374, %rd2, %rd373;
	atom.global.add.f32 	%f1269, [%rd374], 0f3F800000;
$L__BB0_363:
	add.s32 	%r396, %r396, 4;
$L__BB0_364:
	setp.eq.s32 	%p211, %r145, 0;
	@%p211 bra 	$L__BB0_374;
	setp.eq.s32 	%p212, %r145, 1;
	@%p212 bra 	$L__BB0_371;
	mul.wide.u32 	%rd375, %r396, 16;
	add.s64 	%rd58, %rd52, %rd375;
	ld.f32 	%f1270, [%rd58];
	ld.f32 	%f1271, [%rd58+4];
	ld.f32 	%f1272, [%rd58+8];
	sub.f32 	%f1273, %f1270, %f127;
	sub.f32 	%f1274, %f1271, %f128;
	mul.f32 	%f1275, %f1274, %f1274;
	fma.rn.f32 	%f1276, %f1273, %f1273, %f1275;
	sub.f32 	%f1277, %f1272, %f129;
	fma.rn.f32 	%f142, %f1277, %f1277, %f1276;
	setp.gtu.f32 	%p213, %f142, %f146;
	@%p213 bra 	$L__BB0_368;
	sqrt.rn.f32 	%f1278, %f142;
	mul.f32 	%f1279, %f145, %f1278;
	cvt.rzi.s32.f32 	%r321, %f1279;
	mul.wide.s32 	%rd376, %r321, 4;
	add.s64 	%rd377, %rd2, %rd376;
	atom.global.add.f32 	%f1280, [%rd377], 0f3F800000;
$L__BB0_368:
	ld.f32 	%f1281, [%rd58+16];
	ld.f32 	%f1282, [%rd58+20];
	ld.f32 	%f1283, [%rd58+24];
	sub.f32 	%f1284, %f1281, %f127;
	sub.f32 	%f1285, %f1282, %f128;
	mul.f32 	%f1286, %f1285, %f1285;
	fma.rn.f32 	%f1287, %f1284, %f1284, %f1286;
	sub.f32 	%f1288, %f1283, %f129;
	fma.rn.f32 	%f143, %f1288, %f1288, %f1287;
	setp.gtu.f32 	%p214, %f143, %f146;
	@%p214 bra 	$L__BB0_370;
	sqrt.rn.f32 	%f1289, %f143;
	mul.f32 	%f1290, %f145, %f1289;
	cvt.rzi.s32.f32 	%r322, %f1290;
	mul.wide.s32 	%rd378, %r322, 4;
	add.s64 	%rd379, %rd2, %rd378;
	atom.global.add.f32 	%f1291, [%rd379], 0f3F800000;
$L__BB0_370:
	add.s32 	%r396, %r396, 2;
$L__BB0_371:
	and.b32  	%r323, %r142, 1;
	setp.eq.b32 	%p215, %r323, 1;
	not.pred 	%p216, %p215;
	@%p216 bra 	$L__BB0_374;
	mul.wide.u32 	%rd380, %r396, 16;
	add.s64 	%rd381, %rd52, %rd380;
	ld.f32 	%f1292, [%rd381];
	ld.f32 	%f1293, [%rd381+4];
	ld.f32 	%f1294, [%rd381+8];
	sub.f32 	%f1295, %f1292, %f127;
	sub.f32 	%f1296, %f1293, %f128;
	mul.f32 	%f1297, %f1296, %f1296;
	fma.rn.f32 	%f1298, %f1295, %f1295, %f1297;
	sub.f32 	%f1299, %f1294, %f129;
	fma.rn.f32 	%f144, %f1299, %f1299, %f1298;
	setp.gtu.f32 	%p217, %f144, %f146;
	@%p217 bra 	$L__BB0_374;
	sqrt.rn.f32 	%f1300, %f144;
	mul.f32 	%f1301, %f145, %f1300;
	cvt.rzi.s32.f32 	%r324, %f1301;
	mul.wide.s32 	%rd382, %r324, 4;
	add.s64 	%rd383, %rd2, %rd382;
	atom.global.add.f32 	%f1302, [%rd383], 0f3F800000;
$L__BB0_374:
	add.s32 	%r393, %r393, 1;
	setp.ne.s32 	%p218, %r393, %r141;
	@%p218 bra 	$L__BB0_333;
$L__BB0_375:
	add.s32 	%r387, %r40, %r386;
	setp.lt.s32 	%p245, %r387, %r161;
	sub.s32 	%r386, %r387, %r3;
	setp.lt.s32 	%p246, %r386, %r162;
	and.pred  	%p247, %p245, %p246;
	@%p247 bra 	$L__BB0_285;
$L__BB0_376:
	add.s32 	%r384, %r384, 1;
	add.s32 	%r385, %r384, %r4;
	setp.lt.s32 	%p248, %r385, %r161;
	setp.lt.s32 	%p249, %r384, %r162;
	and.pred  	%p250, %p248, %p249;
	@%p250 bra 	$L__BB0_283;
	bra.uni 	$L__BB0_280;
$L__BB0_377:
	setp.ne.s32 	%p254, %r1, 7;
	@%p254 bra 	$L__BB0_379;
	mov.u64 	%rd433, $str$1;
	cvta.global.u64 	%rd434, %rd433;
	{ // callseq 1, 0
	.param .b64 param0;
	st.param.b64 	[param0], %rd434;
	.param .b64 param1;
	st.param.b64 	[param1], 0;
	.param .b32 retval0;
	call.uni (retval0), 
	vprintf, 
	(
	param0, 
	param1
	);
	ld.param.b32 	%r345, [retval0];
	} // callseq 1
$L__BB0_379:
	ret;

}
	// .globl	_Z12make_histoXYPfS_PPP4NodeS3_iffii
.visible .entry _Z12make_histoXYPfS_PPP4NodeS3_iffii(
	.param .u64 .ptr .align 1 _Z12make_histoXYPfS_PPP4NodeS3_iffii_param_0,
	.param .u64 .ptr .align 1 _Z12make_histoXYPfS_PPP4NodeS3_iffii_param_1,
	.param .u64 .ptr .align 1 _Z12make_histoXYPfS_PPP4NodeS3_iffii_param_2,
	.param .u64 .ptr .align 1 _Z12make_histoXYPfS_PPP4NodeS3_iffii_param_3,
	.param .u32 _Z12make_histoXYPfS_PPP4NodeS3_iffii_param_4,
	.param .f32 _Z12make_histoXYPfS_PPP4NodeS3_iffii_param_5,
	.param .f32 _Z12make_histoXYPfS_PPP4NodeS3_iffii_param_6,
	.param .u32 _Z12make_histoXYPfS_PPP4NodeS3_iffii_param_7,
	.param .u32 _Z12make_histoXYPfS_PPP4NodeS3_iffii_param_8
)
{
	.reg .pred 	%p<202>;
	.reg .b32 	%r<309>;
	.reg .b32 	%f<1101>;
	.reg .b64 	%rd<359>;

	ld.param.u64 	%rd53, [_Z12make_histoXYPfS_PPP4NodeS3_iffii_param_0];
	ld.param.u64 	%rd54, [_Z12make_histoXYPfS_PPP4NodeS3_iffii_param_1];
	ld.param.u64 	%rd51, [_Z12make_histoXYPfS_PPP4NodeS3_iffii_param_2];
	ld.param.u64 	%rd52, [_Z12make_histoXYPfS_PPP4NodeS3_iffii_param_3];
	ld.param.u32 	%r132, [_Z12make_histoXYPfS_PPP4NodeS3_iffii_param_4];
	ld.param.f32 	%f109, [_Z12make_histoXYPfS_PPP4NodeS3_iffii_param_5];
	ld.param.f32 	%f110, [_Z12make_histoXYPfS_PPP4NodeS3_iffii_param_6];
	ld.param.u32 	%r133, [_Z12make_histoXYPfS_PPP4NodeS3_iffii_param_7];
	ld.param.u32 	%r134, [_Z12make_histoXYPfS_PPP4NodeS3_iffii_param_8];
	cvta.to.global.u64 	%rd1, %rd53;
	cvta.to.global.u64 	%rd2, %rd54;
	cvta.to.global.u64 	%rd3, %rd52;
	mov.u32 	%r135, %ctaid.x;
	mov.u32 	%r136, %ntid.x;
	mov.u32 	%r137, %tid.x;
	mad.lo.s32 	%r1, %r135, %r136, %r137;
	mul.lo.s32 	%r2, %r132, %r132;
	mul.lo.s32 	%r138, %r2, %r132;
	setp.ge.s32 	%p4, %r1, %r138;
	@%p4 bra 	$L__BB1_289;
	cvta.to.global.u64 	%rd55, %rd51;
	div.s32 	%r3, %r1, %r2;
	mul.lo.s32 	%r139, %r3, %r2;
	sub.s32 	%r140, %r1, %r139;
	div.s32 	%r4, %r140, %r132;
	rem.s32 	%r5, %r1, %r132;
	mul.wide.s32 	%rd56, %r5, 8;
	add.s64 	%rd4, %rd55, %rd56;
	ld.global.u64 	%rd57, [%rd4];
	mul.wide.s32 	%rd58, %r4, 8;
	add.s64 	%rd59, %rd57, %rd58;
	ld.u64 	%rd60, [%rd59];
	mul.wide.s32 	%rd61, %r3, 16;
	add.s64 	%rd62, %rd60, %rd61;
	ld.u32 	%r141, [%rd62];
	setp.lt.s32 	%p5, %r141, 1;
	@%p5 bra 	$L__BB1_289;
	sub.s32 	%r142, %r3, %r133;
	setp.gt.s32 	%p6, %r3, %r133;
	selp.b32 	%r143, %r142, 0, %p6;
	setp.ge.s32 	%p7, %r143, %r132;
	sub.s32 	%r144, %r143, %r5;
	setp.gt.s32 	%p8, %r144, %r133;
	add.s64 	%rd5, %rd3, %rd56;
	or.pred  	%p9, %p7, %p8;
	@%p9 bra 	$L__BB1_94;
	and.b32  	%r7, %r1, 1;
	mov.u32 	%r268, %r143;
$L__BB1_4:
	setp.ne.s32 	%p10, %r7, 0;
	@%p10 bra 	$L__BB1_49;
	ld.global.u64 	%rd112, [%rd4];
	add.s64 	%rd114, %rd112, %rd58;
	ld.u64 	%rd115, [%rd114];
	add.s64 	%rd117, %rd115, %rd61;
	add.s64 	%rd6, %rd117, 8;
	ld.u32 	%r9, [%rd117];
	ld.global.u64 	%rd118, [%rd5];
	add.s64 	%rd119, %rd118, %rd58;
	ld.u64 	%rd120, [%rd119];
	mul.wide.s32 	%rd121, %r268, 16;
	add.s64 	%rd122, %rd120, %rd121;
	add.s64 	%rd7, %rd122, 8;
	ld.u64 	%rd8, [%rd122+8];
	setp.lt.s32 	%p36, %r9, 1;
	@%p36 bra 	$L__BB1_93;
	ld.u64 	%rd9, [%rd6];
	ld.u32 	%r10, [%rd7+-8];
	and.b32  	%r11, %r10, 7;
	add.s32 	%r12, %r11, -1;
	and.b32  	%r13, %r10, 3;
	and.b32  	%r14, %r10, 2147483640;
	and.b32  	%r15, %r10, 1;
	mov.b32 	%r269, 0;
$L__BB1_7:
	setp.lt.s32 	%p37, %r10, 1;
	mul.wide.u32 	%rd123, %r269, 16;
	add.s64 	%rd124, %rd9, %rd123;
	ld.f32 	%f1, [%rd124];
	ld.f32 	%f2, [%rd124+4];
	ld.f32 	%f3, [%rd124+8];
	@%p37 bra 	$L__BB1_48;
	setp.lt.u32 	%p38, %r10, 8;
	mov.b32 	%r272, 0;
	@%p38 bra 	$L__BB1_27;
	mov.b32 	%r270, 0;
$L__BB1_10:
	.pragma "nounroll";
	mul.wide.u32 	%rd125, %r270, 16;
	add.s64 	%rd10, %rd8, %rd125;
	ld.f32 	%f276, [%rd10];
	ld.f32 	%f277, [%rd10+4];
	ld.f32 	%f278, [%rd10+8];
	sub.f32 	%f279, %f276, %f1;
	sub.f32 	%f280, %f277, %f2;
	mul.f32 	%f281, %f280, %f280;
	fma.rn.f32 	%f282, %f279, %f279, %f281;
	sub.f32 	%f283, %f278, %f3;
	fma.rn.f32 	%f4, %f283, %f283, %f282;
	setp.gtu.f32 	%p39, %f4, %f110;
	@%p39 bra 	$L__BB1_12;
	sqrt.rn.f32 	%f284, %f4;
	mul.f32 	%f285, %f109, %f284;
	cvt.rzi.s32.f32 	%r166, %f285;
	mul.wide.s32 	%rd126, %r166, 4;
	add.s64 	%rd127, %rd1, %rd126;
	atom.global.add.f32 	%f286, [%rd127], 0f3F800000;
$L__BB1_12:
	ld.f32 	%f287, [%rd10+16];
	ld.f32 	%f288, [%rd10+20];
	ld.f32 	%f289, [%rd10+24];
	sub.f32 	%f290, %f287, %f1;
	sub.f32 	%f291, %f288, %f2;
	mul.f32 	%f292, %f291, %f291;
	fma.rn.f32 	%f293, %f290, %f290, %f292;
	sub.f32 	%f294, %f289, %f3;
	fma.rn.f32 	%f5, %f294, %f294, %f293;
	setp.gtu.f32 	%p40, %f5, %f110;
	@%p40 bra 	$L__BB1_14;
	sqrt.rn.f32 	%f295, %f5;
	mul.f32 	%f296, %f109, %f295;
	cvt.rzi.s32.f32 	%r167, %f296;
	mul.wide.s32 	%rd128, %r167, 4;
	add.s64 	%rd129, %rd1, %rd128;
	atom.global.add.f32 	%f297, [%rd129], 0f3F800000;
$L__BB1_14:
	ld.f32 	%f298, [%rd10+32];
	ld.f32 	%f299, [%rd10+36];
	ld.f32 	%f300, [%rd10+40];
	sub.f32 	%f301, %f298, %f1;
	sub.f32 	%f302, %f299, %f2;
	mul.f32 	%f303, %f302, %f302;
	fma.rn.f32 	%f304, %f301, %f301, %f303;
	sub.f32 	%f305, %f300, %f3;
	fma.rn.f32 	%f6, %f305, %f305, %f304;
	setp.gtu.f32 	%p41, %f6, %f110;
	@%p41 bra 	$L__BB1_16;
	sqrt.rn.f32 	%f306, %f6;
	mul.f32 	%f307, %f109, %f306;
	cvt.rzi.s32.f32 	%r168, %f307;
	mul.wide.s32 	%rd130, %r168, 4;
	add.s64 	%rd131, %rd1, %rd130;
	atom.global.add.f32 	%f308, [%rd131], 0f3F800000;
$L__BB1_16:
	ld.f32 	%f309, [%rd10+48];
	ld.f32 	%f310, [%rd10+52];
	ld.f32 	%f311, [%rd10+56];
	sub.f32 	%f312, %f309, %f1;
	sub.f32 	%f313, %f310, %f2;
	mul.f32 	%f314, %f313, %f313;
	fma.rn.f32 	%f315, %f312, %f312, %f314;
	sub.f32 	%f316, %f311, %f3;
	fma.rn.f32 	%f7, %f316, %f316, %f315;
	setp.gtu.f32 	%p42, %f7, %f110;
	@%p42 bra 	$L__BB1_18;
	sqrt.rn.f32 	%f317, %f7;
	mul.f32 	%f318, %f109, %f317;
	cvt.rzi.s32.f32 	%r169, %f318;
	mul.wide.s32 	%rd132, %r169, 4;
	add.s64 	%rd133, %rd1, %rd132;
	atom.global.add.f32 	%f319, [%rd133], 0f3F800000;
$L__BB1_18:
	ld.f32 	%f320, [%rd10+64];
	ld.f32 	%f321, [%rd10+68];
	ld.f32 	%f322, [%rd10+72];
	sub.f32 	%f323, %f320, %f1;
	sub.f32 	%f324, %f321, %f2;
	mul.f32 	%f325, %f324, %f324;
	fma.rn.f32 	%f326, %f323, %f323, %f325;
	sub.f32 	%f327, %f322, %f3;
	fma.rn.f32 	%f8, %f327, %f327, %f326;
	setp.gtu.f32 	%p43, %f8, %f110;
	@%p43 bra 	$L__BB1_20;
	sqrt.rn.f32 	%f328, %f8;
	mul.f32 	%f329, %f109, %f328;
	cvt.rzi.s32.f32 	%r170, %f329;
	mul.wide.s32 	%rd134, %r170, 4;
	add.s64 	%rd135, %rd1, %rd134;
	atom.global.add.f32 	%f330, [%rd135], 0f3F800000;
$L__BB1_20:
	ld.f32 	%f331, [%rd10+80];
	ld.f32 	%f332, [%rd10+84];
	ld.f32 	%f333, [%rd10+88];
	sub.f32 	%f334, %f331, %f1;
	sub.f32 	%f335, %f332, %f2;
	mul.f32 	%f336, %f335, %f335;
	fma.rn.f32 	%f337, %f334, %f334, %f336;
	sub.f32 	%f338, %f333, %f3;
	fma.rn.f32 	%f9, %f338, %f338, %f337;
	setp.gtu.f32 	%p44, %f9, %f110;
	@%p44 bra 	$L__BB1_22;
	sqrt.rn.f32 	%f339, %f9;
	mul.f32 	%f340, %f109, %f339;
	cvt.rzi.s32.f32 	%r171, %f340;
	mul.wide.s32 	%rd136, %r171, 4;
	add.s64 	%rd137, %rd1, %rd136;
	atom.global.add.f32 	%f341, [%rd137], 0f3F800000;
$L__BB1_22:
	ld.f32 	%f342, [%rd10+96];
	ld.f32 	%f343, [%rd10+100];
	ld.f32 	%f344, [%rd10+104];
	sub.f32 	%f345, %f342, %f1;
	sub.f32 	%f346, %f343, %f2;
	mul.f32 	%f347, %f346, %f346;
	fma.rn.f32 	%f348, %f345, %f345, %f347;
	sub.f32 	%f349, %f344, %f3;
	fma.rn.f32 	%f10, %f349, %f349, %f348;
	setp.gtu.f32 	%p45, %f10, %f110;
	@%p45 bra 	$L__BB1_24;
	sqrt.rn.f32 	%f350, %f10;
	mul.f32 	%f351, %f109, %f350;
	cvt.rzi.s32.f32 	%r172, %f351;
	mul.wide.s32 	%rd138, %r172, 4;
	add.s64 	%rd139, %rd1, %rd138;
	atom.global.add.f32 	%f352, [%rd139], 0f3F800000;
$L__BB1_24:
	ld.f32 	%f353, [%rd10+112];
	ld.f32 	%f354, [%rd10+116];
	ld.f32 	%f355, [%rd10+120];
	sub.f32 	%f356, %f353, %f1;
	sub.f32 	%f357, %f354, %f2;
	mul.f32 	%f358, %f357, %f357;
	fma.rn.f32 	%f359, %f356, %f356, %f358;
	sub.f32 	%f360, %f355, %f3;
	fma.rn.f32 	%f11, %f360, %f360, %f359;
	setp.gtu.f32 	%p46, %f11, %f110;
	@%p46 bra 	$L__BB1_26;
	sqrt.rn.f32 	%f361, %f11;
	mul.f32 	%f362, %f109, %f361;
	cvt.rzi.s32.f32 	%r173, %f362;
	mul.wide.s32 	%rd140, %r173, 4;
	add.s64 	%rd141, %rd1, %rd140;
	atom.global.add.f32 	%f363, [%rd141], 0f3F800000;
$L__BB1_26:
	add.s32 	%r270, %r270, 8;
	setp.ne.s32 	%p47, %r270, %r14;
	mov.u32 	%r272, %r14;
	@%p47 bra 	$L__BB1_10;
$L__BB1_27:
	setp.eq.s32 	%p48, %r11, 0;
	@%p48 bra 	$L__BB1_48;
	setp.lt.u32 	%p49, %r12, 3;
	@%p49 bra 	$L__BB1_38;
	mul.wide.u32 	%rd142, %r272, 16;
	add.s64 	%rd11, %rd8, %rd142;
	ld.f32 	%f364, [%rd11];
	ld.f32 	%f365, [%rd11+4];
	ld.f32 	%f366, [%rd11+8];
	sub.f32 	%f367, %f364, %f1;
	sub.f32 	%f368, %f365, %f2;
	mul.f32 	%f369, %f368, %f368;
	fma.rn.f32 	%f370, %f367, %f367, %f369;
	sub.f32 	%f371, %f366, %f3;
	fma.rn.f32 	%f12, %f371, %f371, %f370;
	setp.gtu.f32 	%p50, %f12, %f110;
	@%p50 bra 	$L__BB1_31;
	sqrt.rn.f32 	%f372, %f12;
	mul.f32 	%f373, %f109, %f372;
	cvt.rzi.s32.f32 	%r174, %f373;
	mul.wide.s32 	%rd143, %r174, 4;
	add.s64 	%rd144, %rd1, %rd143;
	atom.global.add.f32 	%f374, [%rd144], 0f3F800000;
$L__BB1_31:
	ld.f32 	%f375, [%rd11+16];
	ld.f32 	%f376, [%rd11+20];
	ld.f32 	%f377, [%rd11+24];
	sub.f32 	%f378, %f375, %f1;
	sub.f32 	%f379, %f376, %f2;
	mul.f32 	%f380, %f379, %f379;
	fma.rn.f32 	%f381, %f378, %f378, %f380;
	sub.f32 	%f382, %f377, %f3;
	fma.rn.f32 	%f13, %f382, %f382, %f381;
	setp.gtu.f32 	%p51, %f13, %f110;
	@%p51 bra 	$L__BB1_33;
	sqrt.rn.f32 	%f383, %f13;
	mul.f32 	%f384, %f109, %f383;
	cvt.rzi.s32.f32 	%r175, %f384;
	mul.wide.s32 	%rd145, %r175, 4;
	add.s64 	%rd146, %rd1, %rd145;
	atom.global.add.f32 	%f385, [%rd146], 0f3F800000;
$L__BB1_33:
	ld.f32 	%f386, [%rd11+32];
	ld.f32 	%f387, [%rd11+36];
	ld.f32 	%f388, [%rd11+40];
	sub.f32 	%f389, %f386, %f1;
	sub.f32 	%f390, %f387, %f2;
	mul.f32 	%f391, %f390, %f390;
	fma.rn.f32 	%f392, %f389, %f389, %f391;
	sub.f32 	%f393, %f388, %f3;
	fma.rn.f32 	%f14, %f393, %f393, %f392;
	setp.gtu.f32 	%p52, %f14, %f110;
	@%p52 bra 	$L__BB1_35;
	sqrt.rn.f32 	%f394, %f14;
	mul.f32 	%f395, %f109, %f394;
	cvt.rzi.s32.f32 	%r176, %f395;
	mul.wide.s32 	%rd147, %r176, 4;
	add.s64 	%rd148, %rd1, %rd147;
	atom.global.add.f32 	%f396, [%rd148], 0f3F800000;
$L__BB1_35:
	ld.f32 	%f397, [%rd11+48];
	ld.f32 	%f398, [%rd11+52];
	ld.f32 	%f399, [%rd11+56];
	sub.f32 	%f400, %f397, %f1;
	sub.f32 	%f401, %f398, %f2;
	mul.f32 	%f402, %f401, %f401;
	fma.rn.f32 	%f403, %f400, %f400, %f402;
	sub.f32 	%f404, %f399, %f3;
	fma.rn.f32 	%f15, %f404, %f404, %f403;
	setp.gtu.f32 	%p53, %f15, %f110;
	@%p53 bra 	$L__BB1_37;
	sqrt.rn.f32 	%f405, %f15;
	mul.f32 	%f406, %f109, %f405;
	cvt.rzi.s32.f32 	%r177, %f406;
	mul.wide.s32 	%rd149, %r177, 4;
	add.s64 	%rd150, %rd1, %rd149;
	atom.global.add.f32 	%f407, [%rd150], 0f3F800000;
$L__BB1_37:
	add.s32 	%r272, %r272, 4;
$L__BB1_38:
	setp.eq.s32 	%p54, %r13, 0;
	@%p54 bra 	$L__BB1_48;
	setp.eq.s32 	%p55, %r13, 1;
	@%p55 bra 	$L__BB1_45;
	mul.wide.u32 	%rd151, %r272, 16;
	add.s64 	%rd12, %rd8, %rd151;
	ld.f32 	%f408, [%rd12];
	ld.f32 	%f409, [%rd12+4];
	ld.f32 	%f410, [%rd12+8];
	sub.f32 	%f411, %f408, %f1;
	sub.f32 	%f412, %f409, %f2;
	mul.f32 	%f413, %f412, %f412;
	fma.rn.f32 	%f414, %f411, %f411, %f413;
	sub.f32 	%f415, %f410, %f3;
	fma.rn.f32 	%f16, %f415, %f415, %f414;
	setp.gtu.f32 	%p56, %f16, %f110;
	@%p56 bra 	$L__BB1_42;
	sqrt.rn.f32 	%f416, %f16;
	mul.f32 	%f417, %f109, %f416;
	cvt.rzi.s32.f32 	%r178, %f417;
	mul.wide.s32 	%rd152, %r178, 4;
	add.s64 	%rd153, %rd1, %rd152;
	atom.global.add.f32 	%f418, [%rd153], 0f3F800000;
$L__BB1_42:
	ld.f32 	%f419, [%rd12+16];
	ld.f32 	%f420, [%rd12+20];
	ld.f32 	%f421, [%rd12+24];
	sub.f32 	%f422, %f419, %f1;
	sub.f32 	%f423, %f420, %f2;
	mul.f32 	%f424, %f423, %f423;
	fma.rn.f32 	%f425, %f422, %f422, %f424;
	sub.f32 	%f426, %f421, %f3;
	fma.rn.f32 	%f17, %f426, %f426, %f425;
	setp.gtu.f32 	%p57, %f17, %f110;
	@%p57 bra 	$L__BB1_44;
	sqrt.rn.f32 	%f427, %f17;
	mul.f32 	%f428, %f109, %f427;
	cvt.rzi.s32.f32 	%r179, %f428;
	mul.wide.s32 	%rd154, %r179, 4;
	add.s64 	%rd155, %rd1, %rd154;
	atom.global.add.f32 	%f429, [%rd155], 0f3F800000;
$L__BB1_44:
	add.s32 	%r272, %r272, 2;
$L__BB1_45:
	setp.eq.s32 	%p58, %r15, 0;
	@%p58 bra 	$L__BB1_48;
	mul.wide.u32 	%rd156, %r272, 16;
	add.s64 	%rd157, %rd8, %rd156;
	ld.f32 	%f430, [%rd157];
	ld.f32 	%f431, [%rd157+4];
	ld.f32 	%f432, [%rd157+8];
	sub.f32 	%f433, %f430, %f1;
	sub.f32 	%f434, %f431, %f2;
	mul.f32 	%f435, %f434, %f434;
	fma.rn.f32 	%f436, %f433, %f433, %f435;
	sub.f32 	%f437, %f432, %f3;
	fma.rn.f32 	%f18, %f437, %f437, %f436;
	setp.gtu.f32 	%p59, %f18, %f110;
	@%p59 bra 	$L__BB1_48;
	sqrt.rn.f32 	%f438, %f18;
	mul.f32 	%f439, %f109, %f438;
	cvt.rzi.s32.f32 	%r180, %f439;
	mul.wide.s32 	%rd158, %r180, 4;
	add.s64 	%rd159, %rd1, %rd158;
	atom.global.add.f32 	%f440, [%rd159], 0f3F800000;
$L__BB1_48:
	add.s32 	%r269, %r269, 1;
	setp.eq.s32 	%p60, %r269, %r9;
	@%p60 bra 	$L__BB1_93;
	bra.uni 	$L__BB1_7;
$L__BB1_49:
	ld.global.u64 	%rd64, [%rd4];
	add.s64 	%rd66, %rd64, %rd58;
	ld.u64 	%rd67, [%rd66];
	add.s64 	%rd69, %rd67, %rd61;
	add.s64 	%rd13, %rd69, 8;
	ld.u32 	%r25, [%rd69];
	ld.global.u64 	%rd70, [%rd5];
	add.s64 	%rd71, %rd70, %rd58;
	ld.u64 	%rd72, [%rd71];
	mul.wide.s32 	%rd73, %r268, 16;
	add.s64 	%rd74, %rd72, %rd73;
	add.s64 	%rd14, %rd74, 8;
	ld.u64 	%rd15, [%rd74+8];
	setp.lt.s32 	%p11, %r25, 1;
	@%p11 bra 	$L__BB1_93;
	ld.u64 	%rd16, [%rd13];
	ld.u32 	%r26, [%rd14+-8];
	and.b32  	%r27, %r26, 7;
	add.s32 	%r28, %r27, -1;
	and.b32  	%r29, %r26, 3;
	and.b32  	%r30, %r26, 2147483640;
	and.b32  	%r31, %r26, 1;
	mov.b32 	%r274, 0;
$L__BB1_51:
	setp.lt.s32 	%p12, %r26, 1;
	mul.wide.u32 	%rd75, %r274, 16;
	add.s64 	%rd76, %rd16, %rd75;
	ld.f32 	%f19, [%rd76];
	ld.f32 	%f20, [%rd76+4];
	ld.f32 	%f21, [%rd76+8];
	@%p12 bra 	$L__BB1_92;
	setp.lt.u32 	%p13, %r26, 8;
	mov.b32 	%r277, 0;
	@%p13 bra 	$L__BB1_71;
	mov.b32 	%r275, 0;
$L__BB1_54:
	.pragma "nounroll";
	mul.wide.u32 	%rd77, %r275, 16;
	add.s64 	%rd17, %rd15, %rd77;
	ld.f32 	%f111, [%rd17];
	ld.f32 	%f112, [%rd17+4];
	ld.f32 	%f113, [%rd17+8];
	sub.f32 	%f114, %f111, %f19;
	sub.f32 	%f115, %f112, %f20;
	mul.f32 	%f116, %f115, %f115;
	fma.rn.f32 	%f117, %f114, %f114, %f116;
	sub.f32 	%f118, %f113, %f21;
	fma.rn.f32 	%f22, %f118, %f118, %f117;
	setp.gtu.f32 	%p14, %f22, %f110;
	@%p14 bra 	$L__BB1_56;
	sqrt.rn.f32 	%f119, %f22;
	mul.f32 	%f120, %f109, %f119;
	cvt.rzi.s32.f32 	%r148, %f120;
	mul.wide.s32 	%rd78, %r148, 4;
	add.s64 	%rd79, %rd2, %rd78;
	atom.global.add.f32 	%f121, [%rd79], 0f3F800000;
$L__BB1_56:
	ld.f32 	%f122, [%rd17+16];
	ld.f32 	%f123, [%rd17+20];
	ld.f32 	%f124, [%rd17+24];
	sub.f32 	%f125, %f122, %f19;
	sub.f32 	%f126, %f123, %f20;
	mul.f32 	%f127, %f126, %f126;
	fma.rn.f32 	%f128, %f125, %f125, %f127;
	sub.f32 	%f129, %f124, %f21;
	fma.rn.f32 	%f23, %f129, %f129, %f128;
	setp.gtu.f32 	%p15, %f23, %f110;
	@%p15 bra 	$L__BB1_58;
	sqrt.rn.f32 	%f130, %f23;
	mul.f32 	%f131, %f109, %f130;
	cvt.rzi.s32.f32 	%r149, %f131;
	mul.wide.s32 	%rd80, %r149, 4;
	add.s64 	%rd81, %rd2, %rd80;
	atom.global.add.f32 	%f132, [%rd81], 0f3F800000;
$L__BB1_58:
	ld.f32 	%f133, [%rd17+32];
	ld.f32 	%f134, [%rd17+36];
	ld.f32 	%f135, [%rd17+40];
	sub.f32 	%f136, %f133, %f19;
	sub.f32 	%f137, %f134, %f20;
	mul.f32 	%f138, %f137, %f137;
	fma.rn.f32 	%f139, %f136, %f136, %f138;
	sub.f32 	%f140, %f135, %f21;
	fma.rn.f32 	%f24, %f140, %f140, %f139;
	setp.gtu.f32 	%p16, %f24, %f110;
	@%p16 bra 	$L__BB1_60;
	sqrt.rn.f32 	%f141, %f24;
	mul.f32 	%f142, %f109, %f141;
	cvt.rzi.s32.f32 	%r150, %f142;
	mul.wide.s32 	%rd82, %r150, 4;
	add.s64 	%rd83, %rd2, %rd82;
	atom.global.add.f32 	%f143, [%rd83], 0f3F800000;
$L__BB1_60:
	ld.f32 	%f144, [%rd17+48];
	ld.f32 	%f145, [%rd17+52];
	ld.f32 	%f146, [%rd17+56];
	sub.f32 	%f147, %f144, %f19;
	sub.f32 	%f148, %f145, %f20;
	mul.f32 	%f149, %f148, %f148;
	fma.rn.f32 	%f150, %f147, %f147, %f149;
	sub.f32 	%f151, %f146, %f21;
	fma.rn.f32 	%f25, %f151, %f151, %f150;
	setp.gtu.f32 	%p17, %f25, %f110;
	@%p17 bra 	$L__BB1_62;
	sqrt.rn.f32 	%f152, %f25;
	mul.f32 	%f153, %f109, %f152;
	cvt.rzi.s32.f32 	%r151, %f153;
	mul.wide.s32 	%rd84, %r151, 4;
	add.s64 	%rd85, %rd2, %rd84;
	atom.global.add.f32 	%f154, [%rd85], 0f3F800000;
$L__BB1_62:
	ld.f32 	%f155, [%rd17+64];
	ld.f32 	%f156, [%rd17+68];
	ld.f32 	%f157, [%rd17+72];
	sub.f32 	%f158, %f155, %f19;
	sub.f32 	%f159, %f156, %f20;
	mul.f32 	%f160, %f159, %f159;
	fma.rn.f32 	%f161, %f158, %f158, %f160;
	sub.f32 	%f162, %f157, %f21;
	fma.rn.f32 	%f26, %f162, %f162, %f161;
	setp.gtu.f32 	%p18, %f26, %f110;
	@%p18 bra 	$L__BB1_64;
	sqrt.rn.f32 	%f163, %f26;
	mul.f32 	%f164, %f109, %f163;
	cvt.rzi.s32.f32 	%r152, %f164;
	mul.wide.s32 	%rd86, %r152, 4;
	add.s64 	%rd87, %rd2, %rd86;
	atom.global.add.f32 	%f165, [%rd87], 0f3F800000;
$L__BB1_64:
	ld.f32 	%f166, [%rd17+80];
	ld.f32 	%f167, [%rd17+84];
	ld.f32 	%f168, [%rd17+88];
	sub.f32 	%f169, %f166, %f19;
	sub.f32 	%f170, %f167, %f20;
	mul.f32 	%f171, %f170, %f170;
	fma.rn.f32 	%f172, %f169, %f169, %f171;
	sub.f32 	%f173, %f168, %f21;
	fma.rn.f32 	%f27, %f173, %f173, %f172;
	setp.gtu.f32 	%p19, %f27, %f110;
	@%p19 bra 	$L__BB1_66;
	sqrt.rn.f32 	%f174, %f27;
	mul.f32 	%f175, %f109, %f174;
	cvt.rzi.s32.f32 	%r153, %f175;
	mul.wide.s32 	%rd88, %r153, 4;
	add.s64 	%rd89, %rd2, %rd88;
	atom.global.add.f32 	%f176, [%rd89], 0f3F800000;
$L__BB1_66:
	ld.f32 	%f177, [%rd17+96];
	ld.f32 	%f178, [%rd17+100];
	ld.f32 	%f179, [%rd17+104];
	sub.f32 	%f180, %f177, %f19;
	sub.f32 	%f181, %f178, %f20;
	mul.f32 	%f182, %f181, %f181;
	fma.rn.f32 	%f183, %f180, %f180, %f182;
	sub.f32 	%f184, %f179, %f21;
	fma.rn.f32 	%f28, %f184, %f184, %f183;
	setp.gtu.f32 	%p20, %f28, %f110;
	@%p20 bra 	$L__BB1_68;
	sqrt.rn.f32 	%f185, %f28;
	mul.f32 	%f186, %f109, %f185;
	cvt.rzi.s32.f32 	%r154, %f186;
	mul.wide.s32 	%rd90, %r154, 4;
	add.s64 	%rd91, %rd2, %rd90;
	atom.global.add.f32 	%f187, [%rd91], 0f3F800000;
$L__BB1_68:
	ld.f32 	%f188, [%rd17+112];
	ld.f32 	%f189, [%rd17+116];
	ld.f32 	%f190, [%rd17+120];
	sub.f32 	%f191, %f188, %f19;
	sub.f32 	%f192, %f189, %f20;
	mul.f32 	%f193, %f192, %f192;
	fma.rn.f32 	%f194, %f191, %f191, %f193;
	sub.f32 	%f195, %f190, %f21;
	fma.rn.f32 	%f29, %f195, %f195, %f194;
	setp.gtu.f32 	%p21, %f29, %f110;
	@%p21 bra 	$L__BB1_70;
	sqrt.rn.f32 	%f196, %f29;
	mul.f32 	%f197, %f109, %f196;
	cvt.rzi.s32.f32 	%r155, %f197;
	mul.wide.s32 	%rd92, %r155, 4;
	add.s64 	%rd93, %rd2, %rd92;
	atom.global.add.f32 	%f198, [%rd93], 0f3F800000;
$L__BB1_70:
	add.s32 	%r275, %r275, 8;
	setp.ne.s32 	%p22, %r275, %r30;
	mov.u32 	%r277, %r30;
	@%p22 bra 	$L__BB1_54;
$L__BB1_71:
	setp.eq.s32 	%p23, %r27, 0;
	@%p23 bra 	$L__BB1_92;
	setp.lt.u32 	%p24, %r28, 3;
	@%p24 bra 	$L__BB1_82;
	mul.wide.u32 	%rd94, %r277, 16;
	add.s64 	%rd18, %rd15, %rd94;
	ld.f32 	%f199, [%rd18];
	ld.f32 	%f200, [%rd18+4];
	ld.f32 	%f201, [%rd18+8];
	sub.f32 	%f202, %f199, %f19;
	sub.f32 	%f203, %f200, %f20;
	mul.f32 	%f204, %f203, %f203;
	fma.rn.f32 	%f205, %f202, %f202, %f204;
	sub.f32 	%f206, %f201, %f21;
	fma.rn.f32 	%f30, %f206, %f206, %f205;
	setp.gtu.f32 	%p25, %f30, %f110;
	@%p25 bra 	$L__BB1_75;
	sqrt.rn.f32 	%f207, %f30;
	mul.f32 	%f208, %f109, %f207;
	cvt.rzi.s32.f32 	%r156, %f208;
	mul.wide.s32 	%rd95, %r156, 4;
	add.s64 	%rd96, %rd2, %rd95;
	atom.global.add.f32 	%f209, [%rd96], 0f3F800000;
$L__BB1_75:
	ld.f32 	%f210, [%rd18+16];
	ld.f32 	%f211, [%rd18+20];
	ld.f32 	%f212, [%rd18+24];
	sub.f32 	%f213, %f210, %f19;
	sub.f32 	%f214, %f211, %f20;
	mul.f32 	%f215, %f214, %f214;
	fma.rn.f32 	%f216, %f213, %f213, %f215;
	sub.f32 	%f217, %f212, %f21;
	fma.rn.f32 	%f31, %f217, %f217, %f216;
	setp.gtu.f32 	%p26, %f31, %f110;
	@%p26 bra 	$L__BB1_77;
	sqrt.rn.f32 	%f218, %f31;
	mul.f32 	%f219, %f109, %f218;
	cvt.rzi.s32.f32 	%r157, %f219;
	mul.wide.s32 	%rd97, %r157, 4;
	add.s64 	%rd98, %rd2, %rd97;
	atom.global.add.f32 	%f220, [%rd98], 0f3F800000;
$L__BB1_77:
	ld.f32 	%f221, [%rd18+32];
	ld.f32 	%f222, [%rd18+36];
	ld.f32 	%f223, [%rd18+40];
	sub.f32 	%f224, %f221, %f19;
	sub.f32 	%f225, %f222, %f20;
	mul.f32 	%f226, %f225, %f225;
	fma.rn.f32 	%f227, %f224, %f224, %f226;
	sub.f32 	%f228, %f223, %f21;
	fma.rn.f32 	%f32, %f228, %f228, %f227;
	setp.gtu.f32 	%p27, %f32, %f110;
	@%p27 bra 	$L__BB1_79;
	sqrt.rn.f32 	%f229, %f32;
	mul.f32 	%f230, %f109, %f229;
	cvt.rzi.s32.f32 	%r158, %f230;
	mul.wide.s32 	%rd99, %r158, 4;
	add.s64 	%rd100, %rd2, %rd99;
	atom.global.add.f32 	%f231, [%rd100], 0f3F800000;
$L__BB1_79:
	ld.f32 	%f232, [%rd18+48];
	ld.f32 	%f233, [%rd18+52];
	ld.f32 	%f234, [%rd18+56];
	sub.f32 	%f235, %f232, %f19;
	sub.f32 	%f236, %f233, %f20;
	mul.f32 	%f237, %f236, %f236;
	fma.rn.f32 	%f238, %f235, %f235, %f237;
	sub.f32 	%f239, %f234, %f21;
	fma.rn.f32 	%f33, %f239, %f239, %f238;
	setp.gtu.f32 	%p28, %f33, %f110;
	@%p28 bra 	$L__BB1_81;
	sqrt.rn.f32 	%f240, %f33;
	mul.f32 	%f241, %f109, %f240;
	cvt.rzi.s32.f32 	%r159, %f241;
	mul.wide.s32 	%rd101, %r159, 4;
	add.s64 	%rd102, %rd2, %rd101;
	atom.global.add.f32 	%f242, [%rd102], 0f3F800000;
$L__BB1_81:
	add.s32 	%r277, %r277, 4;
$L__BB1_82:
	setp.eq.s32 	%p29, %r29, 0;
	@%p29 bra 	$L__BB1_92;
	setp.eq.s32 	%p30, %r29, 1;
	@%p30 bra 	$L__BB1_89;
	mul.wide.u32 	%rd103, %r277, 16;
	add.s64 	%rd19, %rd15, %rd103;
	ld.f32 	%f243, [%rd19];
	ld.f32 	%f244, [%rd19+4];
	ld.f32 	%f245, [%rd19+8];
	sub.f32 	%f246, %f243, %f19;
	sub.f32 	%f247, %f244, %f20;
	mul.f32 	%f248, %f247, %f247;
	fma.rn.f32 	%f249, %f246, %f246, %f248;
	sub.f32 	%f250, %f245, %f21;
	fma.rn.f32 	%f34, %f250, %f250, %f249;
	setp.gtu.f32 	%p31, %f34, %f110;
	@%p31 bra 	$L__BB1_86;
	sqrt.rn.f32 	%f251, %f34;
	mul.f32 	%f252, %f109, %f251;
	cvt.rzi.s32.f32 	%r160, %f252;
	mul.wide.s32 	%rd104, %r160, 4;
	add.s64 	%rd105, %rd2, %rd104;
	atom.global.add.f32 	%f253, [%rd105], 0f3F800000;
$L__BB1_86:
	ld.f32 	%f254, [%rd19+16];
	ld.f32 	%f255, [%rd19+20];
	ld.f32 	%f256, [%rd19+24];
	sub.f32 	%f257, %f254, %f19;
	sub.f32 	%f258, %f255, %f20;
	mul.f32 	%f259, %f258, %f258;
	fma.rn.f32 	%f260, %f257, %f257, %f259;
	sub.f32 	%f261, %f256, %f21;
	fma.rn.f32 	%f35, %f261, %f261, %f260;
	setp.gtu.f32 	%p32, %f35, %f110;
	@%p32 bra 	$L__BB1_88;
	sqrt.rn.f32 	%f262, %f35;
	mul.f32 	%f263, %f109, %f262;
	cvt.rzi.s32.f32 	%r161, %f263;
	mul.wide.s32 	%rd106, %r161, 4;
	add.s64 	%rd107, %rd2, %rd106;
	atom.global.add.f32 	%f264, [%rd107], 0f3F800000;
$L__BB1_88:
	add.s32 	%r277, %r277, 2;
$L__BB1_89:
	setp.eq.s32 	%p33, %r31, 0;
	@%p33 bra 	$L__BB1_92;
	mul.wide.u32 	%rd108, %r277, 16;
	add.s64 	%rd109, %rd15, %rd108;
	ld.f32 	%f265, [%rd109];
	ld.f32 	%f266, [%rd109+4];
	ld.f32 	%f267, [%rd109+8];
	sub.f32 	%f268, %f265, %f19;
	sub.f32 	%f269, %f266, %f20;
	mul.f32 	%f270, %f269, %f269;
	fma.rn.f32 	%f271, %f268, %f268, %f270;
	sub.f32 	%f272, %f267, %f21;
	fma.rn.f32 	%f36, %f272, %f272, %f271;
	setp.gtu.f32 	%p34, %f36, %f110;
	@%p34 bra 	$L__BB1_92;
	sqrt.rn.f32 	%f273, %f36;
	mul.f32 	%f274, %f109, %f273;
	cvt.rzi.s32.f32 	%r162, %f274;
	mul.wide.s32 	%rd110, %r162, 4;
	add.s64 	%rd111, %rd2, %rd110;
	atom.global.add.f32 	%f275, [%rd111], 0f3F800000;
$L__BB1_92:
	add.s32 	%r274, %r274, 1;
	setp.ne.s32 	%p35, %r274, %r25;
	@%p35 bra 	$L__BB1_51;
$L__BB1_93:
	add.s32 	%r268, %r268, 1;
	setp.lt.s32 	%p61, %r268, %r132;
	sub.s32 	%r181, %r268, %r5;
	setp.le.s32 	%p62, %r181, %r133;
	and.pred  	%p63, %p61, %p62;
	@%p63 bra 	$L__BB1_4;
$L__BB1_94:
	sub.s32 	%r182, %r4, %r133;
	setp.gt.s32 	%p64, %r4, %r133;
	selp.b32 	%r183, %r182, 0, %p64;
	setp.ge.s32 	%p65, %r183, %r132;
	sub.s32 	%r279, %r183, %r4;
	setp.gt.s32 	%p66, %r279, %r133;
	or.pred  	%p67, %p65, %p66;
	@%p67 bra 	$L__BB1_190;
	setp.lt.s32 	%p68, %r143, %r132;
	sub.s32 	%r44, %r143, %r3;
	setp.le.s32 	%p69, %r44, %r133;
	and.pred  	%p1, %p68, %p69;
	not.pred 	%p70, %p1;
	mul.wide.s32 	%rd213, %r3, 16;
	mov.u32 	%r280, %r183;
$L__BB1_96:
	@%p70 bra 	$L__BB1_189;
	mul.lo.s32 	%r47, %r279, %r279;
	mul.wide.s32 	%rd216, %r280, 8;
	mov.u32 	%r281, %r44;
	mov.u32 	%r282, %r143;
$L__BB1_98:
	mad.lo.s32 	%r184, %r281, %r281, %r47;
	setp.gt.u32 	%p71, %r184, %r134;
	@%p71 bra 	$L__BB1_188;
	and.b32  	%r185, %r1, 1;
	setp.eq.b32 	%p72, %r185, 1;
	@%p72 bra 	$L__BB1_144;
	ld.global.u64 	%rd209, [%rd4];
	add.s64 	%rd211, %rd209, %rd58;
	ld.u64 	%rd212, [%rd211];
	add.s64 	%rd214, %rd212, %rd213;
	add.s64 	%rd20, %rd214, 8;
	ld.u32 	%r50, [%rd214];
	ld.global.u64 	%rd215, [%rd5];
	add.s64 	%rd217, %rd215, %rd216;
	ld.u64 	%rd218, [%rd217];
	mul.wide.s32 	%rd219, %r282, 16;
	add.s64 	%rd220, %rd218, %rd219;
	add.s64 	%rd21, %rd220, 8;
	ld.u64 	%rd22, [%rd220+8];
	setp.lt.s32 	%p99, %r50, 1;
	@%p99 bra 	$L__BB1_188;
	ld.u64 	%rd23, [%rd20];
	ld.u32 	%r51, [%rd21+-8];
	and.b32  	%r52, %r51, 7;
	and.b32  	%r53, %r51, 2147483640;
	mov.b32 	%r283, 0;
$L__BB1_102:
	setp.lt.s32 	%p100, %r51, 1;
	mul.wide.u32 	%rd221, %r283, 16;
	add.s64 	%rd222, %rd23, %rd221;
	ld.f32 	%f37, [%rd222];
	ld.f32 	%f38, [%rd222+4];
	ld.f32 	%f39, [%rd222+8];
	@%p100 bra 	$L__BB1_143;
	setp.lt.u32 	%p101, %r51, 8;
	mov.b32 	%r286, 0;
	@%p101 bra 	$L__BB1_122;
	mov.b32 	%r284, 0;
$L__BB1_105:
	.pragma "nounroll";
	mul.wide.u32 	%rd223, %r284, 16;
	add.s64 	%rd24, %rd22, %rd223;
	ld.f32 	%f606, [%rd24];
	ld.f32 	%f607, [%rd24+4];
	ld.f32 	%f608, [%rd24+8];
	sub.f32 	%f609, %f606, %f37;
	sub.f32 	%f610, %f607, %f38;
	mul.f32 	%f611, %f610, %f610;
	fma.rn.f32 	%f612, %f609, %f609, %f611;
	sub.f32 	%f613, %f608, %f39;
	fma.rn.f32 	%f40, %f613, %f613, %f612;
	setp.gtu.f32 	%p102, %f40, %f110;
	@%p102 bra 	$L__BB1_107;
	sqrt.rn.f32 	%f614, %f40;
	mul.f32 	%f615, %f109, %f614;
	cvt.rzi.s32.f32 	%r210, %f615;
	mul.wide.s32 	%rd224, %r210, 4;
	add.s64 	%rd225, %rd1, %rd224;
	atom.global.add.f32 	%f616, [%rd225], 0f3F800000;
$L__BB1_107:
	ld.f32 	%f617, [%rd24+16];
	ld.f32 	%f618, [%rd24+20];
	ld.f32 	%f619, [%rd24+24];
	sub.f32 	%f620, %f617, %f37;
	sub.f32 	%f621, %f618, %f38;
	mul.f32 	%f622, %f621, %f621;
	fma.rn.f32 	%f623, %f620, %f620, %f622;
	sub.f32 	%f624, %f619, %f39;
	fma.rn.f32 	%f41, %f624, %f624, %f623;
	setp.gtu.f32 	%p103, %f41, %f110;
	@%p103 bra 	$L__BB1_109;
	sqrt.rn.f32 	%f625, %f41;
	mul.f32 	%f626, %f109, %f625;
	cvt.rzi.s32.f32 	%r211, %f626;
	mul.wide.s32 	%rd226, %r211, 4;
	add.s64 	%rd227, %rd1, %rd226;
	atom.global.add.f32 	%f627, [%rd227], 0f3F800000;
$L__BB1_109:
	ld.f32 	%f628, [%rd24+32];
	ld.f32 	%f629, [%rd24+36];
	ld.f32 	%f630, [%rd24+40];
	sub.f32 	%f631, %f628, %f37;
	sub.f32 	%f632, %f629, %f38;
	mul.f32 	%f633, %f632, %f632;
	fma.rn.f32 	%f634, %f631, %f631, %f633;
	sub.f32 	%f635, %f630, %f39;
	fma.rn.f32 	%f42, %f635, %f635, %f634;
	setp.gtu.f32 	%p104, %f42, %f110;
	@%p104 bra 	$L__BB1_111;
	sqrt.rn.f32 	%f636, %f42;
	mul.f32 	%f637, %f109, %f636;
	cvt.rzi.s32.f32 	%r212, %f637;
	mul.wide.s32 	%rd228, %r212, 4;
	add.s64 	%rd229, %rd1, %rd228;
	atom.global.add.f32 	%f638, [%rd229], 0f3F800000;
$L__BB1_111:
	ld.f32 	%f639, [%rd24+48];
	ld.f32 	%f640, [%rd24+52];
	ld.f32 	%f641, [%rd24+56];
	sub.f32 	%f642, %f639, %f37;
	sub.f32 	%f643, %f640, %f38;
	mul.f32 	%f644, %f643, %f643;
	fma.rn.f32 	%f645, %f642, %f642, %f644;
	sub.f32 	%f646, %f641, %f39;
	fma.rn.f32 	%f43, %f646, %f646, %f645;
	setp.gtu.f32 	%p105, %f43, %f110;
	@%p105 bra 	$L__BB1_113;
	sqrt.rn.f32 	%f647, %f43;
	mul.f32 	%f648, %f109, %f647;
	cvt.rzi.s32.f32 	%r213, %f648;
	mul.wide.s32 	%rd230, %r213, 4;
	add.s64 	%rd231, %rd1, %rd230;
	atom.global.add.f32 	%f649, [%rd231], 0f3F800000;
$L__BB1_113:
	ld.f32 	%f650, [%rd24+64];
	ld.f32 	%f651, [%rd24+68];
	ld.f32 	%f652, [%rd24+72];
	sub.f32 	%f653, %f650, %f37;
	sub.f32 	%f654, %f651, %f38;
	mul.f32 	%f655, %f654, %f654;
	fma.rn.f32 	%f656, %f653, %f653, %f655;
	sub.f32 	%f657, %f652, %f39;
	fma.rn.f32 	%f44, %f657, %f657, %f656;
	setp.gtu.f32 	%p106, %f44, %f110;
	@%p106 bra 	$L__BB1_115;
	sqrt.rn.f32 	%f658, %f44;
	mul.f32 	%f659, %f109, %f658;
	cvt.rzi.s32.f32 	%r214, %f659;
	mul.wide.s32 	%rd232, %r214, 4;
	add.s64 	%rd233, %rd1, %rd232;
	atom.global.add.f32 	%f660, [%rd233], 0f3F800000;
$L__BB1_115:
	ld.f32 	%f661, [%rd24+80];
	ld.f32 	%f662, [%rd24+84];
	ld.f32 	%f663, [%rd24+88];
	sub.f32 	%f664, %f661, %f37;
	sub.f32 	%f665, %f662, %f38;
	mul.f32 	%f666, %f665, %f665;
	fma.rn.f32 	%f667, %f664, %f664, %f666;
	sub.f32 	%f668, %f663, %f39;
	fma.rn.f32 	%f45, %f668, %f668, %f667;
	setp.gtu.f32 	%p107, %f45, %f110;
	@%p107 bra 	$L__BB1_117;
	sqrt.rn.f32 	%f669, %f45;
	mul.f32 	%f670, %f109, %f669;
	cvt.rzi.s32.f32 	%r215, %f670;
	mul.wide.s32 	%rd234, %r215, 4;
	add.s64 	%rd235, %rd1, %rd234;
	atom.global.add.f32 	%f671, [%rd235], 0f3F800000;
$L__BB1_117:
	ld.f32 	%f672, [%rd24+96];
	ld.f32 	%f673, [%rd24+100];
	ld.f32 	%f674, [%rd24+104];
	sub.f32 	%f675, %f672, %f37;
	sub.f32 	%f676, %f673, %f38;
	mul.f32 	%f677, %f676, %f676;
	fma.rn.f32 	%f678, %f675, %f675, %f677;
	sub.f32 	%f679, %f674, %f39;
	fma.rn.f32 	%f46, %f679, %f679, %f678;
	setp.gtu.f32 	%p108, %f46, %f110;
	@%p108 bra 	$L__BB1_119;
	sqrt.rn.f32 	%f680, %f46;
	mul.f32 	%f681, %f109, %f680;
	cvt.rzi.s32.f32 	%r216, %f681;
	mul.wide.s32 	%rd236, %r216, 4;
	add.s64 	%rd237, %rd1, %rd236;
	atom.global.add.f32 	%f682, [%rd237], 0f3F800000;
$L__BB1_119:
	ld.f32 	%f683, [%rd24+112];
	ld.f32 	%f684, [%rd24+116];
	ld.f32 	%f685, [%rd24+120];
	sub.f32 	%f686, %f683, %f37;
	sub.f32 	%f687, %f684, %f38;
	mul.f32 	%f688, %f687, %f687;
	fma.rn.f32 	%f689, %f686, %f686, %f688;
	sub.f32 	%f690, %f685, %f39;
	fma.rn.f32 	%f47, %f690, %f690, %f689;
	setp.gtu.f32 	%p109, %f47, %f110;
	@%p109 bra 	$L__BB1_121;
	sqrt.rn.f32 	%f691, %f47;
	mul.f32 	%f692, %f109, %f691;
	cvt.rzi.s32.f32 	%r217, %f692;
	mul.wide.s32 	%rd238, %r217, 4;
	add.s64 	%rd239, %rd1, %rd238;
	atom.global.add.f32 	%f693, [%rd239], 0f3F800000;
$L__BB1_121:
	add.s32 	%r284, %r284, 8;
	setp.ne.s32 	%p110, %r284, %r53;
	mov.u32 	%r286, %r53;
	@%p110 bra 	$L__BB1_105;
$L__BB1_122:
	setp.eq.s32 	%p111, %r52, 0;
	@%p111 bra 	$L__BB1_143;
	add.s32 	%r218, %r52, -1;
	setp.lt.u32 	%p112, %r218, 3;
	@%p112 bra 	$L__BB1_133;
	mul.wide.u32 	%rd240, %r286, 16;
	add.s64 	%rd25, %rd22, %rd240;
	ld.f32 	%f694, [%rd25];
	ld.f32 	%f695, [%rd25+4];
	ld.f32 	%f696, [%rd25+8];
	sub.f32 	%f697, %f694, %f37;
	sub.f32 	%f698, %f695, %f38;
	mul.f32 	%f699, %f698, %f698;
	fma.rn.f32 	%f700, %f697, %f697, %f699;
	sub.f32 	%f701, %f696, %f39;
	fma.rn.f32 	%f48, %f701, %f701, %f700;
	setp.gtu.f32 	%p113, %f48, %f110;
	@%p113 bra 	$L__BB1_126;
	sqrt.rn.f32 	%f702, %f48;
	mul.f32 	%f703, %f109, %f702;
	cvt.rzi.s32.f32 	%r219, %f703;
	mul.wide.s32 	%rd241, %r219, 4;
	add.s64 	%rd242, %rd1, %rd241;
	atom.global.add.f32 	%f704, [%rd242], 0f3F800000;
$L__BB1_126:
	ld.f32 	%f705, [%rd25+16];
	ld.f32 	%f706, [%rd25+20];
	ld.f32 	%f707, [%rd25+24];
	sub.f32 	%f708, %f705, %f37;
	sub.f32 	%f709, %f706, %f38;
	mul.f32 	%f710, %f709, %f709;
	fma.rn.f32 	%f711, %f708, %f708, %f710;
	sub.f32 	%f712, %f707, %f39;
	fma.rn.f32 	%f49, %f712, %f712, %f711;
	setp.gtu.f32 	%p114, %f49, %f110;
	@%p114 bra 	$L__BB1_128;
	sqrt.rn.f32 	%f713, %f49;
	mul.f32 	%f714, %f109, %f713;
	cvt.rzi.s32.f32 	%r220, %f714;
	mul.wide.s32 	%rd243, %r220, 4;
	add.s64 	%rd244, %rd1, %rd243;
	atom.global.add.f32 	%f715, [%rd244], 0f3F800000;
$L__BB1_128:
	ld.f32 	%f716, [%rd25+32];
	ld.f32 	%f717, [%rd25+36];
	ld.f32 	%f718, [%rd25+40];
	sub.f32 	%f719, %f716, %f37;
	sub.f32 	%f720, %f717, %f38;
	mul.f32 	%f721, %f720, %f720;
	fma.rn.f32 	%f722, %f719, %f719, %f721;
	sub.f32 	%f723, %f718, %f39;
	fma.rn.f32 	%f50, %f723, %f723, %f722;
	setp.gtu.f32 	%p115, %f50, %f110;
	@%p115 bra 	$L__BB1_130;
	sqrt.rn.f32 	%f724, %f50;
	mul.f32 	%f725, %f109, %f724;
	cvt.rzi.s32.f32 	%r221, %f725;
	mul.wide.s32 	%rd245, %r221, 4;
	add.s64 	%rd246, %rd1, %rd245;
	atom.global.add.f32 	%f726, [%rd246], 0f3F800000;
$L__BB1_130:
	ld.f32 	%f727, [%rd25+48];
	ld.f32 	%f728, [%rd25+52];
	ld.f32 	%f729, [%rd25+56];
	sub.f32 	%f730, %f727, %f37;
	sub.f32 	%f731, %f728, %f38;
	mul.f32 	%f732, %f731, %f731;
	fma.rn.f32 	%f733, %f730, %f730, %f732;
	sub.f32 	%f734, %f729, %f39;
	fma.rn.f32 	%f51, %f734, %f734, %f733;
	setp.gtu.f32 	%p116, %f51, %f110;
	@%p116 bra 	$L__BB1_132;
	sqrt.rn.f32 	%f735, %f51;
	mul.f32 	%f736, %f109, %f735;
	cvt.rzi.s32.f32 	%r222, %f736;
	mul.wide.s32 	%rd247, %r222, 4;
	add.s64 	%rd248, %rd1, %rd247;
	atom.global.add.f32 	%f737, [%rd248], 0f3F800000;
$L__BB1_132:
	add.s32 	%r286, %r286, 4;
$L__BB1_133:
	and.b32  	%r223, %r51, 3;
	setp.eq.s32 	%p117, %r223, 0;
	@%p117 bra 	$L__BB1_143;
	setp.eq.s32 	%p118, %r223, 1;
	@%p118 bra 	$L__BB1_140;
	mul.wide.u32 	%rd249, %r286, 16;
	add.s64 	%rd26, %rd22, %rd249;
	ld.f32 	%f738, [%rd26];
	ld.f32 	%f739, [%rd26+4];
	ld.f32 	%f740, [%rd26+8];
	sub.f32 	%f741, %f738, %f37;
	sub.f32 	%f742, %f739, %f38;
	mul.f32 	%f743, %f742, %f742;
	fma.rn.f32 	%f744, %f741, %f741, %f743;
	sub.f32 	%f745, %f740, %f39;
	fma.rn.f32 	%f52, %f745, %f745, %f744;
	setp.gtu.f32 	%p119, %f52, %f110;
	@%p119 bra 	$L__BB1_137;
	sqrt.rn.f32 	%f746, %f52;
	mul.f32 	%f747, %f109, %f746;
	cvt.rzi.s32.f32 	%r224, %f747;
	mul.wide.s32 	%rd250, %r224, 4;
	add.s64 	%rd251, %rd1, %rd250;
	atom.global.add.f32 	%f748, [%rd251], 0f3F800000;
$L__BB1_137:
	ld.f32 	%f749, [%rd26+16];
	ld.f32 	%f750, [%rd26+20];
	ld.f32 	%f751, [%rd26+24];
	sub.f32 	%f752, %f749, %f37;
	sub.f32 	%f753, %f750, %f38;
	mul.f32 	%f754, %f753, %f753;
	fma.rn.f32 	%f755, %f752, %f752, %f754;
	sub.f32 	%f756, %f751, %f39;
	fma.rn.f32 	%f53, %f756, %f756, %f755;
	setp.gtu.f32 	%p120, %f53, %f110;
	@%p120 bra 	$L__BB1_139;
	sqrt.rn.f32 	%f757, %f53;
	mul.f32 	%f758, %f109, %f757;
	cvt.rzi.s32.f32 	%r225, %f758;
	mul.wide.s32 	%rd252, %r225, 4;
	add.s64 	%rd253, %rd1, %rd252;
	atom.global.add.f32 	%f759, [%rd253], 0f3F800000;
$L__BB1_139:
	add.s32 	%r286, %r286, 2;
$L__BB1_140:
	and.b32  	%r226, %r51, 1;
	setp.eq.b32 	%p121, %r226, 1;
	not.pred 	%p122, %p121;
	@%p122 bra 	$L__BB1_143;
	mul.wide.u32 	%rd254, %r286, 16;
	add.s64 	%rd255, %rd22, %rd254;
	ld.f32 	%f760, [%rd255];
	ld.f32 	%f761, [%rd255+4];
	ld.f32 	%f762, [%rd255+8];
	sub.f32 	%f763, %f760, %f37;
	sub.f32 	%f764, %f761, %f38;
	mul.f32 	%f765, %f764, %f764;
	fma.rn.f32 	%f766, %f763, %f763, %f765;
	sub.f32 	%f767, %f762, %f39;
	fma.rn.f32 	%f54, %f767, %f767, %f766;
	setp.gtu.f32 	%p123, %f54, %f110;
	@%p123 bra 	$L__BB1_143;
	sqrt.rn.f32 	%f768, %f54;
	mul.f32 	%f769, %f109, %f768;
	cvt.rzi.s32.f32 	%r227, %f769;
	mul.wide.s32 	%rd256, %r227, 4;
	add.s64 	%rd257, %rd1, %rd256;
	atom.global.add.f32 	%f770, [%rd257], 0f3F800000;
$L__BB1_143:
	add.s32 	%r283, %r283, 1;
	setp.eq.s32 	%p124, %r283, %r50;
	@%p124 bra 	$L__BB1_188;
	bra.uni 	$L__BB1_102;
$L__BB1_144:
	ld.global.u64 	%rd160, [%rd4];
	add.s64 	%rd162, %rd160, %rd58;
	ld.u64 	%rd163, [%rd162];
	mul.wide.s32 	%rd164, %r3, 16;
	add.s64 	%rd165, %rd163, %rd164;
	add.s64 	%rd27, %rd165, 8;
	ld.u32 	%r63, [%rd165];
	ld.global.u64 	%rd166, [%rd5];
	mul.wide.s32 	%rd167, %r280, 8;
	add.s64 	%rd168, %rd166, %rd167;
	ld.u64 	%rd169, [%rd168];
	mul.wide.s32 	%rd170, %r282, 16;
	add.s64 	%rd171, %rd169, %rd170;
	add.s64 	%rd28, %rd171, 8;
	ld.u64 	%rd29, [%rd171+8];
	setp.lt.s32 	%p73, %r63, 1;
	@%p73 bra 	$L__BB1_188;
	ld.u64 	%rd30, [%rd27];
	ld.u32 	%r64, [%rd28+-8];
	and.b32  	%r65, %r64, 7;
	and.b32  	%r66, %r64, 2147483640;
	mov.b32 	%r288, 0;
$L__BB1_146:
	setp.lt.s32 	%p74, %r64, 1;
	mul.wide.u32 	%rd172, %r288, 16;
	add.s64 	%rd173, %rd30, %rd172;
	ld.f32 	%f55, [%rd173];
	ld.f32 	%f56, [%rd173+4];
	ld.f32 	%f57, [%rd173+8];
	@%p74 bra 	$L__BB1_187;
	setp.lt.u32 	%p75, %r64, 8;
	mov.b32 	%r291, 0;
	@%p75 bra 	$L__BB1_166;
	mov.b32 	%r289, 0;
$L__BB1_149:
	.pragma "nounroll";
	mul.wide.u32 	%rd174, %r289, 16;
	add.s64 	%rd31, %rd29, %rd174;
	ld.f32 	%f441, [%rd31];
	ld.f32 	%f442, [%rd31+4];
	ld.f32 	%f443, [%rd31+8];
	sub.f32 	%f444, %f441, %f55;
	sub.f32 	%f445, %f442, %f56;
	mul.f32 	%f446, %f445, %f445;
	fma.rn.f32 	%f447, %f444, %f444, %f446;
	sub.f32 	%f448, %f443, %f57;
	fma.rn.f32 	%f58, %f448, %f448, %f447;
	setp.gtu.f32 	%p76, %f58, %f110;
	@%p76 bra 	$L__BB1_151;
	sqrt.rn.f32 	%f449, %f58;
	mul.f32 	%f450, %f109, %f449;
	cvt.rzi.s32.f32 	%r189, %f450;
	mul.wide.s32 	%rd175, %r189, 4;
	add.s64 	%rd176, %rd2, %rd175;
	atom.global.add.f32 	%f451, [%rd176], 0f3F800000;
$L__BB1_151:
	ld.f32 	%f452, [%rd31+16];
	ld.f32 	%f453, [%rd31+20];
	ld.f32 	%f454, [%rd31+24];
	sub.f32 	%f455, %f452, %f55;
	sub.f32 	%f456, %f453, %f56;
	mul.f32 	%f457, %f456, %f456;
	fma.rn.f32 	%f458, %f455, %f455, %f457;
	sub.f32 	%f459, %f454, %f57;
	fma.rn.f32 	%f59, %f459, %f459, %f458;
	setp.gtu.f32 	%p77, %f59, %f110;
	@%p77 bra 	$L__BB1_153;
	sqrt.rn.f32 	%f460, %f59;
	mul.f32 	%f461, %f109, %f460;
	cvt.rzi.s32.f32 	%r190, %f461;
	mul.wide.s32 	%rd177, %r190, 4;
	add.s64 	%rd178, %rd2, %rd177;
	atom.global.add.f32 	%f462, [%rd178], 0f3F800000;
$L__BB1_153:
	ld.f32 	%f463, [%rd31+32];
	ld.f32 	%f464, [%rd31+36];
	ld.f32 	%f465, [%rd31+40];
	sub.f32 	%f466, %f463, %f55;
	sub.f32 	%f467, %f464, %f56;
	mul.f32 	%f468, %f467, %f467;
	fma.rn.f32 	%f469, %f466, %f466, %f468;
	sub.f32 	%f470, %f465, %f57;
	fma.rn.f32 	%f60, %f470, %f470, %f469;
	setp.gtu.f32 	%p78, %f60, %f110;
	@%p78 bra 	$L__BB1_155;
	sqrt.rn.f32 	%f471, %f60;
	mul.f32 	%f472, %f109, %f471;
	cvt.rzi.s32.f32 	%r191, %f472;
	mul.wide.s32 	%rd179, %r191, 4;
	add.s64 	%rd180, %rd2, %rd179;
	atom.global.add.f32 	%f473, [%rd180], 0f3F800000;
$L__BB1_155:
	ld.f32 	%f474, [%rd31+48];
	ld.f32 	%f475, [%rd31+52];
	ld.f32 	%f476, [%rd31+56];
	sub.f32 	%f477, %f474, %f55;
	sub.f32 	%f478, %f475, %f56;
	mul.f32 	%f479, %f478, %f478;
	fma.rn.f32 	%f480, %f477, %f477, %f479;
	sub.f32 	%f481, %f476, %f57;
	fma.rn.f32 	%f61, %f481, %f481, %f480;
	setp.gtu.f32 	%p79, %f61, %f110;
	@%p79 bra 	$L__BB1_157;
	sqrt.rn.f32 	%f482, %f61;
	mul.f32 	%f483, %f109, %f482;
	cvt.rzi.s32.f32 	%r192, %f483;
	mul.wide.s32 	%rd181, %r192, 4;
	add.s64 	%rd182, %rd2, %rd181;
	atom.global.add.f32 	%f484, [%rd182], 0f3F800000;
$L__BB1_157:
	ld.f32 	%f485, [%rd31+64];
	ld.f32 	%f486, [%rd31+68];
	ld.f32 	%f487, [%rd31+72];
	sub.f32 	%f488, %f485, %f55;
	sub.f32 	%f489, %f486, %f56;
	mul.f32 	%f490, %f489, %f489;
	fma.rn.f32 	%f491, %f488, %f488, %f490;
	sub.f32 	%f492, %f487, %f57;
	fma.rn.f32 	%f62, %f492, %f492, %f491;
	setp.gtu.f32 	%p80, %f62, %f110;
	@%p80 bra 	$L__BB1_159;
	sqrt.rn.f32 	%f493, %f62;
	mul.f32 	%f494, %f109, %f493;
	cvt.rzi.s32.f32 	%r193, %f494;
	mul.wide.s32 	%rd183, %r193, 4;
	add.s64 	%rd184, %rd2, %rd183;
	atom.global.add.f32 	%f495, [%rd184], 0f3F800000;
$L__BB1_159:
	ld.f32 	%f496, [%rd31+80];
	ld.f32 	%f497, [%rd31+84];
	ld.f32 	%f498, [%rd31+88];
	sub.f32 	%f499, %f496, %f55;
	sub.f32 	%f500, %f497, %f56;
	mul.f32 	%f501, %f500, %f500;
	fma.rn.f32 	%f502, %f499, %f499, %f501;
	sub.f32 	%f503, %f498, %f57;
	fma.rn.f32 	%f63, %f503, %f503, %f502;
	setp.gtu.f32 	%p81, %f63, %f110;
	@%p81 bra 	$L__BB1_161;
	sqrt.rn.f32 	%f504, %f63;
	mul.f32 	%f505, %f109, %f504;
	cvt.rzi.s32.f32 	%r194, %f505;
	mul.wide.s32 	%rd185, %r194, 4;
	add.s64 	%rd186, %rd2, %rd185;
	atom.global.add.f32 	%f506, [%rd186], 0f3F800000;
$L__BB1_161:
	ld.f32 	%f507, [%rd31+96];
	ld.f32 	%f508, [%rd31+100];
	ld.f32 	%f509, [%rd31+104];
	sub.f32 	%f510, %f507, %f55;
	sub.f32 	%f511, %f508, %f56;
	mul.f32 	%f512, %f511, %f511;
	fma.rn.f32 	%f513, %f510, %f510, %f512;
	sub.f32 	%f514, %f509, %f57;
	fma.rn.f32 	%f64, %f514, %f514, %f513;
	setp.gtu.f32 	%p82, %f64, %f110;
	@%p82 bra 	$L__BB1_163;
	sqrt.rn.f32 	%f515, %f64;
	mul.f32 	%f516, %f109, %f515;
	cvt.rzi.s32.f32 	%r195, %f516;
	mul.wide.s32 	%rd187, %r195, 4;
	add.s64 	%rd188, %rd2, %rd187;
	atom.global.add.f32 	%f517, [%rd188], 0f3F800000;
$L__BB1_163:
	ld.f32 	%f518, [%rd31+112];
	ld.f32 	%f519, [%rd31+116];
	ld.f32 	%f520, [%rd31+120];
	sub.f32 	%f521, %f518, %f55;
	sub.f32 	%f522, %f519, %f56;
	mul.f32 	%f523, %f522, %f522;
	fma.rn.f32 	%f524, %f521, %f521, %f523;
	sub.f32 	%f525, %f520, %f57;
	fma.rn.f32 	%f65, %f525, %f525, %f524;
	setp.gtu.f32 	%p83, %f65, %f110;
	@%p83 bra 	$L__BB1_165;
	sqrt.rn.f32 	%f526, %f65;
	mul.f32 	%f527, %f109, %f526;
	cvt.rzi.s32.f32 	%r196, %f527;
	mul.wide.s32 	%rd189, %r196, 4;
	add.s64 	%rd190, %rd2, %rd189;
	atom.global.add.f32 	%f528, [%rd190], 0f3F800000;
$L__BB1_165:
	add.s32 	%r289, %r289, 8;
	setp.ne.s32 	%p84, %r289, %r66;
	mov.u32 	%r291, %r66;
	@%p84 bra 	$L__BB1_149;
$L__BB1_166:
	setp.eq.s32 	%p85, %r65, 0;
	@%p85 bra 	$L__BB1_187;
	add.s32 	%r197, %r65, -1;
	setp.lt.u32 	%p86, %r197, 3;
	@%p86 bra 	$L__BB1_177;
	mul.wide.u32 	%rd191, %r291, 16;
	add.s64 	%rd32, %rd29, %rd191;
	ld.f32 	%f529, [%rd32];
	ld.f32 	%f530, [%rd32+4];
	ld.f32 	%f531, [%rd32+8];
	sub.f32 	%f532, %f529, %f55;
	sub.f32 	%f533, %f530, %f56;
	mul.f32 	%f534, %f533, %f533;
	fma.rn.f32 	%f535, %f532, %f532, %f534;
	sub.f32 	%f536, %f531, %f57;
	fma.rn.f32 	%f66, %f536, %f536, %f535;
	setp.gtu.f32 	%p87, %f66, %f110;
	@%p87 bra 	$L__BB1_170;
	sqrt.rn.f32 	%f537, %f66;
	mul.f32 	%f538, %f109, %f537;
	cvt.rzi.s32.f32 	%r198, %f538;
	mul.wide.s32 	%rd192, %r198, 4;
	add.s64 	%rd193, %rd2, %rd192;
	atom.global.add.f32 	%f539, [%rd193], 0f3F800000;
$L__BB1_170:
	ld.f32 	%f540, [%rd32+16];
	ld.f32 	%f541, [%rd32+20];
	ld.f32 	%f542, [%rd32+24];
	sub.f32 	%f543, %f540, %f55;
	sub.f32 	%f544, %f541, %f56;
	mul.f32 	%f545, %f544, %f544;
	fma.rn.f32 	%f546, %f543, %f543, %f545;
	sub.f32 	%f547, %f542, %f57;
	fma.rn.f32 	%f67, %f547, %f547, %f546;
	setp.gtu.f32 	%p88, %f67, %f110;
	@%p88 bra 	$L__BB1_172;
	sqrt.rn.f32 	%f548, %f67;
	mul.f32 	%f549, %f109, %f548;
	cvt.rzi.s32.f32 	%r199, %f549;
	mul.wide.s32 	%rd194, %r199, 4;
	add.s64 	%rd195, %rd2, %rd194;
	atom.global.add.f32 	%f550, [%rd195], 0f3F800000;
$L__BB1_172:
	ld.f32 	%f551, [%rd32+32];
	ld.f32 	%f552, [%rd32+36];
	ld.f32 	%f553, [%rd32+40];
	sub.f32 	%f554, %f551, %f55;
	sub.f32 	%f555, %f552, %f56;
	mul.f32 	%f556, %f555, %f555;
	fma.rn.f32 	%f557, %f554, %f554, %f556;
	sub.f32 	%f558, %f553, %f57;
	fma.rn.f32 	%f68, %f558, %f558, %f557;
	setp.gtu.f32 	%p89, %f68, %f110;
	@%p89 bra 	$L__BB1_174;
	sqrt.rn.f32 	%f559, %f68;
	mul.f32 	%f560, %f109, %f559;
	cvt.rzi.s32.f32 	%r200, %f560;
	mul.wide.s32 	%rd196, %r200, 4;
	add.s64 	%rd197, %rd2, %rd196;
	atom.global.add.f32 	%f561, [%rd197], 0f3F800000;
$L__BB1_174:
	ld.f32 	%f562, [%rd32+48];
	ld.f32 	%f563, [%rd32+52];
	ld.f32 	%f564, [%rd32+56];
	sub.f32 	%f565, %f562, %f55;
	sub.f32 	%f566, %f563, %f56;
	mul.f32 	%f567, %f566, %f566;
	fma.rn.f32 	%f568, %f565, %f565, %f567;
	sub.f32 	%f569, %f564, %f57;
	fma.rn.f32 	%f69, %f569, %f569, %f568;
	setp.gtu.f32 	%p90, %f69, %f110;
	@%p90 bra 	$L__BB1_176;
	sqrt.rn.f32 	%f570, %f69;
	mul.f32 	%f571, %f109, %f570;
	cvt.rzi.s32.f32 	%r201, %f571;
	mul.wide.s32 	%rd198, %r201, 4;
	add.s64 	%rd199, %rd2, %rd198;
	atom.global.add.f32 	%f572, [%rd199], 0f3F800000;
$L__BB1_176:
	add.s32 	%r291, %r291, 4;
$L__BB1_177:
	and.b32  	%r202, %r64, 3;
	setp.eq.s32 	%p91, %r202, 0;
	@%p91 bra 	$L__BB1_187;
	setp.eq.s32 	%p92, %r202, 1;
	@%p92 bra 	$L__BB1_184;
	mul.wide.u32 	%rd200, %r291, 16;
	add.s64 	%rd33, %rd29, %rd200;
	ld.f32 	%f573, [%rd33];
	ld.f32 	%f574, [%rd33+4];
	ld.f32 	%f575, [%rd33+8];
	sub.f32 	%f576, %f573, %f55;
	sub.f32 	%f577, %f574, %f56;
	mul.f32 	%f578, %f577, %f577;
	fma.rn.f32 	%f579, %f576, %f576, %f578;
	sub.f32 	%f580, %f575, %f57;
	fma.rn.f32 	%f70, %f580, %f580, %f579;
	setp.gtu.f32 	%p93, %f70, %f110;
	@%p93 bra 	$L__BB1_181;
	sqrt.rn.f32 	%f581, %f70;
	mul.f32 	%f582, %f109, %f581;
	cvt.rzi.s32.f32 	%r203, %f582;
	mul.wide.s32 	%rd201, %r203, 4;
	add.s64 	%rd202, %rd2, %rd201;
	atom.global.add.f32 	%f583, [%rd202], 0f3F800000;
$L__BB1_181:
	ld.f32 	%f584, [%rd33+16];
	ld.f32 	%f585, [%rd33+20];
	ld.f32 	%f586, [%rd33+24];
	sub.f32 	%f587, %f584, %f55;
	sub.f32 	%f588, %f585, %f56;
	mul.f32 	%f589, %f588, %f588;
	fma.rn.f32 	%f590, %f587, %f587, %f589;
	sub.f32 	%f591, %f586, %f57;
	fma.rn.f32 	%f71, %f591, %f591, %f590;
	setp.gtu.f32 	%p94, %f71, %f110;
	@%p94 bra 	$L__BB1_183;
	sqrt.rn.f32 	%f592, %f71;
	mul.f32 	%f593, %f109, %f592;
	cvt.rzi.s32.f32 	%r204, %f593;
	mul.wide.s32 	%rd203, %r204, 4;
	add.s64 	%rd204, %rd2, %rd203;
	atom.global.add.f32 	%f594, [%rd204], 0f3F800000;
$L__BB1_183:
	add.s32 	%r291, %r291, 2;
$L__BB1_184:
	and.b32  	%r205, %r64, 1;
	setp.eq.b32 	%p95, %r205, 1;
	not.pred 	%p96, %p95;
	@%p96 bra 	$L__BB1_187;
	mul.wide.u32 	%rd205, %r291, 16;
	add.s64 	%rd206, %rd29, %rd205;
	ld.f32 	%f595, [%rd206];
	ld.f32 	%f596, [%rd206+4];
	ld.f32 	%f597, [%rd206+8];
	sub.f32 	%f598, %f595, %f55;
	sub.f32 	%f599, %f596, %f56;
	mul.f32 	%f600, %f599, %f599;
	fma.rn.f32 	%f601, %f598, %f598, %f600;
	sub.f32 	%f602, %f597, %f57;
	fma.rn.f32 	%f72, %f602, %f602, %f601;
	setp.gtu.f32 	%p97, %f72, %f110;
	@%p97 bra 	$L__BB1_187;
	sqrt.rn.f32 	%f603, %f72;
	mul.f32 	%f604, %f109, %f603;
	cvt.rzi.s32.f32 	%r206, %f604;
	mul.wide.s32 	%rd207, %r206, 4;
	add.s64 	%rd208, %rd2, %rd207;
	atom.global.add.f32 	%f605, [%rd208], 0f3F800000;
$L__BB1_187:
	add.s32 	%r288, %r288, 1;
	setp.ne.s32 	%p98, %r288, %r63;
	@%p98 bra 	$L__BB1_146;
$L__BB1_188:
	add.s32 	%r282, %r282, 1;
	setp.lt.s32 	%p125, %r282, %r132;
	sub.s32 	%r281, %r282, %r3;
	setp.le.s32 	%p126, %r281, %r133;
	and.pred  	%p127, %p125, %p126;
	@%p127 bra 	$L__BB1_98;
$L__BB1_189:
	add.s32 	%r280, %r280, 1;
	setp.lt.s32 	%p128, %r280, %r132;
	sub.s32 	%r279, %r280, %r4;
	setp.le.s32 	%p129, %r279, %r133;
	and.pred  	%p130, %p128, %p129;
	@%p130 bra 	$L__BB1_96;
$L__BB1_190:
	sub.s32 	%r228, %r5, %r133;
	setp.gt.s32 	%p131, %r5, %r133;
	selp.b32 	%r294, %r228, 0, %p131;
	setp.ge.s32 	%p132, %r294, %r132;
	sub.s32 	%r293, %r294, %r5;
	setp.ge.s32 	%p133, %r293, %r133;
	or.pred  	%p134, %p132, %p133;
	@%p134 bra 	$L__BB1_289;
	setp.lt.s32 	%p135, %r183, %r132;
	setp.lt.s32 	%p136, %r143, %r132;
	sub.s32 	%r230, %r183, %r4;
	setp.lt.s32 	%p137, %r230, %r133;
	and.pred  	%p2, %p135, %p137;
	sub.s32 	%r231, %r143, %r3;
	setp.lt.s32 	%p138, %r231, %r133;
	and.pred  	%p3, %p136, %p138;
	and.b32  	%r82, %r1, 1;
	not.pred 	%p139, %p2;
	not.pred 	%p140, %p3;
	mul.wide.s32 	%rd309, %r4, 8;
	mul.wide.s32 	%rd312, %r3, 16;
$L__BB1_192:
	@%p139 bra 	$L__BB1_288;
	sub.s32 	%r295, %r183, %r4;
	mul.lo.s32 	%r86, %r293, %r293;
	mul.wide.s32 	%rd259, %r294, 8;
	mov.u32 	%r296, %r183;
$L__BB1_194:
	@%p140 bra 	$L__BB1_287;
	sub.s32 	%r297, %r143, %r3;
	mad.lo.s32 	%r90, %r295, %r295, %r86;
	mul.wide.s32 	%rd315, %r296, 8;
	mov.u32 	%r298, %r143;
$L__BB1_196:
	mad.lo.s32 	%r232, %r297, %r297, %r90;
	setp.gt.u32 	%p141, %r232, %r134;
	@%p141 bra 	$L__BB1_286;
	ld.param.u64 	%rd357, [_Z12make_histoXYPfS_PPP4NodeS3_iffii_param_3];
	cvta.to.global.u64 	%rd258, %rd357;
	add.s64 	%rd34, %rd258, %rd259;
	setp.ne.s32 	%p142, %r82, 0;
	@%p142 bra 	$L__BB1_242;
	ld.global.u64 	%rd308, [%rd4];
	add.s64 	%rd310, %rd308, %rd309;
	ld.u64 	%rd311, [%rd310];
	add.s64 	%rd313, %rd311, %rd312;
	add.s64 	%rd35, %rd313, 8;
	ld.u32 	%r93, [%rd313];
	ld.global.u64 	%rd314, [%rd34];
	add.s64 	%rd316, %rd314, %rd315;
	ld.u64 	%rd317, [%rd316];
	mul.wide.s32 	%rd318, %r298, 16;
	add.s64 	%rd319, %rd317, %rd318;
	add.s64 	%rd36, %rd319, 8;
	ld.u64 	%rd37, [%rd319+8];
	setp.lt.s32 	%p168, %r93, 1;
	@%p168 bra 	$L__BB1_286;
	ld.u64 	%rd38, [%rd35];
	ld.u32 	%r94, [%rd36+-8];
	and.b32  	%r95, %r94, 7;
	add.s32 	%r96, %r95, -1;
	and.b32  	%r97, %r94, 3;
	and.b32  	%r98, %r94, 2147483640;
	and.b32  	%r99, %r94, 1;
	mov.b32 	%r299, 0;
$L__BB1_200:
	setp.lt.s32 	%p169, %r94, 1;
	mul.wide.u32 	%rd320, %r299, 16;
	add.s64 	%rd321, %rd38, %rd320;
	ld.f32 	%f73, [%rd321];
	ld.f32 	%f74, [%rd321+4];
	ld.f32 	%f75, [%rd321+8];
	@%p169 bra 	$L__BB1_241;
	setp.lt.u32 	%p170, %r94, 8;
	mov.b32 	%r302, 0;
	@%p170 bra 	$L__BB1_220;
	mov.b32 	%r300, 0;
$L__BB1_203:
	.pragma "nounroll";
	mul.wide.u32 	%rd322, %r300, 16;
	add.s64 	%rd39, %rd37, %rd322;
	ld.f32 	%f936, [%rd39];
	ld.f32 	%f937, [%rd39+4];
	ld.f32 	%f938, [%rd39+8];
	sub.f32 	%f939, %f936, %f73;
	sub.f32 	%f940, %f937, %f74;
	mul.f32 	%f941, %f940, %f940;
	fma.rn.f32 	%f942, %f939, %f939, %f941;
	sub.f32 	%f943, %f938, %f75;
	fma.rn.f32 	%f76, %f943, %f943, %f942;
	setp.gtu.f32 	%p171, %f76, %f110;
	@%p171 bra 	$L__BB1_205;
	sqrt.rn.f32 	%f944, %f76;
	mul.f32 	%f945, %f109, %f944;
	cvt.rzi.s32.f32 	%r253, %f945;
	mul.wide.s32 	%rd323, %r253, 4;
	add.s64 	%rd324, %rd1, %rd323;
	atom.global.add.f32 	%f946, [%rd324], 0f3F800000;
$L__BB1_205:
	ld.f32 	%f947, [%rd39+16];
	ld.f32 	%f948, [%rd39+20];
	ld.f32 	%f949, [%rd39+24];
	sub.f32 	%f950, %f947, %f73;
	sub.f32 	%f951, %f948, %f74;
	mul.f32 	%f952, %f951, %f951;
	fma.rn.f32 	%f953, %f950, %f950, %f952;
	sub.f32 	%f954, %f949, %f75;
	fma.rn.f32 	%f77, %f954, %f954, %f953;
	setp.gtu.f32 	%p172, %f77, %f110;
	@%p172 bra 	$L__BB1_207;
	sqrt.rn.f32 	%f955, %f77;
	mul.f32 	%f956, %f109, %f955;
	cvt.rzi.s32.f32 	%r254, %f956;
	mul.wide.s32 	%rd325, %r254, 4;
	add.s64 	%rd326, %rd1, %rd325;
	atom.global.add.f32 	%f957, [%rd326], 0f3F800000;
$L__BB1_207:
	ld.f32 	%f958, [%rd39+32];
	ld.f32 	%f959, [%rd39+36];
	ld.f32 	%f960, [%rd39+40];
	sub.f32 	%f961, %f958, %f73;
	sub.f32 	%f962, %f959, %f74;
	mul.f32 	%f963, %f962, %f962;
	fma.rn.f32 	%f964, %f961, %f961, %f963;
	sub.f32 	%f965, %f960, %f75;
	fma.rn.f32 	%f78, %f965, %f965, %f964;
	setp.gtu.f32 	%p173, %f78, %f110;
	@%p173 bra 	$L__BB1_209;
	sqrt.rn.f32 	%f966, %f78;
	mul.f32 	%f967, %f109, %f966;
	cvt.rzi.s32.f32 	%r255, %f967;
	mul.wide.s32 	%rd327, %r255, 4;
	add.s64 	%rd328, %rd1, %rd327;
	atom.global.add.f32 	%f968, [%rd328], 0f3F800000;
$L__BB1_209:
	ld.f32 	%f969, [%rd39+48];
	ld.f32 	%f970, [%rd39+52];
	ld.f32 	%f971, [%rd39+56];
	sub.f32 	%f972, %f969, %f73;
	sub.f32 	%f973, %f970, %f74;
	mul.f32 	%f974, %f973, %f973;
	fma.rn.f32 	%f975, %f972, %f972, %f974;
	sub.f32 	%f976, %f971, %f75;
	fma.rn.f32 	%f79, %f976, %f976, %f975;
	setp.gtu.f32 	%p174, %f79, %f110;
	@%p174 bra 	$L__BB1_211;
	sqrt.rn.f32 	%f977, %f79;
	mul.f32 	%f978, %f109, %f977;
	cvt.rzi.s32.f32 	%r256, %f978;
	mul.wide.s32 	%rd329, %r256, 4;
	add.s64 	%rd330, %rd1, %rd329;
	atom.global.add.f32 	%f979, [%rd330], 0f3F800000;
$L__BB1_211:
	ld.f32 	%f980, [%rd39+64];
	ld.f32 	%f981, [%rd39+68];
	ld.f32 	%f982, [%rd39+72];
	sub.f32 	%f983, %f980, %f73;
	sub.f32 	%f984, %f981, %f74;
	mul.f32 	%f985, %f984, %f984;
	fma.rn.f32 	%f986, %f983, %f983, %f985;
	sub.f32 	%f987, %f982, %f75;
	fma.rn.f32 	%f80, %f987, %f987, %f986;
	setp.gtu.f32 	%p175, %f80, %f110;
	@%p175 bra 	$L__BB1_213;
	sqrt.rn.f32 	%f988, %f80;
	mul.f32 	%f989, %f109, %f988;
	cvt.rzi.s32.f32 	%r257, %f989;
	mul.wide.s32 	%rd331, %r257, 4;
	add.s64 	%rd332, %rd1, %rd331;
	atom.global.add.f32 	%f990, [%rd332], 0f3F800000;
$L__BB1_213:
	ld.f32 	%f991, [%rd39+80];
	ld.f32 	%f992, [%rd39+84];
	ld.f32 	%f993, [%rd39+88];
	sub.f32 	%f994, %f991, %f73;
	sub.f32 	%f995, %f992, %f74;
	mul.f32 	%f996, %f995, %f995;
	fma.rn.f32 	%f997, %f994, %f994, %f996;
	sub.f32 	%f998, %f993, %f75;
	fma.rn.f32 	%f81, %f998, %f998, %f997;
	setp.gtu.f32 	%p176, %f81, %f110;
	@%p176 bra 	$L__BB1_215;
	sqrt.rn.f32 	%f999, %f81;
	mul.f32 	%f1000, %f109, %f999;
	cvt.rzi.s32.f32 	%r258, %f1000;
	mul.wide.s32 	%rd333, %r258, 4;
	add.s64 	%rd334, %rd1, %rd333;
	atom.global.add.f32 	%f1001, [%rd334], 0f3F800000;
$L__BB1_215:
	ld.f32 	%f1002, [%rd39+96];
	ld.f32 	%f1003, [%rd39+100];
	ld.f32 	%f1004, [%rd39+104];
	sub.f32 	%f1005, %f1002, %f73;
	sub.f32 	%f1006, %f1003, %f74;
	mul.f32 	%f1007, %f1006, %f1006;
	fma.rn.f32 	%f1008, %f1005, %f1005, %f1007;
	sub.f32 	%f1009, %f1004, %f75;
	fma.rn.f32 	%f82, %f1009, %f1009, %f1008;
	setp.gtu.f32 	%p177, %f82, %f110;
	@%p177 bra 	$L__BB1_217;
	sqrt.rn.f32 	%f1010, %f82;
	mul.f32 	%f1011, %f109, %f1010;
	cvt.rzi.s32.f32 	%r259, %f1011;
	mul.wide.s32 	%rd335, %r259, 4;
	add.s64 	%rd336, %rd1, %rd335;
	atom.global.add.f32 	%f1012, [%rd336], 0f3F800000;
$L__BB1_217:
	ld.f32 	%f1013, [%rd39+112];
	ld.f32 	%f1014, [%rd39+116];
	ld.f32 	%f1015, [%rd39+120];
	sub.f32 	%f1016, %f1013, %f73;
	sub.f32 	%f1017, %f1014, %f74;
	mul.f32 	%f1018, %f1017, %f1017;
	fma.rn.f32 	%f1019, %f1016, %f1016, %f1018;
	sub.f32 	%f1020, %f1015, %f75;
	fma.rn.f32 	%f83, %f1020, %f1020, %f1019;
	setp.gtu.f32 	%p178, %f83, %f110;
	@%p178 bra 	$L__BB1_219;
	sqrt.rn.f32 	%f1021, %f83;
	mul.f32 	%f1022, %f109, %f1021;
	cvt.rzi.s32.f32 	%r260, %f1022;
	mul.wide.s32 	%rd337, %r260, 4;
	add.s64 	%rd338, %rd1, %rd337;
	atom.global.add.f32 	%f1023, [%rd338], 0f3F800000;
$L__BB1_219:
	add.s32 	%r300, %r300, 8;
	setp.ne.s32 	%p179, %r300, %r98;
	mov.u32 	%r302, %r98;
	@%p179 bra 	$L__BB1_203;
$L__BB1_220:
	setp.eq.s32 	%p180, %r95, 0;
	@%p180 bra 	$L__BB1_241;
	setp.lt.u32 	%p181, %r96, 3;
	@%p181 bra 	$L__BB1_231;
	mul.wide.u32 	%rd339, %r302, 16;
	add.s64 	%rd40, %rd37, %rd339;
	ld.f32 	%f1024, [%rd40];
	ld.f32 	%f1025, [%rd40+4];
	ld.f32 	%f1026, [%rd40+8];
	sub.f32 	%f1027, %f1024, %f73;
	sub.f32 	%f1028, %f1025, %f74;
	mul.f32 	%f1029, %f1028, %f1028;
	fma.rn.f32 	%f1030, %f1027, %f1027, %f1029;
	sub.f32 	%f1031, %f1026, %f75;
	fma.rn.f32 	%f84, %f1031, %f1031, %f1030;
	setp.gtu.f32 	%p182, %f84, %f110;
	@%p182 bra 	$L__BB1_224;
	sqrt.rn.f32 	%f1032, %f84;
	mul.f32 	%f1033, %f109, %f1032;
	cvt.rzi.s32.f32 	%r261, %f1033;
	mul.wide.s32 	%rd340, %r261, 4;
	add.s64 	%rd341, %rd1, %rd340;
	atom.global.add.f32 	%f1034, [%rd341], 0f3F800000;
$L__BB1_224:
	ld.f32 	%f1035, [%rd40+16];
	ld.f32 	%f1036, [%rd40+20];
	ld.f32 	%f1037, [%rd40+24];
	sub.f32 	%f1038, %f1035, %f73;
	sub.f32 	%f1039, %f1036, %f74;
	mul.f32 	%f1040, %f1039, %f1039;
	fma.rn.f32 	%f1041, %f1038, %f1038, %f1040;
	sub.f32 	%f1042, %f1037, %f75;
	fma.rn.f32 	%f85, %f1042, %f1042, %f1041;
	setp.gtu.f32 	%p183, %f85, %f110;
	@%p183 bra 	$L__BB1_226;
	sqrt.rn.f32 	%f1043, %f85;
	mul.f32 	%f1044, %f109, %f1043;
	cvt.rzi.s32.f32 	%r262, %f1044;
	mul.wide.s32 	%rd342, %r262, 4;
	add.s64 	%rd343, %rd1, %rd342;
	atom.global.add.f32 	%f1045, [%rd343], 0f3F800000;
$L__BB1_226:
	ld.f32 	%f1046, [%rd40+32];
	ld.f32 	%f1047, [%rd40+36];
	ld.f32 	%f1048, [%rd40+40];
	sub.f32 	%f1049, %f1046, %f73;
	sub.f32 	%f1050, %f1047, %f74;
	mul.f32 	%f1051, %f1050, %f1050;
	fma.rn.f32 	%f1052, %f1049, %f1049, %f1051;
	sub.f32 	%f1053, %f1048, %f75;
	fma.rn.f32 	%f86, %f1053, %f1053, %f1052;
	setp.gtu.f32 	%p184, %f86, %f110;
	@%p184 bra 	$L__BB1_228;
	sqrt.rn.f32 	%f1054, %f86;
	mul.f32 	%f1055, %f109, %f1054;
	cvt.rzi.s32.f32 	%r263, %f1055;
	mul.wide.s32 	%rd344, %r263, 4;
	add.s64 	%rd345, %rd1, %rd344;
	atom.global.add.f32 	%f1056, [%rd345], 0f3F800000;
$L__BB1_228:
	ld.f32 	%f1057, [%rd40+48];
	ld.f32 	%f1058, [%rd40+52];
	ld.f32 	%f1059, [%rd40+56];
	sub.f32 	%f1060, %f1057, %f73;
	sub.f32 	%f1061, %f1058, %f74;
	mul.f32 	%f1062, %f1061, %f1061;
	fma.rn.f32 	%f1063, %f1060, %f1060, %f1062;
	sub.f32 	%f1064, %f1059, %f75;
	fma.rn.f32 	%f87, %f1064, %f1064, %f1063;
	setp.gtu.f32 	%p185, %f87, %f110;
	@%p185 bra 	$L__BB1_230;
	sqrt.rn.f32 	%f1065, %f87;
	mul.f32 	%f1066, %f109, %f1065;
	cvt.rzi.s32.f32 	%r264, %f1066;
	mul.wide.s32 	%rd346, %r264, 4;
	add.s64 	%rd347, %rd1, %rd346;
	atom.global.add.f32 	%f1067, [%rd347], 0f3F800000;
$L__BB1_230:
	add.s32 	%r302, %r302, 4;
$L__BB1_231:
	setp.eq.s32 	%p186, %r97, 0;
	@%p186 bra 	$L__BB1_241;
	setp.eq.s32 	%p187, %r97, 1;
	@%p187 bra 	$L__BB1_238;
	mul.wide.u32 	%rd348, %r302, 16;
	add.s64 	%rd41, %rd37, %rd348;
	ld.f32 	%f1068, [%rd41];
	ld.f32 	%f1069, [%rd41+4];
	ld.f32 	%f1070, [%rd41+8];
	sub.f32 	%f1071, %f1068, %f73;
	sub.f32 	%f1072, %f1069, %f74;
	mul.f32 	%f1073, %f1072, %f1072;
	fma.rn.f32 	%f1074, %f1071, %f1071, %f1073;
	sub.f32 	%f1075, %f1070, %f75;
	fma.rn.f32 	%f88, %f1075, %f1075, %f1074;
	setp.gtu.f32 	%p188, %f88, %f110;
	@%p188 bra 	$L__BB1_235;
	sqrt.rn.f32 	%f1076, %f88;
	mul.f32 	%f1077, %f109, %f1076;
	cvt.rzi.s32.f32 	%r265, %f1077;
	mul.wide.s32 	%rd349, %r265, 4;
	add.s64 	%rd350, %rd1, %rd349;
	atom.global.add.f32 	%f1078, [%rd350], 0f3F800000;
$L__BB1_235:
	ld.f32 	%f1079, [%rd41+16];
	ld.f32 	%f1080, [%rd41+20];
	ld.f32 	%f1081, [%rd41+24];
	sub.f32 	%f1082, %f1079, %f73;
	sub.f32 	%f1083, %f1080, %f74;
	mul.f32 	%f1084, %f1083, %f1083;
	fma.rn.f32 	%f1085, %f1082, %f1082, %f1084;
	sub.f32 	%f1086, %f1081, %f75;
	fma.rn.f32 	%f89, %f1086, %f1086, %f1085;
	setp.gtu.f32 	%p189, %f89, %f110;
	@%p189 bra 	$L__BB1_237;
	sqrt.rn.f32 	%f1087, %f89;
	mul.f32 	%f1088, %f109, %f1087;
	cvt.rzi.s32.f32 	%r266, %f1088;
	mul.wide.s32 	%rd351, %r266, 4;
	add.s64 	%rd352, %rd1, %rd351;
	atom.global.add.f32 	%f1089, [%rd352], 0f3F800000;
$L__BB1_237:
	add.s32 	%r302, %r302, 2;
$L__BB1_238:
	setp.eq.s32 	%p190, %r99, 0;
	@%p190 bra 	$L__BB1_241;
	mul.wide.u32 	%rd353, %r302, 16;
	add.s64 	%rd354, %rd37, %rd353;
	ld.f32 	%f1090, [%rd354];
	ld.f32 	%f1091, [%rd354+4];
	ld.f32 	%f1092, [%rd354+8];
	sub.f32 	%f1093, %f1090, %f73;
	sub.f32 	%f1094, %f1091, %f74;
	mul.f32 	%f1095, %f1094, %f1094;
	fma.rn.f32 	%f1096, %f1093, %f1093, %f1095;
	sub.f32 	%f1097, %f1092, %f75;
	fma.rn.f32 	%f90, %f1097, %f1097, %f1096;
	setp.gtu.f32 	%p191, %f90, %f110;
	@%p191 bra 	$L__BB1_241;
	sqrt.rn.f32 	%f1098, %f90;
	mul.f32 	%f1099, %f109, %f1098;
	cvt.rzi.s32.f32 	%r267, %f1099;
	mul.wide.s32 	%rd355, %r267, 4;
	add.s64 	%rd356, %rd1, %rd355;
	atom.global.add.f32 	%f1100, [%rd356], 0f3F800000;
$L__BB1_241:
	add.s32 	%r299, %r299, 1;
	setp.eq.s32 	%p192, %r299, %r93;
	@%p192 bra 	$L__BB1_286;
	bra.uni 	$L__BB1_200;
$L__BB1_242:
	ld.global.u64 	%rd260, [%rd4];
	mul.wide.s32 	%rd261, %r4, 8;
	add.s64 	%rd262, %rd260, %rd261;
	ld.u64 	%rd263, [%rd262];
	mul.wide.s32 	%rd264, %r3, 16;
	add.s64 	%rd265, %rd263, %rd264;
	add.s64 	%rd42, %rd265, 8;
	ld.u32 	%r109, [%rd265];
	ld.global.u64 	%rd266, [%rd34];
	mul.wide.s32 	%rd267, %r296, 8;
	add.s64 	%rd268, %rd266, %rd267;
	ld.u64 	%rd269, [%rd268];
	mul.wide.s32 	%rd270, %r298, 16;
	add.s64 	%rd271, %rd269, %rd270;
	add.s64 	%rd43, %rd271, 8;
	ld.u64 	%rd44, [%rd271+8];
	setp.lt.s32 	%p143, %r109, 1;
	@%p143 bra 	$L__BB1_286;
	ld.u64 	%rd45, [%rd42];
	ld.u32 	%r110, [%rd43+-8];
	and.b32  	%r111, %r110, 7;
	add.s32 	%r112, %r111, -1;
	and.b32  	%r113, %r110, 3;
	and.b32  	%r114, %r110, 2147483640;
	and.b32  	%r115, %r110, 1;
	neg.s32 	%r116, %r114;
	add.s64 	%rd46, %rd44, 64;
	mov.b32 	%r304, 0;
$L__BB1_244:
	setp.lt.s32 	%p144, %r110, 1;
	mul.wide.u32 	%rd272, %r304, 16;
	add.s64 	%rd273, %rd45, %rd272;
	ld.f32 	%f91, [%rd273];
	ld.f32 	%f92, [%rd273+4];
	ld.f32 	%f93, [%rd273+8];
	@%p144 bra 	$L__BB1_285;
	setp.lt.u32 	%p145, %r110, 8;
	mov.b32 	%r307, 0;
	@%p145 bra 	$L__BB1_264;
	mov.u64 	%rd358, %rd46;
	mov.u32 	%r305, %r116;
$L__BB1_247:
	.pragma "nounroll";
	ld.f32 	%f771, [%rd358+-64];
	ld.f32 	%f772, [%rd358+-60];
	ld.f32 	%f773, [%rd358+-56];
	sub.f32 	%f774, %f771, %f91;
	sub.f32 	%f775, %f772, %f92;
	mul.f32 	%f776, %f775, %f775;
	fma.rn.f32 	%f777, %f774, %f774, %f776;
	sub.f32 	%f778, %f773, %f93;
	fma.rn.f32 	%f94, %f778, %f778, %f777;
	setp.gtu.f32 	%p146, %f94, %f110;
	@%p146 bra 	$L__BB1_249;
	sqrt.rn.f32 	%f779, %f94;
	mul.f32 	%f780, %f109, %f779;
	cvt.rzi.s32.f32 	%r235, %f780;
	mul.wide.s32 	%rd274, %r235, 4;
	add.s64 	%rd275, %rd2, %rd274;
	atom.global.add.f32 	%f781, [%rd275], 0f3F800000;
$L__BB1_249:
	ld.f32 	%f782, [%rd358+-48];
	ld.f32 	%f783, [%rd358+-44];
	ld.f32 	%f784, [%rd358+-40];
	sub.f32 	%f785, %f782, %f91;
	sub.f32 	%f786, %f783, %f92;
	mul.f32 	%f787, %f786, %f786;
	fma.rn.f32 	%f788, %f785, %f785, %f787;
	sub.f32 	%f789, %f784, %f93;
	fma.rn.f32 	%f95, %f789, %f789, %f788;
	setp.gtu.f32 	%p147, %f95, %f110;
	@%p147 bra 	$L__BB1_251;
	sqrt.rn.f32 	%f790, %f95;
	mul.f32 	%f791, %f109, %f790;
	cvt.rzi.s32.f32 	%r236, %f791;
	mul.wide.s32 	%rd276, %r236, 4;
	add.s64 	%rd277, %rd2, %rd276;
	atom.global.add.f32 	%f792, [%rd277], 0f3F800000;
$L__BB1_251:
	ld.f32 	%f793, [%rd358+-32];
	ld.f32 	%f794, [%rd358+-28];
	ld.f32 	%f795, [%rd358+-24];
	sub.f32 	%f796, %f793, %f91;
	sub.f32 	%f797, %f794, %f92;
	mul.f32 	%f798, %f797, %f797;
	fma.rn.f32 	%f799, %f796, %f796, %f798;
	sub.f32 	%f800, %f795, %f93;
	fma.rn.f32 	%f96, %f800, %f800, %f799;
	setp.gtu.f32 	%p148, %f96, %f110;
	@%p148 bra 	$L__BB1_253;
	sqrt.rn.f32 	%f801, %f96;
	mul.f32 	%f802, %f109, %f801;
	cvt.rzi.s32.f32 	%r237, %f802;
	mul.wide.s32 	%rd278, %r237, 4;
	add.s64 	%rd279, %rd2, %rd278;
	atom.global.add.f32 	%f803, [%rd279], 0f3F800000;
$L__BB1_253:
	ld.f32 	%f804, [%rd358+-16];
	ld.f32 	%f805, [%rd358+-12];
	ld.f32 	%f806, [%rd358+-8];
	sub.f32 	%f807, %f804, %f91;
	sub.f32 	%f808, %f805, %f92;
	mul.f32 	%f809, %f808, %f808;
	fma.rn.f32 	%f810, %f807, %f807, %f809;
	sub.f32 	%f811, %f806, %f93;
	fma.rn.f32 	%f97, %f811, %f811, %f810;
	setp.gtu.f32 	%p149, %f97, %f110;
	@%p149 bra 	$L__BB1_255;
	sqrt.rn.f32 	%f812, %f97;
	mul.f32 	%f813, %f109, %f812;
	cvt.rzi.s32.f32 	%r238, %f813;
	mul.wide.s32 	%rd280, %r238, 4;
	add.s64 	%rd281, %rd2, %rd280;
	atom.global.add.f32 	%f814, [%rd281], 0f3F800000;
$L__BB1_255:
	ld.f32 	%f815, [%rd358];
	ld.f32 	%f816, [%rd358+4];
	ld.f32 	%f817, [%rd358+8];
	sub.f32 	%f818, %f815, %f91;
	sub.f32 	%f819, %f816, %f92;
	mul.f32 	%f820, %f819, %f819;
	fma.rn.f32 	%f821, %f818, %f818, %f820;
	sub.f32 	%f822, %f817, %f93;
	fma.rn.f32 	%f98, %f822, %f822, %f821;
	setp.gtu.f32 	%p150, %f98, %f110;
	@%p150 bra 	$L__BB1_257;
	sqrt.rn.f32 	%f823, %f98;
	mul.f32 	%f824, %f109, %f823;
	cvt.rzi.s32.f32 	%r239, %f824;
	mul.wide.s32 	%rd282, %r239, 4;
	add.s64 	%rd283, %rd2, %rd282;
	atom.global.add.f32 	%f825, [%rd283], 0f3F800000;
$L__BB1_257:
	ld.f32 	%f826, [%rd358+16];
	ld.f32 	%f827, [%rd358+20];
	ld.f32 	%f828, [%rd358+24];
	sub.f32 	%f829, %f826, %f91;
	sub.f32 	%f830, %f827, %f92;
	mul.f32 	%f831, %f830, %f830;
	fma.rn.f32 	%f832, %f829, %f829, %f831;
	sub.f32 	%f833, %f828, %f93;
	fma.rn.f32 	%f99, %f833, %f833, %f832;
	setp.gtu.f32 	%p151, %f99, %f110;
	@%p151 bra 	$L__BB1_259;
	sqrt.rn.f32 	%f834, %f99;
	mul.f32 	%f835, %f109, %f834;
	cvt.rzi.s32.f32 	%r240, %f835;
	mul.wide.s32 	%rd284, %r240, 4;
	add.s64 	%rd285, %rd2, %rd284;
	atom.global.add.f32 	%f836, [%rd285], 0f3F800000;
$L__BB1_259:
	ld.f32 	%f837, [%rd358+32];
	ld.f32 	%f838, [%rd358+36];
	ld.f32 	%f839, [%rd358+40];
	sub.f32 	%f840, %f837, %f91;
	sub.f32 	%f841, %f838, %f92;
	mul.f32 	%f842, %f841, %f841;
	fma.rn.f32 	%f843, %f840, %f840, %f842;
	sub.f32 	%f844, %f839, %f93;
	fma.rn.f32 	%f100, %f844, %f844, %f843;
	setp.gtu.f32 	%p152, %f100, %f110;
	@%p152 bra 	$L__BB1_261;
	sqrt.rn.f32 	%f845, %f100;
	mul.f32 	%f846, %f109, %f845;
	cvt.rzi.s32.f32 	%r241, %f846;
	mul.wide.s32 	%rd286, %r241, 4;
	add.s64 	%rd287, %rd2, %rd286;
	atom.global.add.f32 	%f847, [%rd287], 0f3F800000;
$L__BB1_261:
	ld.f32 	%f848, [%rd358+48];
	ld.f32 	%f849, [%rd358+52];
	ld.f32 	%f850, [%rd358+56];
	sub.f32 	%f851, %f848, %f91;
	sub.f32 	%f852, %f849, %f92;
	mul.f32 	%f853, %f852, %f852;
	fma.rn.f32 	%f854, %f851, %f851, %f853;
	sub.f32 	%f855, %f850, %f93;
	fma.rn.f32 	%f101, %f855, %f855, %f854;
	setp.gtu.f32 	%p153, %f101, %f110;
	@%p153 bra 	$L__BB1_263;
	sqrt.rn.f32 	%f856, %f101;
	mul.f32 	%f857, %f109, %f856;
	cvt.rzi.s32.f32 	%r242, %f857;
	mul.wide.s32 	%rd288, %r242, 4;
	add.s64 	%rd289, %rd2, %rd288;
	atom.global.add.f32 	%f858, [%rd289], 0f3F800000;
$L__BB1_263:
	add.s32 	%r305, %r305, 8;
	add.s64 	%rd358, %rd358, 128;
	setp.ne.s32 	%p154, %r305, 0;
	mov.u32 	%r307, %r114;
	@%p154 bra 	$L__BB1_247;
$L__BB1_264:
	setp.eq.s32 	%p155, %r111, 0;
	@%p155 bra 	$L__BB1_285;
	setp.lt.u32 	%p156, %r112, 3;
	@%p156 bra 	$L__BB1_275;
	mul.wide.u32 	%rd290, %r307, 16;
	add.s64 	%rd49, %rd44, %rd290;
	ld.f32 	%f859, [%rd49];
	ld.f32 	%f860, [%rd49+4];
	ld.f32 	%f861, [%rd49+8];
	sub.f32 	%f862, %f859, %f91;
	sub.f32 	%f863, %f860, %f92;
	mul.f32 	%f864, %f863, %f863;
	fma.rn.f32 	%f865, %f862, %f862, %f864;
	sub.f32 	%f866, %f861, %f93;
	fma.rn.f32 	%f102, %f866, %f866, %f865;
	setp.gtu.f32 	%p157, %f102, %f110;
	@%p157 bra 	$L__BB1_268;
	sqrt.rn.f32 	%f867, %f102;
	mul.f32 	%f868, %f109, %f867;
	cvt.rzi.s32.f32 	%r243, %f868;
	mul.wide.s32 	%rd291, %r243, 4;
	add.s64 	%rd292, %rd2, %rd291;
	atom.global.add.f32 	%f869, [%rd292], 0f3F800000;
$L__BB1_268:
	ld.f32 	%f870, [%rd49+16];
	ld.f32 	%f871, [%rd49+20];
	ld.f32 	%f872, [%rd49+24];
	sub.f32 	%f873, %f870, %f91;
	sub.f32 	%f874, %f871, %f92;
	mul.f32 	%f875, %f874, %f874;
	fma.rn.f32 	%f876, %f873, %f873, %f875;
	sub.f32 	%f877, %f872, %f93;
	fma.rn.f32 	%f103, %f877, %f877, %f876;
	setp.gtu.f32 	%p158, %f103, %f110;
	@%p158 bra 	$L__BB1_270;
	sqrt.rn.f32 	%f878, %f103;
	mul.f32 	%f879, %f109, %f878;
	cvt.rzi.s32.f32 	%r244, %f879;
	mul.wide.s32 	%rd293, %r244, 4;
	add.s64 	%rd294, %rd2, %rd293;
	atom.global.add.f32 	%f880, [%rd294], 0f3F800000;
$L__BB1_270:
	ld.f32 	%f881, [%rd49+32];
	ld.f32 	%f882, [%rd49+36];
	ld.f32 	%f883, [%rd49+40];
	sub.f32 	%f884, %f881, %f91;
	sub.f32 	%f885, %f882, %f92;
	mul.f32 	%f886, %f885, %f885;
	fma.rn.f32 	%f887, %f884, %f884, %f886;
	sub.f32 	%f888, %f883, %f93;
	fma.rn.f32 	%f104, %f888, %f888, %f887;
	setp.gtu.f32 	%p159, %f104, %f110;
	@%p159 bra 	$L__BB1_272;
	sqrt.rn.f32 	%f889, %f104;
	mul.f32 	%f890, %f109, %f889;
	cvt.rzi.s32.f32 	%r245, %f890;
	mul.wide.s32 	%rd295, %r245, 4;
	add.s64 	%rd296, %rd2, %rd295;
	atom.global.add.f32 	%f891, [%rd296], 0f3F800000;
$L__BB1_272:
	ld.f32 	%f892, [%rd49+48];
	ld.f32 	%f893, [%rd49+52];
	ld.f32 	%f894, [%rd49+56];
	sub.f32 	%f895, %f892, %f91;
	sub.f32 	%f896, %f893, %f92;
	mul.f32 	%f897, %f896, %f896;
	fma.rn.f32 	%f898, %f895, %f895, %f897;
	sub.f32 	%f899, %f894, %f93;
	fma.rn.f32 	%f105, %f899, %f899, %f898;
	setp.gtu.f32 	%p160, %f105, %f110;
	@%p160 bra 	$L__BB1_274;
	sqrt.rn.f32 	%f900, %f105;
	mul.f32 	%f901, %f109, %f900;
	cvt.rzi.s32.f32 	%r246, %f901;
	mul.wide.s32 	%rd297, %r246, 4;
	add.s64 	%rd298, %rd2, %rd297;
	atom.global.add.f32 	%f902, [%rd298], 0f3F800000;
$L__BB1_274:
	add.s32 	%r307, %r307, 4;
$L__BB1_275:
	setp.eq.s32 	%p161, %r113, 0;
	@%p161 bra 	$L__BB1_285;
	setp.eq.s32 	%p162, %r113, 1;
	@%p162 bra 	$L__BB1_282;
	mul.wide.u32 	%rd299, %r307, 16;
	add.s64 	%rd50, %rd44, %rd299;
	ld.f32 	%f903, [%rd50];
	ld.f32 	%f904, [%rd50+4];
	ld.f32 	%f905, [%rd50+8];
	sub.f32 	%f906, %f903, %f91;
	sub.f32 	%f907, %f904, %f92;
	mul.f32 	%f908, %f907, %f907;
	fma.rn.f32 	%f909, %f906, %f906, %f908;
	sub.f32 	%f910, %f905, %f93;
	fma.rn.f32 	%f106, %f910, %f910, %f909;
	setp.gtu.f32 	%p163, %f106, %f110;
	@%p163 bra 	$L__BB1_279;
	sqrt.rn.f32 	%f911, %f106;
	mul.f32 	%f912, %f109, %f911;
	cvt.rzi.s32.f32 	%r247, %f912;
	mul.wide.s32 	%rd300, %r247, 4;
	add.s64 	%rd301, %rd2, %rd300;
	atom.global.add.f32 	%f913, [%rd301], 0f3F800000;
$L__BB1_279:
	ld.f32 	%f914, [%rd50+16];
	ld.f32 	%f915, [%rd50+20];
	ld.f32 	%f916, [%rd50+24];
	sub.f32 	%f917, %f914, %f91;
	sub.f32 	%f918, %f915, %f92;
	mul.f32 	%f919, %f918, %f918;
	fma.rn.f32 	%f920, %f917, %f917, %f919;
	sub.f32 	%f921, %f916, %f93;
	fma.rn.f32 	%f107, %f921, %f921, %f920;
	setp.gtu.f32 	%p164, %f107, %f110;
	@%p164 bra 	$L__BB1_281;
	sqrt.rn.f32 	%f922, %f107;
	mul.f32 	%f923, %f109, %f922;
	cvt.rzi.s32.f32 	%r248, %f923;
	mul.wide.s32 	%rd302, %r248, 4;
	add.s64 	%rd303, %rd2, %rd302;
	atom.global.add.f32 	%f924, [%rd303], 0f3F800000;
$L__BB1_281:
	add.s32 	%r307, %r307, 2;
$L__BB1_282:
	setp.eq.s32 	%p165, %r115, 0;
	@%p165 bra 	$L__BB1_285;
	mul.wide.u32 	%rd304, %r307, 16;
	add.s64 	%rd305, %rd44, %rd304;
	ld.f32 	%f925, [%rd305];
	ld.f32 	%f926, [%rd305+4];
	ld.f32 	%f927, [%rd305+8];
	sub.f32 	%f928, %f925, %f91;
	sub.f32 	%f929, %f926, %f92;
	mul.f32 	%f930, %f929, %f929;
	fma.rn.f32 	%f931, %f928, %f928, %f930;
	sub.f32 	%f932, %f927, %f93;
	fma.rn.f32 	%f108, %f932, %f932, %f931;
	setp.gtu.f32 	%p166, %f108, %f110;
	@%p166 bra 	$L__BB1_285;
	sqrt.rn.f32 	%f933, %f108;
	mul.f32 	%f934, %f109, %f933;
	cvt.rzi.s32.f32 	%r249, %f934;
	mul.wide.s32 	%rd306, %r249, 4;
	add.s64 	%rd307, %rd2, %rd306;
	atom.global.add.f32 	%f935, [%rd307], 0f3F800000;
$L__BB1_285:
	add.s32 	%r304, %r304, 1;
	setp.ne.s32 	%p167, %r304, %r109;
	@%p167 bra 	$L__BB1_244;
$L__BB1_286:
	add.s32 	%r298, %r298, 1;
	setp.lt.s32 	%p193, %r298, %r132;
	sub.s32 	%r297, %r298, %r3;
	setp.lt.s32 	%p194, %r297, %r133;
	and.pred  	%p195, %p193, %p194;
	@%p195 bra 	$L__BB1_196;
$L__BB1_287:
	add.s32 	%r296, %r296, 1;
	setp.lt.s32 	%p196, %r296, %r132;
	sub.s32 	%r295, %r296, %r4;
	setp.lt.s32 	%p197, %r295, %r133;
	and.pred  	%p198, %p196, %p197;
	@%p198 bra 	$L__BB1_194;
$L__BB1_288:
	add.s32 	%r294, %r294, 1;
	setp.lt.s32 	%p199, %r294, %r132;
	sub.s32 	%r293, %r294, %r5;
	setp.lt.s32 	%p200, %r293, %r133;
	and.pred  	%p201, %p199, %p200;
	@%p201 bra 	$L__BB1_192;
$L__BB1_289:
	ret;

}


// ===== COMPILED SASS (sm_100) =====

	.target	sm_100

	.elftype	@"ET_EXEC"


//--------------------- .note.nv.tkinfo           --------------------------
	.section	.note.nv.tkinfo,"",@"SHT_NOTE"
	.sectionflags	@"SHF_NOTE_NV_TKINFO"
	.tkinfo
        /*0018*/ 	.word	0x00000002
        /*0030*/ 	.string	""
        /*0030*/ 	.string	"ptxas"
        /*0030*/ 	.string	"Cuda compilation tools, release 13.0, V13.0.88"
        /*0030*/ 	.string	"Build cuda_13.0.r13.0/compiler.36424714_0"
        /*0030*/ 	.string	"-arch sm_100 -m 64 "



//--------------------- .note.nv.cuinfo           --------------------------
	.section	.note.nv.cuinfo,"",@"SHT_NOTE"
	.sectionflags	@"SHF_NOTE_NV_CUINFO"
        /*0018*/ 	.short	0x0002
        /*001a*/ 	.short	0x0064
        /*001c*/ 	.short	0x0082
	.zero		2


//--------------------- .nv.info                  --------------------------
	.section	.nv.info,"",@"SHT_CUDA_INFO"
	.align	4


	//----- nvinfo : EIATTR_REGCOUNT
	.align		4
        /*0000*/ 	.byte	0x04, 0x2f
        /*0002*/ 	.short	(.L_3 - .L_2)
	.align		4
.L_2:
        /*0004*/ 	.word	index@(_Z12make_histoXXPfS_PPP4Nodeiffii)
        /*0008*/ 	.word	0x0000002d


	//----- nvinfo : EIATTR_FRAME_SIZE
	.align		4
.L_3:
        /*000c*/ 	.byte	0x04, 0x11
        /*000e*/ 	.short	(.L_5 - .L_4)
	.align		4
.L_4:
        /*0010*/ 	.word	index@($__internal_1_$__cuda_sm20_sqrt_rn_f32_slowpath)
        /*0014*/ 	.word	0x00000008


	//----- nvinfo : EIATTR_FRAME_SIZE
	.align		4
.L_5:
        /*0018*/ 	.byte	0x04, 0x11
        /*001a*/ 	.short	(.L_7 - .L_6)
	.align		4
.L_6:
        /*001c*/ 	.word	index@(_Z12make_histoXXPfS_PPP4Nodeiffii)
        /*0020*/ 	.word	0x00000008


	//----- nvinfo : EIATTR_REGCOUNT
	.align		4
.L_7:
        /*0024*/ 	.byte	0x04, 0x2f
        /*0026*/ 	.short	(.L_9 - .L_8)
	.align		4
.L_8:
        /*0028*/ 	.word	index@(_Z12make_histoXYPfS_PPP4NodeS3_iffii)
        /*002c*/ 	.word	0x0000002e


	//----- nvinfo : EIATTR_FRAME_SIZE
	.align		4
.L_9:
        /*0030*/ 	.byte	0x04, 0x11
        /*0032*/ 	.short	(.L_11 - .L_10)
	.align		4
.L_10:
        /*0034*/ 	.word	index@($__internal_0_$__cuda_sm20_sqrt_rn_f32_slowpath)
        /*0038*/ 	.word	0x00000000


	//----- nvinfo : EIATTR_FRAME_SIZE
	.align		4
.L_11:
        /*003c*/ 	.byte	0x04, 0x11
        /*003e*/ 	.short	(.L_13 - .L_12)
	.align		4
.L_12:
        /*0040*/ 	.word	index@(_Z12make_histoXYPfS_PPP4NodeS3_iffii)
        /*0044*/ 	.word	0x00000000


	//----- nvinfo : EIATTR_MIN_STACK_SIZE
	.align		4
.L_13:
        /*0048*/ 	.byte	0x04, 0x12
        /*004a*/ 	.short	(.L_15 - .L_14)
	.align		4
.L_14:
        /*004c*/ 	.word	index@(_Z12make_histoXYPfS_PPP4NodeS3_iffii)
        /*0050*/ 	.word	0x00000000


	//----- nvinfo : EIATTR_MIN_STACK_SIZE
	.align		4
.L_15:
        /*0054*/ 	.byte	0x04, 0x12
        /*0056*/ 	.short	(.L_17 - .L_16)
	.align		4
.L_16:
        /*0058*/ 	.word	index@(_Z12make_histoXXPfS_PPP4Nodeiffii)
        /*005c*/ 	.word	0x00000008
.L_17:


//--------------------- .nv.compat                --------------------------
	.section	.nv.compat,"",@"SHT_CUDA_COMPAT_INFO"
	.align	4
        /*0000*/ 	.byte	0x02, 0x09, 0x00, 0x00, 0x02, 0x02, 0x01, 0x00, 0x02, 0x05, 0x05, 0x00, 0x03, 0x07, 0x01, 0x01
        /*0010*/ 	.byte	0x02, 0x03, 0x00, 0x00, 0x02, 0x06, 0x01, 0x00, 0x04, 0x0b, 0x08, 0x00, 0x01, 0x00, 0x00, 0x00
        /*0020*/ 	.byte	0x00, 0x00, 0x00, 0x00


//--------------------- .nv.info._Z12make_histoXYPfS_PPP4NodeS3_iffii --------------------------
	.section	.nv.info._Z12make_histoXYPfS_PPP4NodeS3_iffii,"",@"SHT_CUDA_INFO"
	.sectionflags	@""
	.align	4


	//----- nvinfo : EIATTR_CUDA_API_VERSION
	.align		4
        /*0000*/ 	.byte	0x04, 0x37
        /*0002*/ 	.short	(.L_19 - .L_18)
.L_18:
        /*0004*/ 	.word	0x00000082


	//----- nvinfo : EIATTR_KPARAM_INFO
	.align		4
.L_19:
        /*0008*/ 	.byte	0x04, 0x17
        /*000a*/ 	.short	(.L_21 - .L_20)
.L_20:
        /*000c*/ 	.word	0x00000000
        /*0010*/ 	.short	0x0008
        /*0012*/ 	.short	0x0030
        /*0014*/ 	.byte	0x00, 0xf0, 0x11, 0x00


	//----- nvinfo : EIATTR_KPARAM_INFO
	.align		4
.L_21:
        /*0018*/ 	.byte	0x04, 0x17
        /*001a*/ 	.short	(.L_23 - .L_22)
.L_22:
        /*001c*/ 	.word	0x00000000
        /*0020*/ 	.short	0x0007
        /*0022*/ 	.short	0x002c
        /*0024*/ 	.byte	0x00, 0xf0, 0x11, 0x00


	//----- nvinfo : EIATTR_KPARAM_INFO
	.align		4
.L_23:
        /*0028*/ 	.byte	0x04, 0x17
        /*002a*/ 	.short	(.L_25 - .L_24)
.L_24:
        /*002c*/ 	.word	0x00000000
        /*0030*/ 	.short	0x0006
        /*0032*/ 	.short	0x0028
        /*0034*/ 	.byte	0x00, 0xf0, 0x11, 0x00


	//----- nvinfo : EIATTR_KPARAM_INFO
	.align		4
.L_25:
        /*0038*/ 	.byte	0x04, 0x17
        /*003a*/ 	.short	(.L_27 - .L_26)
.L_26:
        /*003c*/ 	.word	0x00000000
        /*0040*/ 	.short	0x0005
        /*0042*/ 	.short	0x0024
        /*0044*/ 	.byte	0x00, 0xf0, 0x11, 0x00


	//----- nvinfo : EIATTR_KPARAM_INFO
	.align		4
.L_27:
        /*0048*/ 	.byte	0x04, 0x17
        /*004a*/ 	.short	(.L_29 - .L_28)
.L_28:
        /*004c*/ 	.word	0x00000000
        /*0050*/ 	.short	0x0004
        /*0052*/ 	.short	0x0020
        /*0054*/ 	.byte	0x00, 0xf0, 0x11, 0x00


	//----- nvinfo : EIATTR_KPARAM_INFO
	.align		4
.L_29:
        /*0058*/ 	.byte	0x04, 0x17
        /*005a*/ 	.short	(.L_31 - .L_30)
.L_30:
        /*005c*/ 	.word	0x00000000
        /*0060*/ 	.short	0x0003
        /*0062*/ 	.short	0x0018
        /*0064*/ 	.byte	0x00, 0xf5, 0x21, 0x00


	//----- nvinfo : EIATTR_KPARAM_INFO
	.align		4
.L_31:
        /*0068*/ 	.byte	0x04, 0x17
        /*006a*/ 	.short	(.L_33 - .L_32)
.L_32:
        /*006c*/ 	.word	0x00000000
        /*0070*/ 	.short	0x0002
        /*0072*/ 	.short	0x0010
        /*0074*/ 	.byte	0x00, 0xf5, 0x21, 0x00


	//----- nvinfo : EIATTR_KPARAM_INFO
	.align		4
.L_33:
        /*0078*/ 	.byte	0x04, 0x17
        /*007a*/ 	.short	(.L_35 - .L_34)
.L_34:
        /*007c*/ 	.word	0x00000000
        /*0080*/ 	.short	0x0001
        /*0082*/ 	.short	0x0008
        /*0084*/ 	.byte	0x00, 0xf5, 0x21, 0x00


	//----- nvinfo : EIATTR_KPARAM_INFO
	.align		4
.L_35:
        /*0088*/ 	.byte	0x04, 0x17
        /*008a*/ 	.short	(.L_37 - .L_36)
.L_36:
        /*008c*/ 	.word	0x00000000
        /*0090*/ 	.short	0x0000
        /*0092*/ 	.short	0x0000
        /*0094*/ 	.byte	0x00, 0xf5, 0x21, 0x00


	//----- nvinfo : EIATTR_SPARSE_MMA_MASK
	.align		4
.L_37:
        /*0098*/ 	.byte	0x03, 0x50
        /*009a*/ 	.short	0x0000


	//----- nvinfo : EIATTR_MAXREG_COUNT
	.align		4
        /*009c*/ 	.byte	0x03, 0x1b
        /*009e*/ 	.short	0x00ff


	//----- nvinfo : EIATTR_MERCURY_ISA_VERSION
	.align		4
        /*00a0*/ 	.byte	0x03, 0x5f
        /*00a2*/ 	.short	0x0101


	//----- nvinfo : EIATTR_VRC_CTA_INIT_COUNT
	.align		4
        /*00a4*/ 	.byte	0x02, 0x4a
	.zero		1
	.zero		1


	//----- nvinfo : EIATTR_EXIT_INSTR_OFFSETS
	.align		4
        /*00a8*/ 	.byte	0x04, 0x1c
        /*00aa*/ 	.short	(.L_39 - .L_38)


	//   ....[0]....
.L_38:
        /*00ac*/ 	.word	0x000000a0


	//   ....[1]....
        /*00b0*/ 	.word	0x00000500


	//   ....[2]....
        /*00b4*/ 	.word	0x00009960


	//   ....[3]....
        /*00b8*/ 	.word	0x0000e4a0


	//----- nvinfo : EIATTR_CRS_STACK_SIZE
	.align		4
.L_39:
        /*00bc*/ 	.byte	0x04, 0x1e
        /*00be*/ 	.short	(.L_41 - .L_40)
.L_40:
        /*00c0*/ 	.word	0x00000000


	//----- nvinfo : EIATTR_CBANK_PARAM_SIZE
	.align		4
.L_41:
        /*00c4*/ 	.byte	0x03, 0x19
        /*00c6*/ 	.short	0x0034


	//----- nvinfo : EIATTR_PARAM_CBANK
	.align		4
        /*00c8*/ 	.byte	0x04, 0x0a
        /*00ca*/ 	.short	(.L_43 - .L_42)
	.align		4
.L_42:
        /*00cc*/ 	.word	index@(.nv.constant0._Z12make_histoXYPfS_PPP4NodeS3_iffii)
        /*00d0*/ 	.short	0x0380
        /*00d2*/ 	.short	0x0034


	//----- nvinfo : EIATTR_SW_WAR
	.align		4
.L_43:
        /*00d4*/ 	.byte	0x04, 0x36
        /*00d6*/ 	.short	(.L_45 - .L_44)
.L_44:
        /*00d8*/ 	.word	0x00000008
.L_45:


//--------------------- .nv.info._Z12make_histoXXPfS_PPP4Nodeiffii --------------------------
	.section	.nv.info._Z12make_histoXXPfS_PPP4Nodeiffii,"",@"SHT_CUDA_INFO"
	.sectionflags	@""
	.align	4


	//----- nvinfo : EIATTR_CUDA_API_VERSION
	.align		4
        /*0000*/ 	.byte	0x04, 0x37
        /*0002*/ 	.short	(.L_47 - .L_46)
.L_46:
        /*0004*/ 	.word	0x00000082


	//----- nvinfo : EIATTR_KPARAM_INFO
	.align		4
.L_47:
        /*0008*/ 	.byte	0x04, 0x17
        /*000a*/ 	.short	(.L_49 - .L_48)
.L_48:
        /*000c*/ 	.word	0x00000000
        /*0010*/ 	.short	0x0007
        /*0012*/ 	.short	0x0028
        /*0014*/ 	.byte	0x00, 0xf0, 0x11, 0x00


	//----- nvinfo : EIATTR_KPARAM_INFO
	.align		4
.L_49:
        /*0018*/ 	.byte	0x04, 0x17
        /*001a*/ 	.short	(.L_51 - .L_50)
.L_50:
        /*001c*/ 	.word	0x00000000
        /*0020*/ 	.short	0x0006
        /*0022*/ 	.short	0x0024
        /*0024*/ 	.byte	0x00, 0xf0, 0x11, 0x00


	//----- nvinfo : EIATTR_KPARAM_INFO
	.align		4
.L_51:
        /*0028*/ 	.byte	0x04, 0x17
        /*002a*/ 	.short	(.L_53 - .L_52)
.L_52:
        /*002c*/ 	.word	0x00000000
        /*0030*/ 	.short	0x0005
        /*0032*/ 	.short	0x0020
        /*0034*/ 	.byte	0x00, 0xf0, 0x11, 0x00


	//----- nvinfo : EIATTR_KPARAM_INFO
	.align		4
.L_53:
        /*0038*/ 	.byte	0x04, 0x17
        /*003a*/ 	.short	(.L_55 - .L_54)
.L_54:
        /*003c*/ 	.word	0x00000000
        /*0040*/ 	.short	0x0004
        /*0042*/ 	.short	0x001c
        /*0044*/ 	.byte	0x00, 0xf0, 0x11, 0x00


	//----- nvinfo : EIATTR_KPARAM_INFO
	.align		4
.L_55:
        /*0048*/ 	.byte	0x04, 0x17
        /*004a*/ 	.short	(.L_57 - .L_56)
.L_56:
        /*004c*/ 	.word	0x00000000
        /*0050*/ 	.short	0x0003
        /*0052*/ 	.short	0x0018
        /*0054*/ 	.byte	0x00, 0xf0, 0x11, 0x00


	//----- nvinfo : EIATTR_KPARAM_INFO
	.align		4
.L_57:
        /*0058*/ 	.byte	0x04, 0x17
        /*005a*/ 	.short	(.L_59 - .L_58)
.L_58:
        /*005c*/ 	.word	0x00000000
        /*0060*/ 	.short	0x0002
        /*0062*/ 	.short	0x0010
        /*0064*/ 	.byte	0x00, 0xf5, 0x21, 0x00


	//----- nvinfo : EIATTR_KPARAM_INFO
	.align		4
.L_59:
        /*0068*/ 	.byte	0x04, 0x17
        /*006a*/ 	.short	(.L_61 - .L_60)
.L_60:
        /*006c*/ 	.word	0x00000000
        /*0070*/ 	.short	0x0001
        /*0072*/ 	.short	0x0008
        /*0074*/ 	.byte	0x00, 0xf5, 0x21, 0x00


	//----- nvinfo : EIATTR_KPARAM_INFO
	.align		4
.L_61:
        /*0078*/ 	.byte	0x04, 0x17
        /*007a*/ 	.short	(.L_63 - .L_62)
.L_62:
        /*007c*/ 	.word	0x00000000
        /*0080*/ 	.short	0x0000
        /*0082*/ 	.short	0x0000
        /*0084*/ 	.byte	0x00, 0xf5, 0x21, 0x00


	//----- nvinfo : EIATTR_SPARSE_MMA_MASK
	.align		4
.L_63:
        /*0088*/ 	.byte	0x03, 0x50
        /*008a*/ 	.short	0x0000


	//----- nvinfo : EIATTR_MAXREG_COUNT
	.align		4
        /*008c*/ 	.byte	0x03, 0x1b
        /*008e*/ 	.short	0x00ff


	//----- nvinfo : EIATTR_EXTERNS
	.align		4
        /*0090*/ 	.byte	0x04, 0x0f
        /*0092*/ 	.short	(.L_65 - .L_64)


	//   ....[0]....
	.align		4
.L_64:
        /*0094*/ 	.word	index@(vprintf)


	//----- nvinfo : EIATTR_MERCURY_ISA_VERSION
	.align		4
.L_65:
        /*0098*/ 	.byte	0x03, 0x5f
        /*009a*/ 	.short	0x0101


	//----- nvinfo : EIATTR_VRC_CTA_INIT_COUNT
	.align		4
        /*009c*/ 	.byte	0x02, 0x4a
	.zero		1
	.zero		1


	//----- nvinfo : EIATTR_SYSCALL_OFFSETS
	.align		4
        /*00a0*/ 	.byte	0x04, 0x46
        /*00a2*/ 	.short	(.L_67 - .L_66)


	//   ....[0]....
.L_66:
        /*00a4*/ 	.word	0x000001b0


	//   ....[1]....
        /*00a8*/ 	.word	0x000135a0


	//----- nvinfo : EIATTR_EXIT_INSTR_OFFSETS
	.align		4
.L_67:
        /*00ac*/ 	.byte	0x04, 0x1c
        /*00ae*/ 	.short	(.L_69 - .L_68)


	//   ....[0]....
.L_68:
        /*00b0*/ 	.word	0x00000210


	//   ....[1]....
        /*00b4*/ 	.word	0x00013520


	//   ....[2]....
        /*00b8*/ 	.word	0x000135b0


	//----- nvinfo : EIATTR_CRS_STACK_SIZE
	.align		4
.L_69:
        /*00bc*/ 	.byte	0x04, 0x1e
        /*00be*/ 	.short	(.L_71 - .L_70)
.L_70:
        /*00c0*/ 	.word	0x00000000


	//----- nvinfo : EIATTR_CBANK_PARAM_SIZE
	.align		4
.L_71:
        /*00c4*/ 	.byte	0x03, 0x19
        /*00c6*/ 	.short	0x002c


	//----- nvinfo : EIATTR_PARAM_CBANK
	.align		4
        /*00c8*/ 	.byte	0x04, 0x0a
        /*00ca*/ 	.short	(.L_73 - .L_72)
	.align		4
.L_72:
        /*00cc*/ 	.word	index@(.nv.constant0._Z12make_histoXXPfS_PPP4Nodeiffii)
        /*00d0*/ 	.short	0x0380
        /*00d2*/ 	.short	0x002c


	//----- nvinfo : EIATTR_SW_WAR
	.align		4
.L_73:
        /*00d4*/ 	.byte	0x04, 0x36
        /*00d6*/ 	.short	(.L_75 - .L_74)
.L_74:
        /*00d8*/ 	.word	0x00000008
.L_75:


//--------------------- .nv.callgraph             --------------------------
	.section	.nv.callgraph,"",@"SHT_CUDA_CALLGRAPH"
	.align	4
	.sectionentsize	8
	.align		4
        /*0000*/ 	.word	0x00000000
	.align		4
        /*0004*/ 	.word	0xffffffff
	.align		4
        /*0008*/ 	.word	index@(_Z12make_histoXXPfS_PPP4Nodeiffii)
	.align		4
        /*000c*/ 	.word	index@(vprintf)
	.align		4
        /*0010*/ 	.word	0x00000000
	.align		4
        /*0014*/ 	.word	0xfffffffe
	.align		4
        /*0018*/ 	.word	0x00000000
	.align		4
        /*001c*/ 	.word	0xfffffffd
	.align		4
        /*0020*/ 	.word	0x00000000
	.align		4
        /*0024*/ 	.word	0xfffffffc


//--------------------- .nv.constant4             --------------------------
	.section	.nv.constant4,"a",@progbits
	.align	8
	.align		8
.nv.constant4:
        /*0000*/ 	.dword	$str
	.align		8
        /*0008*/ 	.dword	$str$1
	.align		8
        /*0010*/ 	.dword	vprintf


//--------------------- .text._Z12make_histoXYPfS_PPP4NodeS3_iffii --------------------------
	.section	.text._Z12make_histoXYPfS_PPP4NodeS3_iffii,"ax",@progbits
	.align	128
        .global         _Z12make_histoXYPfS_PPP4NodeS3_iffii
        .type           _Z12make_histoXYPfS_PPP4NodeS3_iffii,@function
        .size           _Z12make_histoXYPfS_PPP4NodeS3_iffii,(.L_x_1244 - _Z12make_histoXYPfS_PPP4NodeS3_iffii)
        .other          _Z12make_histoXYPfS_PPP4NodeS3_iffii,@"STO_CUDA_ENTRY STV_DEFAULT"
_Z12make_histoXYPfS_PPP4NodeS3_iffii:
.text._Z12make_histoXYPfS_PPP4NodeS3_iffii:
[----:B------:R-:W-:Y:S01]  /*0000*/  LDC R1, c[0x0][0x37c] ;  /* 0x0000df00ff017b82 */ /* 0x000fe20000000800 */
[----:B------:R-:W0:Y:S01]  /*0010*/  S2R R3, SR_TID.X ;  /* 0x0000000000037919 */ /* 0x000e220000002100 */
[----:B------:R-:W1:Y:S06]  /*0020*/  LDCU UR5, c[0x0][0x3a0] ;  /* 0x00007400ff0577ac */ /* 0x000e6c0008000800 */
[----:B------:R-:W0:Y:S08]  /*0030*/  S2UR UR4, SR_CTAID.X ;  /* 0x00000000000479c3 */ /* 0x000e300000002500 */
[----:B------:R-:W0:Y:S01]  /*0040*/  LDC R2, c[0x0][0x360] ;  /* 0x0000d800ff027b82 */ /* 0x000e220000000800 */
[----:B-1----:R-:W-:-:S05]  /*0050*/  MOV R9, UR5 ;  /* 0x0000000500097c02 */ /* 0x002fca0008000f00 */
[-C--:B------:R-:W-:Y:S02]  /*0060*/  IMAD R5, R9, R9.reuse, RZ ;  /* 0x0000000909057224 */ /* 0x080fe400078e02ff */
[----:B0-----:R-:W-:Y:S02]  /*0070*/  IMAD R2, R2, UR4, R3 ;  /* 0x0000000402027c24 */ /* 0x001fe4000f8e0203 */
[----:B------:R-:W-:-:S05]  /*0080*/  IMAD R3, R5, R9, RZ ;  /* 0x0000000905037224 */ /* 0x000fca00078e02ff */
[----:B------:R-:W-:-:S13]  /*0090*/  ISETP.GE.AND P0, PT, R2, R3, PT ;  /* 0x000000030200720c */ /* 0x000fda0003f06270 */
[----:B------:R-:W-:Y:S05]  /*00a0*/  @P0 EXIT ;  /* 0x000000000000094d */ /* 0x000fea0003800000 */
[-C--:B------:R-:W-:Y:S01]  /*00b0*/  IABS R0, R9.reuse ;  /* 0x0000000900007213 */ /* 0x080fe20000000000 */
[----:B------:R-:W0:Y:S01]  /*00c0*/  LDC.64 R22, c[0x0][0x390] ;  /* 0x0000e400ff167b82 */ /* 0x000e220000000a00 */
[----:B------:R-:W-:Y:S01]  /*00d0*/  IABS R19, R2 ;  /* 0x0000000200137213 */ /* 0x000fe20000000000 */
[----:B------:R-:W1:Y:S01]  /*00e0*/  LDCU.64 UR4, c[0x0][0x358] ;  /* 0x00006b00ff0477ac */ /* 0x000e620008000a00 */
[----:B------:R-:W2:Y:S01]  /*00f0*/  I2F.RP R3, R0 ;  /* 0x0000000000037306 */ /* 0x000ea20000209400 */
[----:B------:R-:W-:Y:S02]  /*0100*/  ISETP.GE.AND P1, PT, R2, RZ, PT ;  /* 0x000000ff0200720c */ /* 0x000fe40003f26270 */
[----:B------:R-:W-:-:S05]  /*0110*/  LOP3.LUT R13, RZ, R9, RZ, 0x33, !PT ;  /* 0x00000009ff0d7212 */ /* 0x000fca00078e33ff */
[----:B--2---:R-:W2:Y:S02]  /*0120*/  MUFU.RCP R3, R3 ;  /* 0x0000000300037308 */ /* 0x004ea40000001000 */
[----:B--2---:R-:W-:-:S06]  /*0130*/  IADD3 R6, PT, PT, R3, 0xffffffe, RZ ;  /* 0x0ffffffe03067810 */ /* 0x004fcc0007ffe0ff */
[----:B------:R2:W3:Y:S02]  /*0140*/  F2I.FTZ.U32.TRUNC.NTZ R7, R6 ;  /* 0x0000000600077305 */ /* 0x0004e4000021f000 */
[----:B--2---:R-:W-:Y:S01]  /*0150*/  HFMA2 R6, -RZ, RZ, 0, 0 ;  /* 0x00000000ff067431 */ /* 0x004fe200000001ff */
[----:B---3--:R-:W-:-:S05]  /*0160*/  IADD3 R11, PT, PT, RZ, -R7, RZ ;  /* 0x80000007ff0b7210 */ /* 0x008fca0007ffe0ff */
[----:B------:R-:W-:-:S04]  /*0170*/  IMAD R11, R11, R0, RZ ;  /* 0x000000000b0b7224 */ /* 0x000fc800078e02ff */
[----:B------:R-:W-:-:S06]  /*0180*/  IMAD.HI.U32 R12, R7, R11, R6 ;  /* 0x0000000b070c7227 */ /* 0x000fcc00078e0006 */
[----:B------:R-:W-:-:S05]  /*0190*/  IMAD.HI.U32 R4, R12, R19, RZ ;  /* 0x000000130c047227 */ /* 0x000fca00078e00ff */
[----:B------:R-:W-:-:S05]  /*01a0*/  IADD3 R4, PT, PT, -R4, RZ, RZ ;  /* 0x000000ff04047210 */ /* 0x000fca0007ffe1ff */
[----:B------:R-:W-:-:S05]  /*01b0*/  IMAD R3, R0, R4, R19 ;  /* 0x0000000400037224 */ /* 0x000fca00078e0213 */
[----:B------:R-:W-:-:S13]  /*01c0*/  ISETP.GT.U32.AND P0, PT, R0, R3, PT ;  /* 0x000000030000720c */ /* 0x000fda0003f04070 */
[----:B------:R-:W-:-:S04]  /*01d0*/  @!P0 IADD3 R3, PT, PT, R3, -R0, RZ ;  /* 0x8000000003038210 */ /* 0x000fc80007ffe0ff */
[----:B------:R-:W-:-:S13]  /*01e0*/  ISETP.GT.U32.AND P0, PT, R0, R3, PT ;  /* 0x000000030000720c */ /* 0x000fda0003f04070 */
[----:B------:R-:W-:Y:S02]  /*01f0*/  @!P0 IADD3 R3, PT, PT, R3, -R0, RZ ;  /* 0x8000000003038210 */ /* 0x000fe40007ffe0ff */
[----:B------:R-:W-:Y:S02]  /*0200*/  ISETP.NE.AND P0, PT, R9, RZ, PT ;  /* 0x000000ff0900720c */ /* 0x000fe40003f05270 */
[----:B------:R-:W-:-:S04]  /*0210*/  @!P1 IADD3 R3, PT, PT, -R3, RZ, RZ ;  /* 0x000000ff03039210 */ /* 0x000fc80007ffe1ff */
[----:B------:R-:W-:-:S05]  /*0220*/  SEL R3, R13, R3, !P0 ;  /* 0x000000030d037207 */ /* 0x000fca0004000000 */
[----:B0-----:R-:W-:-:S05]  /*0230*/  IMAD.WIDE R22, R3, 0x8, R22 ;  /* 0x0000000803167825 */ /* 0x001fca00078e0216 */
[----:B-1----:R-:W2:Y:S01]  /*0240*/  LDG.E.64 R6, desc[UR4][R22.64] ;  /* 0x0000000416067981 */ /* 0x002ea2000c1e1b00 */
[----:B------:R-:W-:-:S04]  /*0250*/  IABS R15, R5 ;  /* 0x00000005000f7213 */ /* 0x000fc80000000000 */
[----:B------:R-:W0:Y:S08]  /*0260*/  I2F.RP R4, R15 ;  /* 0x0000000f00047306 */ /* 0x000e300000209400 */
[----:B0-----:R-:W0:Y:S02]  /*0270*/  MUFU.RCP R4, R4 ;  /* 0x0000000400047308 */ /* 0x001e240000001000 */
[----:B0-----:R-:W-:-:S06]  /*0280*/  IADD3 R10, PT, PT, R4, 0xffffffe, RZ ;  /* 0x0ffffffe040a7810 */ /* 0x001fcc0007ffe0ff */
[----:B------:R0:W1:Y:S02]  /*0290*/  F2I.FTZ.U32.TRUNC.NTZ R11, R10 ;  /* 0x0000000a000b7305 */ /* 0x000064000021f000 */
[----:B0-----:R-:W-:Y:S02]  /*02a0*/  MOV R10, RZ ;  /* 0x000000ff000a7202 */ /* 0x001fe40000000f00 */
[----:B-1----:R-:W-:-:S05]  /*02b0*/  IADD3 R8, PT, PT, RZ, -R11, RZ ;  /* 0x8000000bff087210 */ /* 0x002fca0007ffe0ff */
[----:B------:R-:W-:Y:S01]  /*02c0*/  IMAD R17, R8, R15, RZ ;  /* 0x0000000f08117224 */ /* 0x000fe200078e02ff */
[----:B------:R-:W-:-:S03]  /*02d0*/  IABS R8, R5 ;  /* 0x0000000500087213 */ /* 0x000fc60000000000 */
[----:B------:R-:W-:Y:S01]  /*02e0*/  IMAD.HI.U32 R11, R11, R17, R10 ;  /* 0x000000110b0b7227 */ /* 0x000fe200078e000a */
[----:B------:R-:W-:-:S05]  /*02f0*/  IADD3 R8, PT, PT, RZ, -R8, RZ ;  /* 0x80000008ff087210 */ /* 0x000fca0007ffe0ff */
[----:B------:R-:W-:-:S04]  /*0300*/  IMAD.HI.U32 R4, R11, R19, RZ ;  /* 0x000000130b047227 */ /* 0x000fc800078e00ff */
[----:B------:R-:W-:-:S05]  /*0310*/  IMAD R8, R4, R8, R19 ;  /* 0x0000000804087224 */ /* 0x000fca00078e0213 */
[----:B------:R-:W-:-:S13]  /*0320*/  ISETP.GT.U32.AND P2, PT, R15, R8, PT ;  /* 0x000000080f00720c */ /* 0x000fda0003f44070 */
[-C--:B------:R-:W-:Y:S02]  /*0330*/  @!P2 IADD3 R8, PT, PT, R8, -R15.reuse, RZ ;  /* 0x8000000f0808a210 */ /* 0x080fe40007ffe0ff */
[----:B------:R-:W-:Y:S02]  /*0340*/  @!P2 IADD3 R4, PT, PT, R4, 0x1, RZ ;  /* 0x000000010404a810 */ /* 0x000fe40007ffe0ff */
[----:B------:R-:W-:Y:S02]  /*0350*/  ISETP.GE.U32.AND P1, PT, R8, R15, PT ;  /* 0x0000000f0800720c */ /* 0x000fe40003f26070 */
[----:B------:R-:W-:Y:S02]  /*0360*/  LOP3.LUT R8, R2, R5, RZ, 0x3c, !PT ;  /* 0x0000000502087212 */ /* 0x000fe400078e3cff */
[----:B------:R-:W-:Y:S02]  /*0370*/  ISETP.NE.AND P2, PT, R5, RZ, PT ;  /* 0x000000ff0500720c */ /* 0x000fe40003f45270 */
[----:B------:R-:W-:-:S07]  /*0380*/  ISETP.GE.AND P3, PT, R8, RZ, PT ;  /* 0x000000ff0800720c */ /* 0x000fce0003f66270 */
[----:B------:R-:W-:-:S06]  /*0390*/  @P1 IADD3 R4, PT, PT, R4, 0x1, RZ ;  /* 0x0000000104041810 */ /* 0x000fcc0007ffe0ff */
[----:B------:R-:W-:Y:S02]  /*03a0*/  @!P3 IADD3 R4, PT, PT, -R4, RZ, RZ ;  /* 0x000000ff0404b210 */ /* 0x000fe40007ffe1ff */
[----:B------:R-:W-:-:S04]  /*03b0*/  @!P2 LOP3.LUT R4, RZ, R5, RZ, 0x33, !PT ;  /* 0x00000005ff04a212 */ /* 0x000fc800078e33ff */
[----:B------:R-:W-:-:S05]  /*03c0*/  IADD3 R8, PT, PT, -R4, RZ, RZ ;  /* 0x000000ff04087210 */ /* 0x000fca0007ffe1ff */
[----:B------:R-:W-:-:S05]  /*03d0*/  IMAD R8, R5, R8, R2 ;  /* 0x0000000805087224 */ /* 0x000fca00078e0202 */
[----:B------:R-:W-:Y:S02]  /*03e0*/  IABS R5, R8 ;  /* 0x0000000800057213 */ /* 0x000fe40000000000 */
[----:B------:R-:W-:-:S03]  /*03f0*/  LOP3.LUT R8, R8, R9, RZ, 0x3c, !PT ;  /* 0x0000000908087212 */ /* 0x000fc600078e3cff */
[----:B------:R-:W-:Y:S01]  /*0400*/  IMAD.HI.U32 R12, R12, R5, RZ ;  /* 0x000000050c0c7227 */ /* 0x000fe200078e00ff */
[----:B------:R-:W-:-:S04]  /*0410*/  ISETP.GE.AND P3, PT, R8, RZ, PT ;  /* 0x000000ff0800720c */ /* 0x000fc80003f66270 */
[----:B------:R-:W-:-:S05]  /*0420*/  IADD3 R10, PT, PT, -R12, RZ, RZ ;  /* 0x000000ff0c0a7210 */ /* 0x000fca0007ffe1ff */
[----:B------:R-:W-:-:S05]  /*0430*/  IMAD R5, R0, R10, R5 ;  /* 0x0000000a00057224 */ /* 0x000fca00078e0205 */
[----:B------:R-:W-:-:S13]  /*0440*/  ISETP.GT.U32.AND P2, PT, R0, R5, PT ;  /* 0x000000050000720c */ /* 0x000fda0003f44070 */
[-C--:B------:R-:W-:Y:S02]  /*0450*/  @!P2 IADD3 R5, PT, PT, R5, -R0.reuse, RZ ;  /* 0x800000000505a210 */ /* 0x080fe40007ffe0ff */
[----:B------:R-:W-:Y:S02]  /*0460*/  @!P2 IADD3 R12, PT, PT, R12, 0x1, RZ ;  /* 0x000000010c0ca810 */ /* 0x000fe40007ffe0ff */
[----:B------:R-:W-:-:S13]  /*0470*/  ISETP.GE.U32.AND P1, PT, R5, R0, PT ;  /* 0x000000000500720c */ /* 0x000fda0003f26070 */
[----:B------:R-:W-:-:S04]  /*0480*/  @P1 IADD3 R12, PT, PT, R12, 0x1, RZ ;  /* 0x000000010c0c1810 */ /* 0x000fc80007ffe0ff */
[----:B------:R-:W-:-:S04]  /*0490*/  @!P3 IADD3 R12, PT, PT, -R12, RZ, RZ ;  /* 0x000000ff0c0cb210 */ /* 0x000fc80007ffe1ff */
[----:B------:R-:W-:-:S05]  /*04a0*/  SEL R5, R13, R12, !P0 ;  /* 0x0000000c0d057207 */ /* 0x000fca0004000000 */
[----:B--2---:R-:W-:-:S06]  /*04b0*/  IMAD.WIDE R6, R5, 0x8, R6 ;  /* 0x0000000805067825 */ /* 0x004fcc00078e0206 */
[----:B------:R-:W2:Y:S02]  /*04c0*/  LD.E.64 R6, desc[UR4][R6.64] ;  /* 0x0000000406067980 */ /* 0x000ea4000c101b00 */
[----:B--2---:R-:W-:-:S06]  /*04d0*/  IMAD.WIDE R10, R4, 0x10, R6 ;  /* 0x00000010040a7825 */ /* 0x004fcc00078e0206 */
[----:B------:R-:W2:Y:S02]  /*04e0*/  LD.E R10, desc[UR4][R10.64] ;  /* 0x000000040a0a7980 */ /* 0x000ea4000c101900 */
[----:B--2---:R-:W-:-:S13]  /*04f0*/  ISETP.GE.AND P0, PT, R10, 0x1, PT ;  /* 0x000000010a00780c */ /* 0x004fda0003f06270 */
[----:B------:R-:W-:Y:S05]  /*0500*/  @!P0 EXIT ;  /* 0x000000000000894d */ /* 0x000fea0003800000 */
[----:B------:R-:W0:Y:S01]  /*0510*/  LDCU UR6, c[0x0][0x3ac] ;  /* 0x00007580ff0677ac */ /* 0x000e220008000800 */
[----:B------:R-:W1:Y:S01]  /*0520*/  LDC.64 R14, c[0x0][0x398] ;  /* 0x0000e600ff0e7b82 */ /* 0x000e620000000a00 */
[----:B------:R-:W-:Y:S01]  /*0530*/  BSSY B1, `(.L_x_0) ;  /* 0x0000494000017945 */ /* 0x000fe20003800000 */
[----:B0-----:R-:W-:-:S04]  /*0540*/  MOV R11, UR6 ;  /* 0x00000006000b7c02 */ /* 0x001fc80008000f00 */
[CC--:B------:R-:W-:Y:S02]  /*0550*/  ISETP.GT.AND P0, PT, R4.reuse, R11.reuse, PT ;  /* 0x0000000b0400720c */ /* 0x0c0fe40003f04270 */
[----:B------:R-:W-:Y:S01]  /*0560*/  IADD3 R7, PT, PT, R4, -R11, RZ ;  /* 0x8000000b04077210 */ /* 0x000fe20007ffe0ff */
[----:B-1----:R-:W-:-:S03]  /*0570*/  IMAD.WIDE R14, R3, 0x8, R14 ;  /* 0x00000008030e7825 */ /* 0x002fc600078e020e */
[----:B------:R-:W-:-:S04]  /*0580*/  SEL R7, R7, RZ, P0 ;  /* 0x000000ff07077207 */ /* 0x000fc80000000000 */
[----:B------:R-:W-:-:S04]  /*0590*/  IADD3 R0, PT, PT, -R3, R7, RZ ;  /* 0x0000000703007210 */ /* 0x000fc80007ffe1ff */
[----:B------:R-:W-:-:S04]  /*05a0*/  ISETP.GT.AND P0, PT, R0, R11, PT ;  /* 0x0000000b0000720c */ /* 0x000fc80003f04270 */
[----:B------:R-:W-:-:S13]  /*05b0*/  ISETP.GE.OR P0, PT, R7, R9, P0 ;  /* 0x000000090700720c */ /* 0x000fda0000706670 */
[----:B------:R-:W-:Y:S05]  /*05c0*/  @P0 BRA `(.L_x_1) ;  /* 0x0000004800280947 */ /* 0x000fea0003800000 */
[----:B------:R-:W-:-:S07]  /*05d0*/  MOV R30, R7 ;  /* 0x00000007001e7202 */ /* 0x000fce0000000f00 */
.L_x_174:
[----:B------:R-:W-:Y:S01]  /*05e0*/  LOP3.LUT P0, RZ, R2, 0x1, RZ, 0xc0, !PT ;  /* 0x0000000102ff7812 */ /* 0x000fe2000780c0ff */
[----:B------:R-:W-:-:S12]  /*05f0*/  BSSY B0, `(.L_x_2) ;  /* 0x000047e000007945 */ /* 0x000fd80003800000 */
[----:B------:R-:W-:Y:S05]  /*0600*/  @P0 BRA `(.L_x_3) ;  /* 0x0000002000fc0947 */ /* 0x000fea0003800000 */
[----:B------:R-:W2:Y:S02]  /*0610*/  LDG.E.64 R8, desc[UR4][R22.64] ;  /* 0x0000000416087981 */ /* 0x000ea4000c1e1b00 */
[----:B--2---:R-:W-:-:S06]  /*0620*/  IMAD.WIDE R8, R5, 0x8, R8 ;  /* 0x0000000805087825 */ /* 0x004fcc00078e0208 */
[----:B------:R-:W2:Y:S02]  /*0630*/  LD.E.64 R8, desc[UR4][R8.64] ;  /* 0x0000000408087980 */ /* 0x000ea4000c101b00 */
[----:B--2---:R-:W-:-:S05]  /*0640*/  IMAD.WIDE R16, R4, 0x10, R8 ;  /* 0x0000001004107825 */ /* 0x004fca00078e0208 */
[----:B------:R-:W2:Y:S02]  /*0650*/  LD.E R28, desc[UR4][R16.64] ;  /* 0x00000004101c7980 */ /* 0x000ea4000c101900 */
[----:B--2---:R-:W-:-:S13]  /*0660*/  ISETP.GE.AND P0, PT, R28, 0x1, PT ;  /* 0x000000011c00780c */ /* 0x004fda0003f06270 */
[----:B------:R-:W-:Y:S05]  /*0670*/  @!P0 BRA `(.L_x_4) ;  /* 0x0000004400d48947 */ /* 0x000fea0003800000 */
[----:B------:R-:W2:Y:S02]  /*0680*/  LDG.E.64 R8, desc[UR4][R14.64] ;  /* 0x000000040e087981 */ /* 0x000ea4000c1e1b00 */
[----:B--2---:R-:W-:Y:S02]  /*0690*/  IMAD.WIDE R10, R5, 0x8, R8 ;  /* 0x00000008050a7825 */ /* 0x004fe400078e0208 */
[----:B------:R0:W5:Y:S04]  /*06a0*/  LD.E.64 R8, desc[UR4][R16.64+0x8] ;  /* 0x0000080410087980 */ /* 0x000168000c101b00 */
[----:B------:R-:W2:Y:S02]  /*06b0*/  LD.E.64 R10, desc[UR4][R10.64] ;  /* 0x000000040a0a7980 */ /* 0x000ea4000c101b00 */
[----:B--2---:R-:W-:-:S05]  /*06c0*/  IMAD.WIDE R26, R30, 0x10, R10 ;  /* 0x000000101e1a7825 */ /* 0x004fca00078e020a */
[----:B------:R-:W2:Y:S04]  /*06d0*/  LD.E R25, desc[UR4][R26.64] ;  /* 0x000000041a197980 */ /* 0x000ea8000c101900 */
[----:B------:R0:W5:Y:S01]  /*06e0*/  LD.E.64 R12, desc[UR4][R26.64+0x8] ;  /* 0x000008041a0c7980 */ /* 0x000162000c101b00 */
[----:B------:R-:W-:Y:S01]  /*06f0*/  HFMA2 R21, -RZ, RZ, 0, 0 ;  /* 0x00000000ff157431 */ /* 0x000fe200000001ff */
[----:B------:R-:W-:Y:S01]  /*0700*/  BSSY B3, `(.L_x_5) ;  /* 0x000022e000037945 */ /* 0x000fe20003800000 */
[C---:B--2---:R-:W-:Y:S02]  /*0710*/  LOP3.LUT R24, R25.reuse, 0x7, RZ, 0xc0, !PT ;  /* 0x0000000719187812 */ /* 0x044fe400078ec0ff */
[C---:B------:R-:W-:Y:S02]  /*0720*/  LOP3.LUT R20, R25.reuse, 0x3, RZ, 0xc0, !PT ;  /* 0x0000000319147812 */ /* 0x040fe400078ec0ff */
[----:B------:R-:W-:-:S02]  /*0730*/  LOP3.LUT R19, R25, 0x7ffffff8, RZ, 0xc0, !PT ;  /* 0x7ffffff819137812 */ /* 0x000fc400078ec0ff */
[----:B0-----:R-:W-:-:S07]  /*0740*/  IADD3 R18, PT, PT, R24, -0x1, RZ ;  /* 0xffffffff18127810 */ /* 0x001fce0007ffe0ff */
.L_x_89:
[----:B------:R-:W-:Y:S01]  /*0750*/  ISETP.GE.AND P0, PT, R25, 0x1, PT ;  /* 0x000000011900780c */ /* 0x000fe20003f06270 */
[----:B------:R-:W-:Y:S05]  /*0760*/  YIELD ;  /* 0x0000000000007946 */ /* 0x000fea0003800000 */
[----:B------:R-:W-:Y:S07]  /*0770*/  BSSY B2, `(.L_x_6) ;  /* 0x0000223000027945 */ /* 0x000fee0003800000 */
[----:B01---5:R-:W-:Y:S05]  /*0780*/  @!P0 BRA `(.L_x_7) ;  /* 0x0000002000848947 */ /* 0x023fea0003800000 */
[----:B-----5:R-:W-:-:S05]  /*0790*/  IMAD.WIDE.U32 R10, R21, 0x10, R8 ;  /* 0x00000010150a7825 */ /* 0x020fca00078e0008 */
[----:B------:R0:W5:Y:S04]  /*07a0*/  LD.E R17, desc[UR4][R10.64] ;  /* 0x000000040a117980 */ /* 0x000168000c101900 */
[----:B------:R0:W5:Y:S04]  /*07b0*/  LD.E R16, desc[UR4][R10.64+0x4] ;  /* 0x000004040a107980 */ /* 0x000168000c101900 */
[----:B------:R0:W5:Y:S01]  /*07c0*/  LD.E R6, desc[UR4][R10.64+0x8] ;  /* 0x000008040a067980 */ /* 0x000162000c101900 */
[----:B------:R-:W-:Y:S01]  /*07d0*/  ISETP.GE.U32.AND P0, PT, R25, 0x8, PT ;  /* 0x000000081900780c */ /* 0x000fe20003f06070 */
[----:B------:R-:W-:Y:S01]  /*07e0*/  BSSY B5, `(.L_x_8) ;  /* 0x000011c000057945 */ /* 0x000fe20003800000 */
[----:B------:R-:W-:-:S11]  /*07f0*/  MOV R29, RZ ;  /* 0x000000ff001d7202 */ /* 0x000fd60000000f00 */
[----:B0-----:R-:W-:Y:S05]  /*0800*/  @!P0 BRA `(.L_x_9) ;  /* 0x0000001000648947 */ /* 0x001fea0003800000 */
[----:B------:R-:W-:Y:S01]  /*0810*/  HFMA2 R29, -RZ, RZ, 0, 0 ;  /* 0x00000000ff1d7431 */ /* 0x000fe200000001ff */
[----:B------:R-:W-:Y:S06]  /*0820*/  BSSY B4, `(.L_x_10) ;  /* 0x0000116000047945 */ /* 0x000fec0003800000 */
.L_x_51:
[----:B0-----:R-:W-:-:S05]  /*0830*/  IMAD.WIDE.U32 R10, R29, 0x10, R12 ;  /* 0x000000101d0a7825 */ /* 0x001fca00078e000c */
[----:B------:R-:W2:Y:S04]  /*0840*/  LD.E R27, desc[UR4][R10.64+0x4] ;  /* 0x000004040a1b7980 */ /* 0x000ea8000c101900 */
[----:B------:R-:W3:Y:S04]  /*0850*/  LD.E R0, desc[UR4][R10.64] ;  /* 0x000000040a007980 */ /* 0x000ee8000c101900 */
[----:B------:R-:W4:Y:S01]  /*0860*/  LD.E R31, desc[UR4][R10.64+0x8] ;  /* 0x000008040a1f7980 */ /* 0x000f22000c101900 */
[----:B------:R-:W-:Y:S05]  /*0870*/  YIELD ;  /* 0x0000000000007946 */ /* 0x000fea0003800000 */
[----:B------:R-:W0:Y:S01]  /*0880*/  LDCU UR6, c[0x0][0x3a8] ;  /* 0x00007500ff0677ac */ /* 0x000e220008000800 */
[----:B------:R-:W-:Y:S01]  /*0890*/  IADD3 R29, PT, PT, R29, 0x8, RZ ;  /* 0x000000081d1d7810 */ /* 0x000fe20007ffe0ff */
[----:B------:R-:W-:Y:S03]  /*08a0*/  BSSY.RECONVERGENT B6, `(.L_x_11) ;  /* 0x000001e000067945 */ /* 0x000fe60003800200 */
[----:B------:R-:W-:Y:S01]  /*08b0*/  ISETP.NE.AND P0, PT, R29, R19, PT ;  /* 0x000000131d00720c */ /* 0x000fe20003f05270 */
[----:B--2--5:R-:W-:Y:S01]  /*08c0*/  FADD R27, -R16, R27 ;  /* 0x0000001b101b7221 */ /* 0x024fe20000000100 */
[----:B---3--:R-:W-:-:S03]  /*08d0*/  FADD R0, -R17, R0 ;  /* 0x0000000011007221 */ /* 0x008fc60000000100 */
[----:B------:R-:W-:Y:S01]  /*08e0*/  FMUL R27, R27, R27 ;  /* 0x0000001b1b1b7220 */ /* 0x000fe20000400000 */
[----:B----4-:R-:W-:-:S03]  /*08f0*/  FADD R26, -R6, R31 ;  /* 0x0000001f061a7221 */ /* 0x010fc60000000100 */
[----:B------:R-:W-:-:S04]  /*0900*/  FFMA R27, R0, R0, R27 ;  /* 0x00000000001b7223 */ /* 0x000fc8000000001b */
[----:B------:R-:W-:-:S05]  /*0910*/  FFMA R0, R26, R26, R27 ;  /* 0x0000001a1a007223 */ /* 0x000fca000000001b */
[----:B0-----:R-:W-:-:S13]  /*0920*/  FSETP.GTU.AND P1, PT, R0, UR6, PT ;  /* 0x0000000600007c0b */ /* 0x001fda000bf2c000 */
[----:B------:R-:W-:Y:S05]  /*0930*/  @P1 BRA `(.L_x_12) ;  /* 0x0000000000501947 */ /* 0x000fea0003800000 */
[----:B------:R-:W-:Y:S01]  /*0940*/  IADD3 R26, PT, PT, R0, -0xd000000, RZ ;  /* 0xf3000000001a7810 */ /* 0x000fe20007ffe0ff */
[----:B------:R0:W1:Y:S01]  /*0950*/  MUFU.RSQ R27, R0 ;  /* 0x00000000001b7308 */ /* 0x0000620000001400 */
[----:B------:R-:W-:Y:S02]  /*0960*/  BSSY.RECONVERGENT B7, `(.L_x_13) ;  /* 0x000000a000077945 */ /* 0x000fe40003800200 */
[----:B------:R-:W-:-:S13]  /*0970*/  ISETP.GT.U32.AND P1, PT, R26, 0x727fffff, PT ;  /* 0x727fffff1a00780c */ /* 0x000fda0003f24070 */
[----:B0-----:R-:W-:Y:S05]  /*0980*/  @!P1 BRA `(.L_x_14) ;  /* 0x00000000000c9947 */ /* 0x001fea0003800000 */
[----:B------:R-:W-:-:S07]  /*0990*/  MOV R26, 0x9b0 ;  /* 0x000009b0001a7802 */ /* 0x000fce0000000f00 */
[----:B-1----:R-:W-:Y:S05]  /*09a0*/  CALL.REL.NOINC `($__internal_0_$__cuda_sm20_sqrt_rn_f32_slowpath) ;  /* 0x000000d800c07944 */ /* 0x002fea0003c00000 */
[----:B------:R-:W-:Y:S05]  /*09b0*/  BRA `(.L_x_15) ;  /* 0x0000000000107947 */ /* 0x000fea0003800000 */
.L_x_14:
[----:B-1----:R-:W-:Y:S01]  /*09c0*/  FMUL.FTZ R37, R0, R27 ;  /* 0x0000001b00257220 */ /* 0x002fe20000410000 */
[----:B------:R-:W-:-:S03]  /*09d0*/  FMUL.FTZ R26, R27, 0.5 ;  /* 0x3f0000001b1a7820 */ /* 0x000fc60000410000 */
[----:B------:R-:W-:-:S04]  /*09e0*/  FFMA R0, -R37, R37, R0 ;  /* 0x0000002525007223 */ /* 0x000fc80000000100 */
[----:B------:R-:W-:-:S07]  /*09f0*/  FFMA R37, R0, R26, R37 ;  /* 0x0000001a00257223 */ /* 0x000fce0000000025 */
.L_x_15:
[----:B------:R-:W-:Y:S05]  /*0a00*/  BSYNC.RECONVERGENT B7 ;  /* 0x0000000000077941 */ /* 0x000fea0003800200 */
.L_x_13:
[----:B------:R-:W0:Y:S01]  /*0a10*/  LDCU UR6, c[0x0][0x3a4] ;  /* 0x00007480ff0677ac */ /* 0x000e220008000800 */
[----:B------:R-:W1:Y:S01]  /*0a20*/  LDC.64 R26, c[0x0][0x380] ;  /* 0x0000e000ff1a7b82 */ /* 0x000e620000000a00 */
[----:B------:R-:W-:Y:S01]  /*0a30*/  MOV R31, 0x3f800000 ;  /* 0x3f800000001f7802 */ /* 0x000fe20000000f00 */
[----:B0-----:R-:W-:-:S06]  /*0a40*/  FMUL R37, R37, UR6 ;  /* 0x0000000625257c20 */ /* 0x001fcc0008400000 */
[----:B------:R-:W1:Y:S02]  /*0a50*/  F2I.TRUNC.NTZ R37, R37 ;  /* 0x0000002500257305 */ /* 0x000e64000020f100 */
[----:B-1----:R-:W-:-:S05]  /*0a60*/  IMAD.WIDE R26, R37, 0x4, R26 ;  /* 0x00000004251a7825 */ /* 0x002fca00078e021a */
[----:B------:R0:W-:Y:S02]  /*0a70*/  REDG.E.ADD.F32.FTZ.RN.STRONG.GPU desc[UR4][R26.64], R31 ;  /* 0x0000001f1a0079a6 */ /* 0x0001e4000c12f304 */
.L_x_12:
[----:B------:R-:W-:Y:S05]  /*0a80*/  BSYNC.RECONVERGENT B6 ;  /* 0x0000000000067941 */ /* 0x000fea0003800200 */
.L_x_11:
[----:B0-----:R-:W2:Y:S01]  /*0a90*/  LD.E R27, desc[UR4][R10.64+0x14] ;  /* 0x000014040a1b7980 */ /* 0x001ea2000c101900 */
[----:B------:R-:W0:Y:S03]  /*0aa0*/  LDCU UR6, c[0x0][0x3a8] ;  /* 0x00007500ff0677ac */ /* 0x000e260008000800 */
[----:B------:R-:W3:Y:S04]  /*0ab0*/  LD.E R0, desc[UR4][R10.64+0x10] ;  /* 0x000010040a007980 */ /* 0x000ee8000c101900 */
[----:B------:R-:W4:Y:S01]  /*0ac0*/  LD.E R31, desc[UR4][R10.64+0x18] ;  /* 0x000018040a1f7980 */ /* 0x000f22000c101900 */
[----:B------:R-:W-:Y:S01]  /*0ad0*/  BSSY.RECONVERGENT B6, `(.L_x_16) ;  /* 0x000001d000067945 */ /* 0x000fe20003800200 */
[----:B--2---:R-:W-:Y:S01]  /*0ae0*/  FADD R27, -R16, R27 ;  /* 0x0000001b101b7221 */ /* 0x004fe20000000100 */
        /* <DEDUP_REMOVED lines=15> */
.L_x_19:
[----:B-1----:R-:W-:Y:S01]  /*0be0*/  FMUL.FTZ R37, R0, R27 ;  /* 0x0000001b00257220 */ /* 0x002fe20000410000 */
[----:B------:R-:W-:-:S03]  /*0bf0*/  FMUL.FTZ R26, R27, 0.5 ;  /* 0x3f0000001b1a7820 */ /* 0x000fc60000410000 */
[----:B------:R-:W-:-:S04]  /*0c00*/  FFMA R0, -R37, R37, R0 ;  /* 0x0000002525007223 */ /* 0x000fc80000000100 */
[----:B------:R-:W-:-:S07]  /*0c10*/  FFMA R37, R0, R26, R37 ;  /* 0x0000001a00257223 */ /* 0x000fce0000000025 */
.L_x_20:
[----:B------:R-:W-:Y:S05]  /*0c20*/  BSYNC.RECONVERGENT B7 ;  /* 0x0000000000077941 */ /* 0x000fea0003800200 */
.L_x_18:
[----:B------:R-:W0:Y:S01]  /*0c30*/  LDCU UR6, c[0x0][0x3a4] ;  /* 0x00007480ff0677ac */ /* 0x000e220008000800 */
[----:B------:R-:W1:Y:S01]  /*0c40*/  LDC.64 R26, c[0x0][0x380] ;  /* 0x0000e000ff1a7b82 */ /* 0x000e620000000a00 */
[----:B------:R-:W-:Y:S02]  /*0c50*/  HFMA2 R31, -RZ, RZ, 1.875, 0 ;  /* 0x3f800000ff1f7431 */ /* 0x000fe400000001ff */
[----:B0-----:R-:W-:-:S06]  /*0c60*/  FMUL R37, R37, UR6 ;  /* 0x0000000625257c20 */ /* 0x001fcc0008400000 */
[----:B------:R-:W1:Y:S02]  /*0c70*/  F2I.TRUNC.NTZ R37, R37 ;  /* 0x0000002500257305 */ /* 0x000e64000020f100 */
[----:B-1----:R-:W-:-:S05]  /*0c80*/  IMAD.WIDE R26, R37, 0x4, R26 ;  /* 0x00000004251a7825 */ /* 0x002fca00078e021a */
[----:B------:R0:W-:Y:S02]  /*0c90*/  REDG.E.ADD.F32.FTZ.RN.STRONG.GPU desc[UR4][R26.64], R31 ;  /* 0x0000001f1a0079a6 */ /* 0x0001e4000c12f304 */
.L_x_17:
[----:B------:R-:W-:Y:S05]  /*0ca0*/  BSYNC.RECONVERGENT B6 ;  /* 0x0000000000067941 */ /* 0x000fea0003800200 */
.L_x_16:
        /* <DEDUP_REMOVED lines=21> */
.L_x_24:
[----:B-1----:R-:W-:Y:S01]  /*0e00*/  FMUL.FTZ R37, R0, R27 ;  /* 0x0000001b00257220 */ /* 0x002fe20000410000 */
[----:B------:R-:W-:-:S03]  /*0e10*/  FMUL.FTZ R26, R27, 0.5 ;  /* 0x3f0000001b1a7820 */ /* 0x000fc60000410000 */
[----:B------:R-:W-:-:S04]  /*0e20*/  FFMA R0, -R37, R37, R0 ;  /* 0x0000002525007223 */ /* 0x000fc80000000100 */
[----:B------:R-:W-:-:S07]  /*0e30*/  FFMA R37, R0, R26, R37 ;  /* 0x0000001a00257223 */ /* 0x000fce0000000025 */
.L_x_25:
[----:B------:R-:W-:Y:S05]  /*0e40*/  BSYNC.RECONVERGENT B7 ;  /* 0x0000000000077941 */ /* 0x000fea0003800200 */
.L_x_23:
[----:B------:R-:W0:Y:S01]  /*0e50*/  LDCU UR6, c[0x0][0x3a4] ;  /* 0x00007480ff0677ac */ /* 0x000e220008000800 */
[----:B------:R-:W1:Y:S01]  /*0e60*/  LDC.64 R26, c[0x0][0x380] ;  /* 0x0000e000ff1a7b82 */ /* 0x000e620000000a00 */
[----:B------:R-:W-:Y:S01]  /*0e70*/  MOV R31, 0x3f800000 ;  /* 0x3f800000001f7802 */ /* 0x000fe20000000f00 */
[----:B0-----:R-:W-:-:S06]  /*0e80*/  FMUL R37, R37, UR6 ;  /* 0x0000000625257c20 */ /* 0x001fcc0008400000 */
[----:B------:R-:W1:Y:S02]  /*0e90*/  F2I.TRUNC.NTZ R37, R37 ;  /* 0x0000002500257305 */ /* 0x000e64000020f100 */
[----:B-1----:R-:W-:-:S05]  /*0ea0*/  IMAD.WIDE R26, R37, 0x4, R26 ;  /* 0x00000004251a7825 */ /* 0x002fca00078e021a */
[----:B------:R0:W-:Y:S02]  /*0eb0*/  REDG.E.ADD.F32.FTZ.RN.STRONG.GPU desc[UR4][R26.64], R31 ;  /* 0x0000001f1a0079a6 */ /* 0x0001e4000c12f304 */
.L_x_22:
[----:B------:R-:W-:Y:S05]  /*0ec0*/  BSYNC.RECONVERGENT B6 ;  /* 0x0000000000067941 */ /* 0x000fea0003800200 */
.L_x_21:
        /* <DEDUP_REMOVED lines=21> */
.L_x_29:
[----:B-1----:R-:W-:Y:S01]  /*1020*/  FMUL.FTZ R37, R0, R27 ;  /* 0x0000001b00257220 */ /* 0x002fe20000410000 */
[----:B------:R-:W-:-:S03]  /*1030*/  FMUL.FTZ R26, R27, 0.5 ;  /* 0x3f0000001b1a7820 */ /* 0x000fc60000410000 */
[----:B------:R-:W-:-:S04]  /*1040*/  FFMA R0, -R37, R37, R0 ;  /* 0x0000002525007223 */ /* 0x000fc80000000100 */
[----:B------:R-:W-:-:S07]  /*1050*/  FFMA R37, R0, R26, R37 ;  /* 0x0000001a00257223 */ /* 0x000fce0000000025 */
.L_x_30:
[----:B------:R-:W-:Y:S05]  /*1060*/  BSYNC.RECONVERGENT B7 ;  /* 0x0000000000077941 */ /* 0x000fea0003800200 */
.L_x_28:
[----:B------:R-:W0:Y:S01]  /*1070*/  LDCU UR6, c[0x0][0x3a4] ;  /* 0x00007480ff0677ac */ /* 0x000e220008000800 */
[----:B------:R-:W1:Y:S01]  /*1080*/  LDC.64 R26, c[0x0][0x380] ;  /* 0x0000e000ff1a7b82 */ /* 0x000e620000000a00 */
[----:B------:R-:W-:Y:S02]  /*1090*/  HFMA2 R31, -RZ, RZ, 1.875, 0 ;  /* 0x3f800000ff1f7431 */ /* 0x000fe400000001ff */
[----:B0-----:R-:W-:-:S06]  /*10a0*/  FMUL R37, R37, UR6 ;  /* 0x0000000625257c20 */ /* 0x001fcc0008400000 */
[----:B------:R-:W1:Y:S02]  /*10b0*/  F2I.TRUNC.NTZ R37, R37 ;  /* 0x0000002500257305 */ /* 0x000e64000020f100 */
[----:B-1----:R-:W-:-:S05]  /*10c0*/  IMAD.WIDE R26, R37, 0x4, R26 ;  /* 0x00000004251a7825 */ /* 0x002fca00078e021a */
[----:B------:R0:W-:Y:S02]  /*10d0*/  REDG.E.ADD.F32.FTZ.RN.STRONG.GPU desc[UR4][R26.64], R31 ;  /* 0x0000001f1a0079a6 */ /* 0x0001e4000c12f304 */
.L_x_27:
[----:B------:R-:W-:Y:S05]  /*10e0*/  BSYNC.RECONVERGENT B6 ;  /* 0x0000000000067941 */ /* 0x000fea0003800200 */
.L_x_26:
        /* <DEDUP_REMOVED lines=21> */
.L_x_34:
[----:B-1----:R-:W-:Y:S01]  /*1240*/  FMUL.FTZ R37, R0, R27 ;  /* 0x0000001b00257220 */ /* 0x002fe20000410000 */
[----:B------:R-:W-:-:S03]  /*1250*/  FMUL.FTZ R26, R27, 0.5 ;  /* 0x3f0000001b1a7820 */ /* 0x000fc60000410000 */
[----:B------:R-:W-:-:S04]  /*1260*/  FFMA R0, -R37, R37, R0 ;  /* 0x0000002525007223 */ /* 0x000fc80000000100 */
[----:B------:R-:W-:-:S07]  /*1270*/  FFMA R37, R0, R26, R37 ;  /* 0x0000001a00257223 */ /* 0x000fce0000000025 */
.L_x_35:
[----:B------:R-:W-:Y:S05]  /*1280*/  BSYNC.RECONVERGENT B7 ;  /* 0x0000000000077941 */ /* 0x000fea0003800200 */
.L_x_33:
[----:B------:R-:W0:Y:S01]  /*1290*/  LDCU UR6, c[0x0][0x3a4] ;  /* 0x00007480ff0677ac */ /* 0x000e220008000800 */
[----:B------:R-:W1:Y:S01]  /*12a0*/  LDC.64 R26, c[0x0][0x380] ;  /* 0x0000e000ff1a7b82 */ /* 0x000e620000000a00 */
[----:B------:R-:W-:Y:S01]  /*12b0*/  MOV R31, 0x3f800000 ;  /* 0x3f800000001f7802 */ /* 0x000fe20000000f00 */
[----:B0-----:R-:W-:-:S06]  /*12c0*/  FMUL R37, R37, UR6 ;  /* 0x0000000625257c20 */ /* 0x001fcc0008400000 */
[----:B------:R-:W1:Y:S02]  /*12d0*/  F2I.TRUNC.NTZ R37, R37 ;  /* 0x0000002500257305 */ /* 0x000e64000020f100 */
[----:B-1----:R-:W-:-:S05]  /*12e0*/  IMAD.WIDE R26, R37, 0x4, R26 ;  /* 0x00000004251a7825 */ /* 0x002fca00078e021a */
[----:B------:R0:W-:Y:S02]  /*12f0*/  REDG.E.ADD.F32.FTZ.RN.STRONG.GPU desc[UR4][R26.64], R31 ;  /* 0x0000001f1a0079a6 */ /* 0x0001e4000c12f304 */
.L_x_32:
[----:B------:R-:W-:Y:S05]  /*1300*/  BSYNC.RECONVERGENT B6 ;  /* 0x0000000000067941 */ /* 0x000fea0003800200 */
.L_x_31:
        /* <DEDUP_REMOVED lines=21> */
.L_x_39:
[----:B-1----:R-:W-:Y:S01]  /*1460*/  FMUL.FTZ R37, R0, R27 ;  /* 0x0000001b00257220 */ /* 0x002fe20000410000 */
[----:B------:R-:W-:-:S03]  /*1470*/  FMUL.FTZ R26, R27, 0.5 ;  /* 0x3f0000001b1a7820 */ /* 0x000fc60000410000 */
[----:B------:R-:W-:-:S04]  /*1480*/  FFMA R0, -R37, R37, R0 ;  /* 0x0000002525007223 */ /* 0x000fc80000000100 */
[----:B------:R-:W-:-:S07]  /*1490*/  FFMA R37, R0, R26, R37 ;  /* 0x0000001a00257223 */ /* 0x000fce0000000025 */
.L_x_40:
[----:B------:R-:W-:Y:S05]  /*14a0*/  BSYNC.RECONVERGENT B7 ;  /* 0x0000000000077941 */ /* 0x000fea0003800200 */
.L_x_38:
[----:B------:R-:W0:Y:S01]  /*14b0*/  LDCU UR6, c[0x0][0x3a4] ;  /* 0x00007480ff0677ac */ /* 0x000e220008000800 */
[----:B------:R-:W1:Y:S01]  /*14c0*/  LDC.64 R26, c[0x0][0x380] ;  /* 0x0000e000ff1a7b82 */ /* 0x000e620000000a00 */
[----:B------:R-:W-:Y:S02]  /*14d0*/  HFMA2 R31, -RZ, RZ, 1.875, 0 ;  /* 0x3f800000ff1f7431 */ /* 0x000fe400000001ff */
[----:B0-----:R-:W-:-:S06]  /*14e0*/  FMUL R37, R37, UR6 ;  /* 0x0000000625257c20 */ /* 0x001fcc0008400000 */
[----:B------:R-:W1:Y:S02]  /*14f0*/  F2I.TRUNC.NTZ R37, R37 ;  /* 0x0000002500257305 */ /* 0x000e64000020f100 */
[----:B-1----:R-:W-:-:S05]  /*1500*/  IMAD.WIDE R26, R37, 0x4, R26 ;  /* 0x00000004251a7825 */ /* 0x002fca00078e021a */
[----:B------:R0:W-:Y:S02]  /*1510*/  REDG.E.ADD.F32.FTZ.RN.STRONG.GPU desc[UR4][R26.64], R31 ;  /* 0x0000001f1a0079a6 */ /* 0x0001e4000c12f304 */
.L_x_37:
[----:B------:R-:W-:Y:S05]  /*1520*/  BSYNC.RECONVERGENT B6 ;  /* 0x0000000000067941 */ /* 0x000fea0003800200 */
.L_x_36:
        /* <DEDUP_REMOVED lines=21> */
.L_x_44:
[----:B-1----:R-:W-:Y:S01]  /*1680*/  FMUL.FTZ R37, R0, R27 ;  /* 0x0000001b00257220 */ /* 0x002fe20000410000 */
[----:B------:R-:W-:-:S03]  /*1690*/  FMUL.FTZ R26, R27, 0.5 ;  /* 0x3f0000001b1a7820 */ /* 0x000fc60000410000 */
[----:B------:R-:W-:-:S04]  /*16a0*/  FFMA R0, -R37, R37, R0 ;  /* 0x0000002525007223 */ /* 0x000fc80000000100 */
[----:B------:R-:W-:-:S07]  /*16b0*/  FFMA R37, R0, R26, R37 ;  /* 0x0000001a00257223 */ /* 0x000fce0000000025 */
.L_x_45:
[----:B------:R-:W-:Y:S05]  /*16c0*/  BSYNC.RECONVERGENT B7 ;  /* 0x0000000000077941 */ /* 0x000fea0003800200 */
.L_x_43:
[----:B------:R-:W0:Y:S01]  /*16d0*/  LDCU UR6, c[0x0][0x3a4] ;  /* 0x00007480ff0677ac */ /* 0x000e220008000800 */
[----:B------:R-:W1:Y:S01]  /*16e0*/  LDC.64 R26, c[0x0][0x380] ;  /* 0x0000e000ff1a7b82 */ /* 0x000e620000000a00 */
[----:B------:R-:W-:Y:S01]  /*16f0*/  MOV R31, 0x3f800000 ;  /* 0x3f800000001f7802 */ /* 0x000fe20000000f00 */
[----:B0-----:R-:W-:-:S06]  /*1700*/  FMUL R37, R37, UR6 ;  /* 0x0000000625257c20 */ /* 0x001fcc0008400000 */
[----:B------:R-:W1:Y:S02]  /*1710*/  F2I.TRUNC.NTZ R37, R37 ;  /* 0x0000002500257305 */ /* 0x000e64000020f100 */
[----:B-1----:R-:W-:-:S05]  /*1720*/  IMAD.WIDE R26, R37, 0x4, R26 ;  /* 0x00000004251a7825 */ /* 0x002fca00078e021a */
[----:B------:R0:W-:Y:S02]  /*1730*/  REDG.E.ADD.F32.FTZ.RN.STRONG.GPU desc[UR4][R26.64], R31 ;  /* 0x0000001f1a0079a6 */ /* 0x0001e4000c12f304 */
.L_x_42:
[----:B------:R-:W-:Y:S05]  /*1740*/  BSYNC.RECONVERGENT B6 ;  /* 0x0000000000067941 */ /* 0x000fea0003800200 */
.L_x_41:
        /* <DEDUP_REMOVED lines=21> */
.L_x_49:
[----:B-1----:R-:W-:Y:S01]  /*18a0*/  FMUL.FTZ R37, R0, R11 ;  /* 0x0000000b00257220 */ /* 0x002fe20000410000 */
[----:B------:R-:W-:-:S03]  /*18b0*/  FMUL.FTZ R10, R11, 0.5 ;  /* 0x3f0000000b0a7820 */ /* 0x000fc60000410000 */
[----:B------:R-:W-:-:S04]  /*18c0*/  FFMA R0, -R37, R37, R0 ;  /* 0x0000002525007223 */ /* 0x000fc80000000100 */
[----:B------:R-:W-:-:S07]  /*18d0*/  FFMA R37, R0, R10, R37 ;  /* 0x0000000a00257223 */ /* 0x000fce0000000025 */
.L_x_50:
[----:B------:R-:W-:Y:S05]  /*18e0*/  BSYNC.RECONVERGENT B7 ;  /* 0x0000000000077941 */ /* 0x000fea0003800200 */
.L_x_48:
[----:B------:R-:W0:Y:S01]  /*18f0*/  LDCU UR6, c[0x0][0x3a4] ;  /* 0x00007480ff0677ac */ /* 0x000e220008000800 */
[----:B------:R-:W1:Y:S01]  /*1900*/  LDC.64 R10, c[0x0][0x380] ;  /* 0x0000e000ff0a7b82 */ /* 0x000e620000000a00 */
[----:B------:R-:W-:Y:S02]  /*1910*/  HFMA2 R27, -RZ, RZ, 1.875, 0 ;  /* 0x3f800000ff1b7431 */ /* 0x000fe400000001ff */
[----:B0-----:R-:W-:-:S06]  /*1920*/  FMUL R37, R37, UR6 ;  /* 0x0000000625257c20 */ /* 0x001fcc0008400000 */
[----:B------:R-:W1:Y:S02]  /*1930*/  F2I.TRUNC.NTZ R37, R37 ;  /* 0x0000002500257305 */ /* 0x000e64000020f100 */
[----:B-1----:R-:W-:-:S05]  /*1940*/  IMAD.WIDE R10, R37, 0x4, R10 ;  /* 0x00000004250a7825 */ /* 0x002fca00078e020a */
[----:B------:R0:W-:Y:S02]  /*1950*/  REDG.E.ADD.F32.FTZ.RN.STRONG.GPU desc[UR4][R10.64], R27 ;  /* 0x0000001b0a0079a6 */ /* 0x0001e4000c12f304 */
.L_x_47:
[----:B------:R-:W-:Y:S05]  /*1960*/  BSYNC.RECONVERGENT B6 ;  /* 0x0000000000067941 */ /* 0x000fea0003800200 */
.L_x_46:
[----:B------:R-:W-:Y:S05]  /*1970*/  @P0 BRA `(.L_x_51) ;  /* 0xffffffec00ac0947 */ /* 0x000fea000383ffff */
[----:B------:R-:W-:Y:S05]  /*1980*/  BSYNC B4 ;  /* 0x0000000000047941 */ /* 0x000fea0003800000 */
.L_x_10:
[----:B------:R-:W-:-:S07]  /*1990*/  MOV R29, R19 ;  /* 0x00000013001d7202 */ /* 0x000fce0000000f00 */
.L_x_9:
[----:B------:R-:W-:Y:S05]  /*19a0*/  BSYNC B5 ;  /* 0x0000000000057941 */ /* 0x000fea0003800000 */
.L_x_8:
[----:B------:R-:W-:-:S13]  /*19b0*/  ISETP.NE.AND P0, PT, R24, RZ, PT ;  /* 0x000000ff1800720c */ /* 0x000fda0003f05270 */
[----:B------:R-:W-:Y:S05]  /*19c0*/  @!P0 BRA `(.L_x_7) ;  /* 0x0000000c00f48947 */ /* 0x000fea0003800000 */
[----:B------:R-:W-:Y:S01]  /*19d0*/  ISETP.GE.U32.AND P0, PT, R18, 0x3, PT ;  /* 0x000000031200780c */ /* 0x000fe20003f06070 */
[----:B------:R-:W-:-:S12]  /*19e0*/  BSSY.RECONVERGENT B4, `(.L_x_52) ;  /* 0x000008c000047945 */ /* 0x000fd80003800200 */
[----:B------:R-:W-:Y:S05]  /*19f0*/  @!P0 BRA `(.L_x_53) ;  /* 0x0000000800288947 */ /* 0x000fea0003800000 */
[----:B0-----:R-:W-:Y:S01]  /*1a00*/  IMAD.WIDE.U32 R10, R29, 0x10, R12 ;  /* 0x000000101d0a7825 */ /* 0x001fe200078e000c */
[----:B------:R-:W0:Y:S04]  /*1a10*/  LDCU UR6, c[0x0][0x3a8] ;  /* 0x00007500ff0677ac */ /* 0x000e280008000800 */
[----:B------:R-:W2:Y:S04]  /*1a20*/  LD.E R27, desc[UR4][R10.64+0x4] ;  /* 0x000004040a1b7980 */ /* 0x000ea8000c101900 */
[----:B------:R-:W3:Y:S04]  /*1a30*/  LD.E R0, desc[UR4][R10.64] ;  /* 0x000000040a007980 */ /* 0x000ee8000c101900 */
[----:B------:R-:W4:Y:S01]  /*1a40*/  LD.E R31, desc[UR4][R10.64+0x8] ;  /* 0x000008040a1f7980 */ /* 0x000f22000c101900 */
[----:B------:R-:W-:Y:S01]  /*1a50*/  BSSY.RECONVERGENT B5, `(.L_x_54) ;  /* 0x000001d000057945 */ /* 0x000fe20003800200 */
        /* <DEDUP_REMOVED lines=16> */
.L_x_57:
[----:B-1----:R-:W-:Y:S01]  /*1b60*/  FMUL.FTZ R37, R0, R27 ;  /* 0x0000001b00257220 */ /* 0x002fe20000410000 */
[----:B------:R-:W-:-:S03]  /*1b70*/  FMUL.FTZ R26, R27, 0.5 ;  /* 0x3f0000001b1a7820 */ /* 0x000fc60000410000 */
[----:B------:R-:W-:-:S04]  /*1b80*/  FFMA R0, -R37, R37, R0 ;  /* 0x0000002525007223 */ /* 0x000fc80000000100 */
[----:B------:R-:W-:-:S07]  /*1b90*/  FFMA R37, R0, R26, R37 ;  /* 0x0000001a00257223 */ /* 0x000fce0000000025 */
.L_x_58:
[----:B------:R-:W-:Y:S05]  /*1ba0*/  BSYNC.RECONVERGENT B6 ;  /* 0x0000000000067941 */ /* 0x000fea0003800200 */
.L_x_56:
[----:B------:R-:W0:Y:S01]  /*1bb0*/  LDCU UR6, c[0x0][0x3a4] ;  /* 0x00007480ff0677ac */ /* 0x000e220008000800 */
[----:B------:R-:W1:Y:S01]  /*1bc0*/  LDC.64 R26, c[0x0][0x380] ;  /* 0x0000e000ff1a7b82 */ /* 0x000e620000000a00 */
[----:B------:R-:W-:Y:S02]  /*1bd0*/  HFMA2 R31, -RZ, RZ, 1.875, 0 ;  /* 0x3f800000ff1f7431 */ /* 0x000fe400000001ff */
[----:B0-----:R-:W-:-:S06]  /*1be0*/  FMUL R37, R37, UR6 ;  /* 0x0000000625257c20 */ /* 0x001fcc0008400000 */
[----:B------:R-:W1:Y:S02]  /*1bf0*/  F2I.TRUNC.NTZ R37, R37 ;  /* 0x0000002500257305 */ /* 0x000e64000020f100 */
[----:B-1----:R-:W-:-:S05]  /*1c00*/  IMAD.WIDE R26, R37, 0x4, R26 ;  /* 0x00000004251a7825 */ /* 0x002fca00078e021a */
[----:B------:R0:W-:Y:S02]  /*1c10*/  REDG.E.ADD.F32.FTZ.RN.STRONG.GPU desc[UR4][R26.64], R31 ;  /* 0x0000001f1a0079a6 */ /* 0x0001e4000c12f304 */
.L_x_55:
[----:B------:R-:W-:Y:S05]  /*1c20*/  BSYNC.RECONVERGENT B5 ;  /* 0x0000000000057941 */ /* 0x000fea0003800200 */
.L_x_54:
        /* <DEDUP_REMOVED lines=21> */
.L_x_62:
[----:B-1----:R-:W-:Y:S01]  /*1d80*/  FMUL.FTZ R37, R0, R27 ;  /* 0x0000001b00257220 */ /* 0x002fe20000410000 */
[----:B------:R-:W-:-:S03]  /*1d90*/  FMUL.FTZ R26, R27, 0.5 ;  /* 0x3f0000001b1a7820 */ /* 0x000fc60000410000 */
[----:B------:R-:W-:-:S04]  /*1da0*/  FFMA R0, -R37, R37, R0 ;  /* 0x0000002525007223 */ /* 0x000fc80000000100 */
[----:B------:R-:W-:-:S07]  /*1db0*/  FFMA R37, R0, R26, R37 ;  /* 0x0000001a00257223 */ /* 0x000fce0000000025 */
.L_x_63:
[----:B------:R-:W-:Y:S05]  /*1dc0*/  BSYNC.RECONVERGENT B6 ;  /* 0x0000000000067941 */ /* 0x000fea0003800200 */
.L_x_61:
[----:B------:R-:W0:Y:S01]  /*1dd0*/  LDCU UR6, c[0x0][0x3a4] ;  /* 0x00007480ff0677ac */ /* 0x000e220008000800 */
[----:B------:R-:W1:Y:S01]  /*1de0*/  LDC.64 R26, c[0x0][0x380] ;  /* 0x0000e000ff1a7b82 */ /* 0x000e620000000a00 */
[----:B------:R-:W-:Y:S01]  /*1df0*/  MOV R31, 0x3f800000 ;  /* 0x3f800000001f7802 */ /* 0x000fe20000000f00 */
[----:B0-----:R-:W-:-:S06]  /*1e00*/  FMUL R37, R37, UR6 ;  /* 0x0000000625257c20 */ /* 0x001fcc0008400000 */
[----:B------:R-:W1:Y:S02]  /*1e10*/  F2I.TRUNC.NTZ R37, R37 ;  /* 0x0000002500257305 */ /* 0x000e64000020f100 */
[----:B-1----:R-:W-:-:S05]  /*1e20*/  IMAD.WIDE R26, R37, 0x4, R26 ;  /* 0x00000004251a7825 */ /* 0x002fca00078e021a */
[----:B------:R0:W-:Y:S02]  /*1e30*/  REDG.E.ADD.F32.FTZ.RN.STRONG.GPU desc[UR4][R26.64], R31 ;  /* 0x0000001f1a0079a6 */ /* 0x0001e4000c12f304 */
.L_x_60:
[----:B------:R-:W-:Y:S05]  /*1e40*/  BSYNC.RECONVERGENT B5 ;  /* 0x0000000000057941 */ /* 0x000fea0003800200 */
.L_x_59:
        /* <DEDUP_REMOVED lines=21> */
.L_x_67:
[----:B-1----:R-:W-:Y:S01]  /*1fa0*/  FMUL.FTZ R37, R0, R27 ;  /* 0x0000001b00257220 */ /* 0x002fe20000410000 */
[----:B------:R-:W-:-:S03]  /*1fb0*/  FMUL.FTZ R26, R27, 0.5 ;  /* 0x3f0000001b1a7820 */ /* 0x000fc60000410000 */
[----:B------:R-:W-:-:S04]  /*1fc0*/  FFMA R0, -R37, R37, R0 ;  /* 0x0000002525007223 */ /* 0x000fc80000000100 */
[----:B------:R-:W-:-:S07]  /*1fd0*/  FFMA R37, R0, R26, R37 ;  /* 0x0000001a00257223 */ /* 0x000fce0000000025 */
.L_x_68:
[----:B------:R-:W-:Y:S05]  /*1fe0*/  BSYNC.RECONVERGENT B6 ;  /* 0x0000000000067941 */ /* 0x000fea0003800200 */
.L_x_66:
[----:B------:R-:W0:Y:S01]  /*1ff0*/  LDCU UR6, c[0x0][0x3a4] ;  /* 0x00007480ff0677ac */ /* 0x000e220008000800 */
[----:B------:R-:W1:Y:S01]  /*2000*/  LDC.64 R26, c[0x0][0x380] ;  /* 0x0000e000ff1a7b82 */ /* 0x000e620000000a00 */
[----:B------:R-:W-:Y:S02]  /*2010*/  HFMA2 R31, -RZ, RZ, 1.875, 0 ;  /* 0x3f800000ff1f7431 */ /* 0x000fe400000001ff */
[----:B0-----:R-:W-:-:S06]  /*2020*/  FMUL R37, R37, UR6 ;  /* 0x0000000625257c20 */ /* 0x001fcc0008400000 */
[----:B------:R-:W1:Y:S02]  /*2030*/  F2I.TRUNC.NTZ R37, R37 ;  /* 0x0000002500257305 */ /* 0x000e64000020f100 */
[----:B-1----:R-:W-:-:S05]  /*2040*/  IMAD.WIDE R26, R37, 0x4, R26 ;  /* 0x00000004251a7825 */ /* 0x002fca00078e021a */
[----:B------:R0:W-:Y:S02]  /*2050*/  REDG.E.ADD.F32.FTZ.RN.STRONG.GPU desc[UR4][R26.64], R31 ;  /* 0x0000001f1a0079a6 */ /* 0x0001e4000c12f304 */
.L_x_65:
[----:B------:R-:W-:Y:S05]  /*2060*/  BSYNC.RECONVERGENT B5 ;  /* 0x0000000000057941 */ /* 0x000fea0003800200 */
.L_x_64:
        /* <DEDUP_REMOVED lines=21> */
.L_x_72:
[----:B-1----:R-:W-:Y:S01]  /*21c0*/  FMUL.FTZ R37, R0, R11 ;  /* 0x0000000b00257220 */ /* 0x002fe20000410000 */
[----:B------:R-:W-:-:S03]  /*21d0*/  FMUL.FTZ R10, R11, 0.5 ;  /* 0x3f0000000b0a7820 */ /* 0x000fc60000410000 */
[----:B------:R-:W-:-:S04]  /*21e0*/  FFMA R0, -R37, R37, R0 ;  /* 0x0000002525007223 */ /* 0x000fc80000000100 */
[----:B------:R-:W-:-:S07]  /*21f0*/  FFMA R37, R0, R10, R37 ;  /* 0x0000000a00257223 */ /* 0x000fce0000000025 */
.L_x_73:
[----:B------:R-:W-:Y:S05]  /*2200*/  BSYNC.RECONVERGENT B6 ;  /* 0x0000000000067941 */ /* 0x000fea0003800200 */
.L_x_71:
[----:B------:R-:W0:Y:S01]  /*2210*/  LDCU UR6, c[0x0][0x3a4] ;  /* 0x00007480ff0677ac */ /* 0x000e220008000800 */
[----:B------:R-:W1:Y:S01]  /*2220*/  LDC.64 R10, c[0x0][0x380] ;  /* 0x0000e000ff0a7b82 */ /* 0x000e620000000a00 */
[----:B------:R-:W-:Y:S01]  /*2230*/  MOV R27, 0x3f800000 ;  /* 0x3f800000001b7802 */ /* 0x000fe20000000f00 */
[----:B0-----:R-:W-:-:S06]  /*2240*/  FMUL R37, R37, UR6 ;  /* 0x0000000625257c20 */ /* 0x001fcc0008400000 */
[----:B------:R-:W1:Y:S02]  /*2250*/  F2I.TRUNC.NTZ R37, R37 ;  /* 0x0000002500257305 */ /* 0x000e64000020f100 */
[----:B-1----:R-:W-:-:S05]  /*2260*/  IMAD.WIDE R10, R37, 0x4, R10 ;  /* 0x00000004250a7825 */ /* 0x002fca00078e020a */
[----:B------:R0:W-:Y:S02]  /*2270*/  REDG.E.ADD.F32.FTZ.RN.STRONG.GPU desc[UR4][R10.64], R27 ;  /* 0x0000001b0a0079a6 */ /* 0x0001e4000c12f304 */
.L_x_70:
[----:B------:R-:W-:Y:S05]  /*2280*/  BSYNC.RECONVERGENT B5 ;  /* 0x0000000000057941 */ /* 0x000fea0003800200 */
.L_x_69:
[----:B------:R-:W-:-:S07]  /*2290*/  IADD3 R29, PT, PT, R29, 0x4, RZ ;  /* 0x000000041d1d7810 */ /* 0x000fce0007ffe0ff */
.L_x_53:
[----:B------:R-:W-:Y:S05]  /*22a0*/  BSYNC.RECONVERGENT B4 ;  /* 0x0000000000047941 */ /* 0x000fea0003800200 */
.L_x_52:
[----:B------:R-:W-:-:S13]  /*22b0*/  ISETP.NE.AND P0, PT, R20, RZ, PT ;  /* 0x000000ff1400720c */ /* 0x000fda0003f05270 */
[----:B------:R-:W-:Y:S05]  /*22c0*/  @!P0 BRA `(.L_x_7) ;  /* 0x0000000400b48947 */ /* 0x000fea0003800000 */
[----:B------:R-:W-:Y:S01]  /*22d0*/  ISETP.NE.AND P0, PT, R20, 0x1, PT ;  /* 0x000000011400780c */ /* 0x000fe20003f05270 */
        /* <DEDUP_REMOVED lines=24> */
.L_x_79:
[----:B-1----:R-:W-:Y:S01]  /*2460*/  FMUL.FTZ R37, R0, R27 ;  /* 0x0000001b00257220 */ /* 0x002fe20000410000 */
[----:B------:R-:W-:-:S03]  /*2470*/  FMUL.FTZ R26, R27, 0.5 ;  /* 0x3f0000001b1a7820 */ /* 0x000fc60000410000 */
[----:B------:R-:W-:-:S04]  /*2480*/  FFMA R0, -R37, R37, R0 ;  /* 0x0000002525007223 */ /* 0x000fc80000000100 */
[----:B------:R-:W-:-:S07]  /*2490*/  FFMA R37, R0, R26, R37 ;  /* 0x0000001a00257223 */ /* 0x000fce0000000025 */
.L_x_80:
[----:B------:R-:W-:Y:S05]  /*24a0*/  BSYNC.RECONVERGENT B6 ;  /* 0x0000000000067941 */ /* 0x000fea0003800200 */
.L_x_78:
[----:B------:R-:W0:Y:S01]  /*24b0*/  LDCU UR6, c[0x0][0x3a4] ;  /* 0x00007480ff0677ac */ /* 0x000e220008000800 */
[----:B------:R-:W1:Y:S01]  /*24c0*/  LDC.64 R26, c[0x0][0x380] ;  /* 0x0000e000ff1a7b82 */ /* 0x000e620000000a00 */
[----:B------:R-:W-:Y:S02]  /*24d0*/  HFMA2 R31, -RZ, RZ, 1.875, 0 ;  /* 0x3f800000ff1f7431 */ /* 0x000fe400000001ff */
[----:B0-----:R-:W-:-:S06]  /*24e0*/  FMUL R37, R37, UR6 ;  /* 0x0000000625257c20 */ /* 0x001fcc0008400000 */
[----:B------:R-:W1:Y:S02]  /*24f0*/  F2I.TRUNC.NTZ R37, R37 ;  /* 0x0000002500257305 */ /* 0x000e64000020f100 */
[----:B-1----:R-:W-:-:S05]  /*2500*/  IMAD.WIDE R26, R37, 0x4, R26 ;  /* 0x00000004251a7825 */ /* 0x002fca00078e021a */
[----:B------:R0:W-:Y:S02]  /*2510*/  REDG.E.ADD.F32.FTZ.RN.STRONG.GPU desc[UR4][R26.64], R31 ;  /* 0x0000001f1a0079a6 */ /* 0x0001e4000c12f304 */
.L_x_77:
[----:B------:R-:W-:Y:S05]  /*2520*/  BSYNC.RECONVERGENT B5 ;  /* 0x0000000000057941 */ /* 0x000fea0003800200 */
.L_x_76:
        /* <DEDUP_REMOVED lines=21> */
.L_x_84:
[----:B-1----:R-:W-:Y:S01]  /*2680*/  FMUL.FTZ R37, R0, R11 ;  /* 0x0000000b00257220 */ /* 0x002fe20000410000 */
[----:B------:R-:W-:-:S03]  /*2690*/  FMUL.FTZ R10, R11, 0.5 ;  /* 0x3f0000000b0a7820 */ /* 0x000fc60000410000 */
[----:B------:R-:W-:-:S04]  /*26a0*/  FFMA R0, -R37, R37, R0 ;  /* 0x0000002525007223 */ /* 0x000fc80000000100 */
[----:B------:R-:W-:-:S07]  /*26b0*/  FFMA R37, R0, R10, R37 ;  /* 0x0000000a00257223 */ /* 0x000fce0000000025 */
.L_x_85:
[----:B------:R-:W-:Y:S05]  /*26c0*/  BSYNC.RECONVERGENT B6 ;  /* 0x0000000000067941 */ /* 0x000fea0003800200 */
.L_x_83:
[----:B------:R-:W0:Y:S01]  /*26d0*/  LDCU UR6, c[0x0][0x3a4] ;  /* 0x00007480ff0677ac */ /* 0x000e220008000800 */
[----:B------:R-:W1:Y:S01]  /*26e0*/  LDC.64 R10, c[0x0][0x380] ;  /* 0x0000e000ff0a7b82 */ /* 0x000e620000000a00 */
[----:B------:R-:W-:Y:S01]  /*26f0*/  MOV R27, 0x3f800000 ;  /* 0x3f800000001b7802 */ /* 0x000fe20000000f00 */
[----:B0-----:R-:W-:-:S06]  /*2700*/  FMUL R37, R37, UR6 ;  /* 0x0000000625257c20 */ /* 0x001fcc0008400000 */
[----:B------:R-:W1:Y:S02]  /*2710*/  F2I.TRUNC.NTZ R37, R37 ;  /* 0x0000002500257305 */ /* 0x000e64000020f100 */
[----:B-1----:R-:W-:-:S05]  /*2720*/  IMAD.WIDE R10, R37, 0x4, R10 ;  /* 0x00000004250a7825 */ /* 0x002fca00078e020a */
[----:B------:R0:W-:Y:S02]  /*2730*/  REDG.E.ADD.F32.FTZ.RN.STRONG.GPU desc[UR4][R10.64], R27 ;  /* 0x0000001b0a0079a6 */ /* 0x0001e4000c12f304 */
.L_x_82:
[----:B------:R-:W-:Y:S05]  /*2740*/  BSYNC.RECONVERGENT B5 ;  /* 0x0000000000057941 */ /* 0x000fea0003800200 */
.L_x_81:
[----:B------:R-:W-:-:S07]  /*2750*/  IADD3 R29, PT, PT, R29, 0x2, RZ ;  /* 0x000000021d1d7810 */ /* 0x000fce0007ffe0ff */
.L_x_75:
[----:B------:R-:W-:Y:S05]  /*2760*/  BSYNC.RECONVERGENT B4 ;  /* 0x0000000000047941 */ /* 0x000fea0003800200 */
.L_x_74:
[----:B------:R-:W-:-:S13]  /*2770*/  LOP3.LUT P0, RZ, R25, 0x1, RZ, 0xc0, !PT ;  /* 0x0000000119ff7812 */ /* 0x000fda000780c0ff */
[----:B------:R-:W-:Y:S05]  /*2780*/  @!P0 BRA `(.L_x_7) ;  /* 0x0000000000848947 */ /* 0x000fea0003800000 */
[----:B0-----:R-:W-:Y:S01]  /*2790*/  IMAD.WIDE.U32 R10, R29, 0x10, R12 ;  /* 0x000000101d0a7825 */ /* 0x001fe200078e000c */
[----:B------:R-:W0:Y:S04]  /*27a0*/  LDCU UR6, c[0x0][0x3a8] ;  /* 0x00007500ff0677ac */ /* 0x000e280008000800 */
[----:B------:R-:W2:Y:S04]  /*27b0*/  LD.E R27, desc[UR4][R10.64+0x4] ;  /* 0x000004040a1b7980 */ /* 0x000ea8000c101900 */
[----:B------:R-:W3:Y:S04]  /*27c0*/  LD.E R0, desc[UR4][R10.64] ;  /* 0x000000040a007980 */ /* 0x000ee8000c101900 */
[----:B------:R-:W4:Y:S01]  /*27d0*/  LD.E R29, desc[UR4][R10.64+0x8] ;  /* 0x000008040a1d7980 */ /* 0x000f22000c101900 */
        /* <DEDUP_REMOVED lines=16> */
.L_x_87:
[----:B-1----:R-:W-:Y:S01]  /*28e0*/  FMUL.FTZ R37, R0, R11 ;  /* 0x0000000b00257220 */ /* 0x002fe20000410000 */
[----:B------:R-:W-:-:S03]  /*28f0*/  FMUL.FTZ R6, R11, 0.5 ;  /* 0x3f0000000b067820 */ /* 0x000fc60000410000 */
[----:B------:R-:W-:-:S04]  /*2900*/  FFMA R0, -R37, R37, R0 ;  /* 0x0000002525007223 */ /* 0x000fc80000000100 */
[----:B------:R-:W-:-:S07]  /*2910*/  FFMA R37, R0, R6, R37 ;  /* 0x0000000600257223 */ /* 0x000fce0000000025 */
.L_x_88:
[----:B------:R-:W-:Y:S05]  /*2920*/  BSYNC.RECONVERGENT B4 ;  /* 0x0000000000047941 */ /* 0x000fea0003800200 */
.L_x_86:
[----:B------:R-:W0:Y:S01]  /*2930*/  LDCU UR6, c[0x0][0x3a4] ;  /* 0x00007480ff0677ac */ /* 0x000e220008000800 */
[----:B------:R-:W1:Y:S01]  /*2940*/  LDC.64 R10, c[0x0][0x380] ;  /* 0x0000e000ff0a7b82 */ /* 0x000e620000000a00 */
[----:B------:R-:W-:Y:S02]  /*2950*/  HFMA2 R17, -RZ, RZ, 1.875, 0 ;  /* 0x3f800000ff117431 */ /* 0x000fe400000001ff */
[----:B0-----:R-:W-:-:S06]  /*2960*/  FMUL R37, R37, UR6 ;  /* 0x0000000625257c20 */ /* 0x001fcc0008400000 */
[----:B------:R-:W1:Y:S02]  /*2970*/  F2I.TRUNC.NTZ R37, R37 ;  /* 0x0000002500257305 */ /* 0x000e64000020f100 */
[----:B-1----:R-:W-:-:S05]  /*2980*/  IMAD.WIDE R10, R37, 0x4, R10 ;  /* 0x00000004250a7825 */ /* 0x002fca00078e020a */
[----:B------:R1:W-:Y:S02]  /*2990*/  REDG.E.ADD.F32.FTZ.RN.STRONG.GPU desc[UR4][R10.64], R17 ;  /* 0x000000110a0079a6 */ /* 0x0003e4000c12f304 */
.L_x_7:
[----:B------:R-:W-:Y:S05]  /*29a0*/  BSYNC B2 ;  /* 0x0000000000027941 */ /* 0x000fea0003800000 */
.L_x_6:
[----:B------:R-:W-:-:S04]  /*29b0*/  IADD3 R21, PT, PT, R21, 0x1, RZ ;  /* 0x0000000115157810 */ /* 0x000fc80007ffe0ff */
[----:B------:R-:W-:-:S13]  /*29c0*/  ISETP.NE.AND P0, PT, R21, R28, PT ;  /* 0x0000001c1500720c */ /* 0x000fda0003f05270 */
[----:B------:R-:W-:Y:S05]  /*29d0*/  @P0 BRA `(.L_x_89) ;  /* 0xffffffdc005c0947 */ /* 0x000fea000383ffff */
[----:B------:R-:W-:Y:S05]  /*29e0*/  BSYNC B3 ;  /* 0x0000000000037941 */ /* 0x000fea0003800000 */
.L_x_5:
[----:B------:R-:W-:Y:S05]  /*29f0*/  BRA `(.L_x_4) ;  /* 0x0000002000f47947 */ /* 0x000fea0003800000 */
.L_x_3:
[----:B------:R-:W2:Y:S02]  /*2a00*/  LDG.E.64 R8, desc[UR4][R22.64] ;  /* 0x0000000416087981 */ /* 0x000ea4000c1e1b00 */
[----:B--2---:R-:W-:-:S06]  /*2a10*/  IMAD.WIDE R8, R5, 0x8, R8 ;  /* 0x0000000805087825 */ /* 0x004fcc00078e0208 */
[----:B------:R-:W2:Y:S02]  /*2a20*/  LD.E.64 R8, desc[UR4][R8.64] ;  /* 0x0000000408087980 */ /* 0x000ea4000c101b00 */
[----:B--2---:R-:W-:-:S05]  /*2a30*/  IMAD.WIDE R10, R4, 0x10, R8 ;  /* 0x00000010040a7825 */ /* 0x004fca00078e0208 */
[----:B------:R-:W2:Y:S02]  /*2a40*/  LD.E R28, desc[UR4][R10.64] ;  /* 0x000000040a1c7980 */ /* 0x000ea4000c101900 */
[----:B--2---:R-:W-:-:S13]  /*2a50*/  ISETP.GE.AND P0, PT, R28, 0x1, PT ;  /* 0x000000011c00780c */ /* 0x004fda0003f06270 */
[----:B------:R-:W-:Y:S05]  /*2a60*/  @!P0 BRA `(.L_x_4) ;  /* 0x0000002000d88947 */ /* 0x000fea0003800000 */
[----:B------:R-:W2:Y:S04]  /*2a70*/  LDG.E.64 R8, desc[UR4][R14.64] ;  /* 0x000000040e087981 */ /* 0x000ea8000c1e1b00 */
[----:B------:R-:W5:Y:S01]  /*2a80*/  LD.E.64 R10, desc[UR4][R10.64+0x8] ;  /* 0x000008040a0a7980 */ /* 0x000f62000c101b00 */
[----:B--2---:R-:W-:-:S06]  /*2a90*/  IMAD.WIDE R12, R5, 0x8, R8 ;  /* 0x00000008050c7825 */ /* 0x004fcc00078e0208 */
[----:B------:R-:W2:Y:S02]  /*2aa0*/  LD.E.64 R12, desc[UR4][R12.64] ;  /* 0x000000040c0c7980 */ /* 0x000ea4000c101b00 */
[----:B--2---:R-:W-:-:S05]  /*2ab0*/  IMAD.WIDE R16, R30, 0x10, R12 ;  /* 0x000000101e107825 */ /* 0x004fca00078e020c */
[----:B------:R-:W2:Y:S04]  /*2ac0*/  LD.E R25, desc[UR4][R16.64] ;  /* 0x0000000410197980 */ /* 0x000ea8000c101900 */
[----:B------:R0:W5:Y:S01]  /*2ad0*/  LD.E.64 R8, desc[UR4][R16.64+0x8] ;  /* 0x0000080410087980 */ /* 0x000162000c101b00 */
[----:B------:R-:W-:Y:S02]  /*2ae0*/  MOV R21, RZ ;  /* 0x000000ff00157202 */ /* 0x000fe40000000f00 */
[C---:B--2---:R-:W-:Y:S02]  /*2af0*/  LOP3.LUT R24, R25.reuse, 0x7, RZ, 0xc0, !PT ;  /* 0x0000000719187812 */ /* 0x044fe400078ec0ff */
[C---:B------:R-:W-:Y:S02]  /*2b00*/  LOP3.LUT R20, R25.reuse, 0x3, RZ, 0xc0, !PT ;  /* 0x0000000319147812 */ /* 0x040fe400078ec0ff */
[----:B------:R-:W-:-:S02]  /*2b10*/  LOP3.LUT R19, R25, 0x7ffffff8, RZ, 0xc0, !PT ;  /* 0x7ffffff819137812 */ /* 0x000fc400078ec0ff */
[----:B0-----:R-:W-:-:S07]  /*2b20*/  IADD3 R18, PT, PT, R24, -0x1, RZ ;  /* 0xffffffff18127810 */ /* 0x001fce0007ffe0ff */
.L_x_173:
[----:B------:R-:W-:Y:S01]  /*2b30*/  ISETP.GE.AND P0, PT, R25, 0x1, PT ;  /* 0x000000011900780c */ /* 0x000fe20003f06270 */
[----:B------:R-:W-:Y:S05]  /*2b40*/  YIELD ;  /* 0x0000000000007946 */ /* 0x000fea0003800000 */
[----:B01----:R-:W-:Y:S01]  /*2b50*/  MOV R13, R21 ;  /* 0x00000015000d7202 */ /* 0x003fe20000000f00 */
[----:B------:R-:W-:Y:S01]  /*2b60*/  BSSY B4, `(.L_x_90) ;  /* 0x0000225000047945 */ /* 0x000fe20003800000 */
[----:B------:R-:W-:-:S04]  /*2b70*/  IADD3 R21, PT, PT, R21, 0x1, RZ ;  /* 0x0000000115157810 */ /* 0x000fc80007ffe0ff */
[----:B------:R-:W-:Y:S01]  /*2b80*/  ISETP.NE.AND P1, PT, R21, R28, PT ;  /* 0x0000001c1500720c */ /* 0x000fe20003f25270 */
[----:B-----5:R-:W-:-:S12]  /*2b90*/  @!P0 BRA `(.L_x_91) ;  /* 0x0000002000848947 */ /* 0x020fd80003800000 */
[----:B-----5:R-:W-:-:S05]  /*2ba0*/  IMAD.WIDE.U32 R12, R13, 0x10, R10 ;  /* 0x000000100d0c7825 */ /* 0x020fca00078e000a */
[----:B------:R0:W5:Y:S04]  /*2bb0*/  LD.E R17, desc[UR4][R12.64] ;  /* 0x000000040c117980 */ /* 0x000168000c101900 */
[----:B------:R0:W5:Y:S04]  /*2bc0*/  LD.E R16, desc[UR4][R12.64+0x4] ;  /* 0x000004040c107980 */ /* 0x000168000c101900 */
[----:B------:R0:W5:Y:S01]  /*2bd0*/  LD.E R6, desc[UR4][R12.64+0x8] ;  /* 0x000008040c067980 */ /* 0x000162000c101900 */
[----:B------:R-:W-:Y:S01]  /*2be0*/  ISETP.GE.U32.AND P0, PT, R25, 0x8, PT ;  /* 0x000000081900780c */ /* 0x000fe20003f06070 */
[----:B------:R-:W-:Y:S01]  /*2bf0*/  BSSY B3, `(.L_x_92) ;  /* 0x000011c000037945 */ /* 0x000fe20003800000 */
[----:B------:R-:W-:-:S11]  /*2c00*/  HFMA2 R29, -RZ, RZ, 0, 0 ;  /* 0x00000000ff1d7431 */ /* 0x000fd600000001ff */
[----:B0-----:R-:W-:Y:S05]  /*2c10*/  @!P0 BRA `(.L_x_93) ;  /* 0x0000001000648947 */ /* 0x001fea0003800000 */
[----:B------:R-:W-:Y:S01]  /*2c20*/  BSSY B2, `(.L_x_94) ;  /* 0x0000117000027945 */ /* 0x000fe20003800000 */
[----:B------:R-:W-:-:S07]  /*2c30*/  MOV R29, RZ ;  /* 0x000000ff001d7202 */ /* 0x000fce0000000f00 */
.L_x_135:
        /* <DEDUP_REMOVED lines=25> */
.L_x_98:
[----:B-1----:R-:W-:Y:S01]  /*2dd0*/  FMUL.FTZ R37, R0, R27 ;  /* 0x0000001b00257220 */ /* 0x002fe20000410000 */
[----:B------:R-:W-:-:S03]  /*2de0*/  FMUL.FTZ R26, R27, 0.5 ;  /* 0x3f0000001b1a7820 */ /* 0x000fc60000410000 */
[----:B------:R-:W-:-:S04]  /*2df0*/  FFMA R0, -R37, R37, R0 ;  /* 0x0000002525007223 */ /* 0x000fc80000000100 */
[----:B------:R-:W-:-:S07]  /*2e00*/  FFMA R37, R0, R26, R37 ;  /* 0x0000001a00257223 */ /* 0x000fce0000000025 */
.L_x_99:
[----:B------:R-:W-:Y:S05]  /*2e10*/  BSYNC.RECONVERGENT B6 ;  /* 0x0000000000067941 */ /* 0x000fea0003800200 */
.L_x_97:
[----:B------:R-:W0:Y:S01]  /*2e20*/  LDCU UR6, c[0x0][0x3a4] ;  /* 0x00007480ff0677ac */ /* 0x000e220008000800 */
[----:B------:R-:W1:Y:S01]  /*2e30*/  LDC.64 R26, c[0x0][0x388] ;  /* 0x0000e200ff1a7b82 */ /* 0x000e620000000a00 */
[----:B------:R-:W-:Y:S01]  /*2e40*/  MOV R31, 0x3f800000 ;  /* 0x3f800000001f7802 */ /* 0x000fe20000000f00 */
[----:B0-----:R-:W-:-:S06]  /*2e50*/  FMUL R37, R37, UR6 ;  /* 0x0000000625257c20 */ /* 0x001fcc0008400000 */
[----:B------:R-:W1:Y:S02]  /*2e60*/  F2I.TRUNC.NTZ R37, R37 ;  /* 0x0000002500257305 */ /* 0x000e64000020f100 */
[----:B-1----:R-:W-:-:S05]  /*2e70*/  IMAD.WIDE R26, R37, 0x4, R26 ;  /* 0x00000004251a7825 */ /* 0x002fca00078e021a */
[----:B------:R0:W-:Y:S02]  /*2e80*/  REDG.E.ADD.F32.FTZ.RN.STRONG.GPU desc[UR4][R26.64], R31 ;  /* 0x0000001f1a0079a6 */ /* 0x0001e4000c12f304 */
.L_x_96:
[----:B------:R-:W-:Y:S05]  /*2e90*/  BSYNC.RECONVERGENT B5 ;  /* 0x0000000000057941 */ /* 0x000fea0003800200 */
.L_x_95:
        /* <DEDUP_REMOVED lines=21> */
.L_x_103:
[----:B-1----:R-:W-:Y:S01]  /*2ff0*/  FMUL.FTZ R37, R0, R27 ;  /* 0x0000001b00257220 */ /* 0x002fe20000410000 */
[----:B------:R-:W-:-:S03]  /*3000*/  FMUL.FTZ R26, R27, 0.5 ;  /* 0x3f0000001b1a7820 */ /* 0x000fc60000410000 */
[----:B------:R-:W-:-:S04]  /*3010*/  FFMA R0, -R37, R37, R0 ;  /* 0x0000002525007223 */ /* 0x000fc80000000100 */
[----:B------:R-:W-:-:S07]  /*3020*/  FFMA R37, R0, R26, R37 ;  /* 0x0000001a00257223 */ /* 0x000fce0000000025 */
.L_x_104:
[----:B------:R-:W-:Y:S05]  /*3030*/  BSYNC.RECONVERGENT B6 ;  /* 0x0000000000067941 */ /* 0x000fea0003800200 */
.L_x_102:
[----:B------:R-:W0:Y:S01]  /*3040*/  LDCU UR6, c[0x0][0x3a4] ;  /* 0x00007480ff0677ac */ /* 0x000e220008000800 */
[----:B------:R-:W1:Y:S01]  /*3050*/  LDC.64 R26, c[0x0][0x388] ;  /* 0x0000e200ff1a7b82 */ /* 0x000e620000000a00 */
[----:B------:R-:W-:Y:S02]  /*3060*/  HFMA2 R31, -RZ, RZ, 1.875, 0 ;  /* 0x3f800000ff1f7431 */ /* 0x000fe400000001ff */
[----:B0-----:R-:W-:-:S06]  /*3070*/  FMUL R37, R37, UR6 ;  /* 0x0000000625257c20 */ /* 0x001fcc0008400000 */
[----:B------:R-:W1:Y:S02]  /*3080*/  F2I.TRUNC.NTZ R37, R37 ;  /* 0x0000002500257305 */ /* 0x000e64000020f100 */
[----:B-1----:R-:W-:-:S05]  /*3090*/  IMAD.WIDE R26, R37, 0x4, R26 ;  /* 0x00000004251a7825 */ /* 0x002fca00078e021a */
[----:B------:R0:W-:Y:S02]  /*30a0*/  REDG.E.ADD.F32.FTZ.RN.STRONG.GPU desc[UR4][R26.64], R31 ;  /* 0x0000001f1a0079a6 */ /* 0x0001e4000c12f304 */
.L_x_101:
[----:B------:R-:W-:Y:S05]  /*30b0*/  BSYNC.RECONVERGENT B5 ;  /* 0x0000000000057941 */ /* 0x000fea0003800200 */
.L_x_100:
        /* <DEDUP_REMOVED lines=21> */
.L_x_108:
[----:B-1----:R-:W-:Y:S01]  /*3210*/  FMUL.FTZ R37, R0, R27 ;  /* 0x0000001b00257220 */ /* 0x002fe20000410000 */
[----:B------:R-:W-:-:S03]  /*3220*/  FMUL.FTZ R26, R27, 0.5 ;  /* 0x3f0000001b1a7820 */ /* 0x000fc60000410000 */
[----:B------:R-:W-:-:S04]  /*3230*/  FFMA R0, -R37, R37, R0 ;  /* 0x0000002525007223 */ /* 0x000fc80000000100 */
[----:B------:R-:W-:-:S07]  /*3240*/  FFMA R37, R0, R26, R37 ;  /* 0x0000001a00257223 */ /* 0x000fce0000000025 */
.L_x_109:
[----:B------:R-:W-:Y:S05]  /*3250*/  BSYNC.RECONVERGENT B6 ;  /* 0x0000000000067941 */ /* 0x000fea0003800200 */
.L_x_107:
[----:B------:R-:W0:Y:S01]  /*3260*/  LDCU UR6, c[0x0][0x3a4] ;  /* 0x00007480ff0677ac */ /* 0x000e220008000800 */
[----:B------:R-:W1:Y:S01]  /*3270*/  LDC.64 R26, c[0x0][0x388] ;  /* 0x0000e200ff1a7b82 */ /* 0x000e620000000a00 */
[----:B------:R-:W-:Y:S01]  /*3280*/  MOV R31, 0x3f800000 ;  /* 0x3f800000001f7802 */ /* 0x000fe20000000f00 */
[----:B0-----:R-:W-:-:S06]  /*3290*/  FMUL R37, R37, UR6 ;  /* 0x0000000625257c20 */ /* 0x001fcc0008400000 */
[----:B------:R-:W1:Y:S02]  /*32a0*/  F2I.TRUNC.NTZ R37, R37 ;  /* 0x0000002500257305 */ /* 0x000e64000020f100 */
[----:B-1----:R-:W-:-:S05]  /*32b0*/  IMAD.WIDE R26, R37, 0x4, R26 ;  /* 0x00000004251a7825 */ /* 0x002fca00078e021a */
[----:B------:R0:W-:Y:S02]  /*32c0*/  REDG.E.ADD.F32.FTZ.RN.STRONG.GPU desc[UR4][R26.64], R31 ;  /* 0x0000001f1a0079a6 */ /* 0x0001e4000c12f304 */
.L_x_106:
[----:B------:R-:W-:Y:S05]  /*32d0*/  BSYNC.RECONVERGENT B5 ;  /* 0x0000000000057941 */ /* 0x000fea0003800200 */
.L_x_105:
        /* <DEDUP_REMOVED lines=21> */
.L_x_113:
[----:B-1----:R-:W-:Y:S01]  /*3430*/  FMUL.FTZ R37, R0, R27 ;  /* 0x0000001b00257220 */ /* 0x002fe20000410000 */
[----:B------:R-:W-:-:S03]  /*3440*/  FMUL.FTZ R26, R27, 0.5 ;  /* 0x3f0000001b1a7820 */ /* 0x000fc60000410000 */
[----:B------:R-:W-:-:S04]  /*3450*/  FFMA R0, -R37, R37, R0 ;  /* 0x0000002525007223 */ /* 0x000fc80000000100 */
[----:B------:R-:W-:-:S07]  /*3460*/  FFMA R37, R0, R26, R37 ;  /* 0x0000001a00257223 */ /* 0x000fce0000000025 */
.L_x_114:
[----:B------:R-:W-:Y:S05]  /*3470*/  BSYNC.RECONVERGENT B6 ;  /* 0x0000000000067941 */ /* 0x000fea0003800200 */
.L_x_112:
[----:B------:R-:W0:Y:S01]  /*3480*/  LDCU UR6, c[0x0][0x3a4] ;  /* 0x00007480ff0677ac */ /* 0x000e220008000800 */
[----:B------:R-:W1:Y:S01]  /*3490*/  LDC.64 R26, c[0x0][0x388] ;  /* 0x0000e200ff1a7b82 */ /* 0x000e620000000a00 */
[----:B------:R-:W-:Y:S02]  /*34a0*/  HFMA2 R31, -RZ, RZ, 1.875, 0 ;  /* 0x3f800000ff1f7431 */ /* 0x000fe400000001ff */
[----:B0-----:R-:W-:-:S06]  /*34b0*/  FMUL R37, R37, UR6 ;  /* 0x0000000625257c20 */ /* 0x001fcc0008400000 */
[----:B------:R-:W1:Y:S02]  /*34c0*/  F2I.TRUNC.NTZ R37, R37 ;  /* 0x0000002500257305 */ /* 0x000e64000020f100 */
[----:B-1----:R-:W-:-:S05]  /*34d0*/  IMAD.WIDE R26, R37, 0x4, R26 ;  /* 0x00000004251a7825 */ /* 0x002fca00078e021a */
[----:B------:R0:W-:Y:S02]  /*34e0*/  REDG.E.ADD.F32.FTZ.RN.STRONG.GPU desc[UR4][R26.64], R31 ;  /* 0x0000001f1a0079a6 */ /* 0x0001e4000c12f304 */
.L_x_111:
[----:B------:R-:W-:Y:S05]  /*34f0*/  BSYNC.RECONVERGENT B5 ;  /* 0x0000000000057941 */ /* 0x000fea0003800200 */
.L_x_110:
        /* <DEDUP_REMOVED lines=21> */
.L_x_118:
[----:B-1----:R-:W-:Y:S01]  /*3650*/  FMUL.FTZ R37, R0, R27 ;  /* 0x0000001b00257220 */ /* 0x002fe20000410000 */
[----:B------:R-:W-:-:S03]  /*3660*/  FMUL.FTZ R26, R27, 0.5 ;  /* 0x3f0000001b1a7820 */ /* 0x000fc60000410000 */
[----:B------:R-:W-:-:S04]  /*3670*/  FFMA R0, -R37, R37, R0 ;  /* 0x0000002525007223 */ /* 0x000fc80000000100 */
[----:B------:R-:W-:-:S07]  /*3680*/  FFMA R37, R0, R26, R37 ;  /* 0x0000001a00257223 */ /* 0x000fce0000000025 */
.L_x_119:
[----:B------:R-:W-:Y:S05]  /*3690*/  BSYNC.RECONVERGENT B6 ;  /* 0x0000000000067941 */ /* 0x000fea0003800200 */
.L_x_117:
[----:B------:R-:W0:Y:S01]  /*36a0*/  LDCU UR6, c[0x0][0x3a4] ;  /* 0x00007480ff0677ac */ /* 0x000e220008000800 */
[----:B------:R-:W1:Y:S01]  /*36b0*/  LDC.64 R26, c[0x0][0x388] ;  /* 0x0000e200ff1a7b82 */ /* 0x000e620000000a00 */
[----:B------:R-:W-:Y:S01]  /*36c0*/  MOV R31, 0x3f800000 ;  /* 0x3f800000001f7802 */ /* 0x000fe20000000f00 */
[----:B0-----:R-:W-:-:S06]  /*36d0*/  FMUL R37, R37, UR6 ;  /* 0x0000000625257c20 */ /* 0x001fcc0008400000 */
[----:B------:R-:W1:Y:S02]  /*36e0*/  F2I.TRUNC.NTZ R37, R37 ;  /* 0x0000002500257305 */ /* 0x000e64000020f100 */
[----:B-1----:R-:W-:-:S05]  /*36f0*/  IMAD.WIDE R26, R37, 0x4, R26 ;  /* 0x00000004251a7825 */ /* 0x002fca00078e021a */
[----:B------:R0:W-:Y:S02]  /*3700*/  REDG.E.ADD.F32.FTZ.RN.STRONG.GPU desc[UR4][R26.64], R31 ;  /* 0x0000001f1a0079a6 */ /* 0x0001e4000c12f304 */
.L_x_116:
[----:B------:R-:W-:Y:S05]  /*3710*/  BSYNC.RECONVERGENT B5 ;  /* 0x0000000000057941 */ /* 0x000fea0003800200 */
.L_x_115:
        /* <DEDUP_REMOVED lines=21> */
.L_x_123:
[----:B-1----:R-:W-:Y:S01]  /*3870*/  FMUL.FTZ R37, R0, R27 ;  /* 0x0000001b00257220 */ /* 0x002fe20000410000 */
[----:B------:R-:W-:-:S03]  /*3880*/  FMUL.FTZ R26, R27, 0.5 ;  /* 0x3f0000001b1a7820 */ /* 0x000fc60000410000 */
[----:B------:R-:W-:-:S04]  /*3890*/  FFMA R0, -R37, R37, R0 ;  /* 0x0000002525007223 */ /* 0x000fc80000000100 */
[----:B------:R-:W-:-:S07]  /*38a0*/  FFMA R37, R0, R26, R37 ;  /* 0x0000001a00257223 */ /* 0x000fce0000000025 */
.L_x_124:
[----:B------:R-:W-:Y:S05]  /*38b0*/  BSYNC.RECONVERGENT B6 ;  /* 0x0000000000067941 */ /* 0x000fea0003800200 */
.L_x_122:
[----:B------:R-:W0:Y:S01]  /*38c0*/  LDCU UR6, c[0x0][0x3a4] ;  /* 0x00007480ff0677ac */ /* 0x000e220008000800 */
[----:B------:R-:W1:Y:S01]  /*38d0*/  LDC.64 R26, c[0x0][0x388] ;  /* 0x0000e200ff1a7b82 */ /* 0x000e620000000a00 */
[----:B------:R-:W-:Y:S02]  /*38e0*/  HFMA2 R31, -RZ, RZ, 1.875, 0 ;  /* 0x3f800000ff1f7431 */ /* 0x000fe400000001ff */
[----:B0-----:R-:W-:-:S06]  /*38f0*/  FMUL R37, R37, UR6 ;  /* 0x0000000625257c20 */ /* 0x001fcc0008400000 */
[----:B------:R-:W1:Y:S02]  /*3900*/  F2I.TRUNC.NTZ R37, R37 ;  /* 0x0000002500257305 */ /* 0x000e64000020f100 */
[----:B-1----:R-:W-:-:S05]  /*3910*/  IMAD.WIDE R26, R37, 0x4, R26 ;  /* 0x00000004251a7825 */ /* 0x002fca00078e021a */
[----:B------:R0:W-:Y:S02]  /*3920*/  REDG.E.ADD.F32.FTZ.RN.STRONG.GPU desc[UR4][R26.64], R31 ;  /* 0x0000001f1a0079a6 */ /* 0x0001e4000c12f304 */
.L_x_121:
[----:B------:R-:W-:Y:S05]  /*3930*/  BSYNC.RECONVERGENT B5 ;  /* 0x0000000000057941 */ /* 0x000fea0003800200 */
.L_x_120:
        /* <DEDUP_REMOVED lines=21> */
.L_x_128:
[----:B-1----:R-:W-:Y:S01]  /*3a90*/  FMUL.FTZ R37, R0, R27 ;  /* 0x0000001b00257220 */ /* 0x002fe20000410000 */
[----:B------:R-:W-:-:S03]  /*3aa0*/  FMUL.FTZ R26, R27, 0.5 ;  /* 0x3f0000001b1a7820 */ /* 0x000fc60000410000 */
[----:B------:R-:W-:-:S04]  /*3ab0*/  FFMA R0, -R37, R37, R0 ;  /* 0x0000002525007223 */ /* 0x000fc80000000100 */
[----:B------:R-:W-:-:S07]  /*3ac0*/  FFMA R37, R0, R26, R37 ;  /* 0x0000001a00257223 */ /* 0x000fce0000000025 */
.L_x_129:
[----:B------:R-:W-:Y:S05]  /*3ad0*/  BSYNC.RECONVERGENT B6 ;  /* 0x0000000000067941 */ /* 0x000fea0003800200 */
.L_x_127:
[----:B------:R-:W0:Y:S01]  /*3ae0*/  LDCU UR6, c[0x0][0x3a4] ;  /* 0x00007480ff0677ac */ /* 0x000e220008000800 */
[----:B------:R-:W1:Y:S01]  /*3af0*/  LDC.64 R26, c[0x0][0x388] ;  /* 0x0000e200ff1a7b82 */ /* 0x000e620000000a00 */
[----:B------:R-:W-:Y:S01]  /*3b00*/  MOV R31, 0x3f800000 ;  /* 0x3f800000001f7802 */ /* 0x000fe20000000f00 */
[----:B0-----:R-:W-:-:S06]  /*3b10*/  FMUL R37, R37, UR6 ;  /* 0x0000000625257c20 */ /* 0x001fcc0008400000 */
[----:B------:R-:W1:Y:S02]  /*3b20*/  F2I.TRUNC.NTZ R37, R37 ;  /* 0x0000002500257305 */ /* 0x000e64000020f100 */
[----:B-1----:R-:W-:-:S05]  /*3b30*/  IMAD.WIDE R26, R37, 0x4, R26 ;  /* 0x00000004251a7825 */ /* 0x002fca00078e021a */
[----:B------:R0:W-:Y:S02]  /*3b40*/  REDG.E.ADD.F32.FTZ.RN.STRONG.GPU desc[UR4][R26.64], R31 ;  /* 0x0000001f1a0079a6 */ /* 0x0001e4000c12f304 */
.L_x_126:
[----:B------:R-:W-:Y:S05]  /*3b50*/  BSYNC.RECONVERGENT B5 ;  /* 0x0000000000057941 */ /* 0x000fea0003800200 */
.L_x_125:
        /* <DEDUP_REMOVED lines=21> */
.L_x_133:
[----:B-1----:R-:W-:Y:S01]  /*3cb0*/  FMUL.FTZ R37, R0, R13 ;  /* 0x0000000d00257220 */ /* 0x002fe20000410000 */
[----:B------:R-:W-:-:S03]  /*3cc0*/  FMUL.FTZ R12, R13, 0.5 ;  /* 0x3f0000000d0c7820 */ /* 0x000fc60000410000 */
[----:B------:R-:W-:-:S04]  /*3cd0*/  FFMA R0, -R37, R37, R0 ;  /* 0x0000002525007223 */ /* 0x000fc80000000100 */
[----:B------:R-:W-:-:S07]  /*3ce0*/  FFMA R37, R0, R12, R37 ;  /* 0x0000000c00257223 */ /* 0x000fce0000000025 */
.L_x_134:
[----:B------:R-:W-:Y:S05]  /*3cf0*/  BSYNC.RECONVERGENT B6 ;  /* 0x0000000000067941 */ /* 0x000fea0003800200 */
.L_x_132:
[----:B------:R-:W0:Y:S01]  /*3d00*/  LDCU UR6, c[0x0][0x3a4] ;  /* 0x00007480ff0677ac */ /* 0x000e220008000800 */
[----:B------:R-:W1:Y:S01]  /*3d10*/  LDC.64 R12, c[0x0][0x388] ;  /* 0x0000e200ff0c7b82 */ /* 0x000e620000000a00 */
[----:B------:R-:W-:Y:S02]  /*3d20*/  HFMA2 R27, -RZ, RZ, 1.875, 0 ;  /* 0x3f800000ff1b7431 */ /* 0x000fe400000001ff */
[----:B0-----:R-:W-:-:S06]  /*3d30*/  FMUL R37, R37, UR6 ;  /* 0x0000000625257c20 */ /* 0x001fcc0008400000 */
[----:B------:R-:W1:Y:S02]  /*3d40*/  F2I.TRUNC.NTZ R37, R37 ;  /* 0x0000002500257305 */ /* 0x000e64000020f100 */
[----:B-1----:R-:W-:-:S05]  /*3d50*/  IMAD.WIDE R12, R37, 0x4, R12 ;  /* 0x00000004250c7825 */ /* 0x002fca00078e020c */
[----:B------:R0:W-:Y:S02]  /*3d60*/  REDG.E.ADD.F32.FTZ.RN.STRONG.GPU desc[UR4][R12.64], R27 ;  /* 0x0000001b0c0079a6 */ /* 0x0001e4000c12f304 */
.L_x_131:
[----:B------:R-:W-:Y:S05]  /*3d70*/  BSYNC.RECONVERGENT B5 ;  /* 0x0000000000057941 */ /* 0x000fea0003800200 */
.L_x_130:
[----:B------:R-:W-:Y:S05]  /*3d80*/  @P0 BRA `(.L_x_135) ;  /* 0xffffffec00ac0947 */ /* 0x000fea000383ffff */
[----:B------:R-:W-:Y:S05]  /*3d90*/  BSYNC B2 ;  /* 0x0000000000027941 */ /* 0x000fea0003800000 */
.L_x_94:
[----:B------:R-:W-:-:S07]  /*3da0*/  MOV R29, R19 ;  /* 0x00000013001d7202 */ /* 0x000fce0000000f00 */
.L_x_93:
[----:B------:R-:W-:Y:S05]  /*3db0*/  BSYNC B3 ;  /* 0x0000000000037941 */ /* 0x000fea0003800000 */
.L_x_92:
        /* <DEDUP_REMOVED lines=27> */
.L_x_141:
[----:B-1----:R-:W-:Y:S01]  /*3f70*/  FMUL.FTZ R37, R0, R27 ;  /* 0x0000001b00257220 */ /* 0x002fe20000410000 */
[----:B------:R-:W-:-:S03]  /*3f80*/  FMUL.FTZ R26, R27, 0.5 ;  /* 0x3f0000001b1a7820 */ /* 0x000fc60000410000 */
[----:B------:R-:W-:-:S04]  /*3f90*/  FFMA R0, -R37, R37, R0 ;  /* 0x0000002525007223 */ /* 0x000fc80000000100 */
[----:B------:R-:W-:-:S07]  /*3fa0*/  FFMA R37, R0, R26, R37 ;  /* 0x0000001a00257223 */ /* 0x000fce0000000025 */
.L_x_142:
[----:B------:R-:W-:Y:S05]  /*3fb0*/  BSYNC.RECONVERGENT B5 ;  /* 0x0000000000057941 */ /* 0x000fea0003800200 */
.L_x_140:
[----:B------:R-:W0:Y:S01]  /*3fc0*/  LDCU UR6, c[0x0][0x3a4] ;  /* 0x00007480ff0677ac */ /* 0x000e220008000800 */
[----:B------:R-:W1:Y:S01]  /*3fd0*/  LDC.64 R26, c[0x0][0x388] ;  /* 0x0000e200ff1a7b82 */ /* 0x000e620000000a00 */
[----:B------:R-:W-:Y:S02]  /*3fe0*/  HFMA2 R31, -RZ, RZ, 1.875, 0 ;  /* 0x3f800000ff1f7431 */ /* 0x000fe400000001ff */
[----:B0-----:R-:W-:-:S06]  /*3ff0*/  FMUL R37, R37, UR6 ;  /* 0x0000000625257c20 */ /* 0x001fcc0008400000 */
[----:B------:R-:W1:Y:S02]  /*4000*/  F2I.TRUNC.NTZ R37, R37 ;  /* 0x0000002500257305 */ /* 0x000e64000020f100 */
[----:B-1----:R-:W-:-:S05]  /*4010*/  IMAD.WIDE R26, R37, 0x4, R26 ;  /* 0x00000004251a7825 */ /* 0x002fca00078e021a */
[----:B------:R0:W-:Y:S02]  /*4020*/  REDG.E.ADD.F32.FTZ.RN.STRONG.GPU desc[UR4][R26.64], R31 ;  /* 0x0000001f1a0079a6 */ /* 0x0001e4000c12f304 */
.L_x_139:
[----:B------:R-:W-:Y:S05]  /*4030*/  BSYNC.RECONVERGENT B3 ;  /* 0x0000000000037941 */ /* 0x000fea0003800200 */
.L_x_138:
        /* <DEDUP_REMOVED lines=21> */
.L_x_146:
[----:B-1----:R-:W-:Y:S01]  /*4190*/  FMUL.FTZ R37, R0, R27 ;  /* 0x0000001b00257220 */ /* 0x002fe20000410000 */
[----:B------:R-:W-:-:S03]  /*41a0*/  FMUL.FTZ R26, R27, 0.5 ;  /* 0x3f0000001b1a7820 */ /* 0x000fc60000410000 */
[----:B------:R-:W-:-:S04]  /*41b0*/  FFMA R0, -R37, R37, R0 ;  /* 0x0000002525007223 */ /* 0x000fc80000000100 */
[----:B------:R-:W-:-:S07]  /*41c0*/  FFMA R37, R0, R26, R37 ;  /* 0x0000001a00257223 */ /* 0x000fce0000000025 */
.L_x_147:
[----:B------:R-:W-:Y:S05]  /*41d0*/  BSYNC.RECONVERGENT B5 ;  /* 0x0000000000057941 */ /* 0x000fea0003800200 */
.L_x_145:
[----:B------:R-:W0:Y:S01]  /*41e0*/  LDCU UR6, c[0x0][0x3a4] ;  /* 0x00007480ff0677ac */ /* 0x000e220008000800 */
[----:B------:R-:W1:Y:S01]  /*41f0*/  LDC.64 R26, c[0x0][0x388] ;  /* 0x0000e200ff1a7b82 */ /* 0x000e620000000a00 */
[----:B------:R-:W-:Y:S01]  /*4200*/  MOV R31, 0x3f800000 ;  /* 0x3f800000001f7802 */ /* 0x000fe20000000f00 */
[----:B0-----:R-:W-:-:S06]  /*4210*/  FMUL R37, R37, UR6 ;  /* 0x0000000625257c20 */ /* 0x001fcc0008400000 */
[----:B------:R-:W1:Y:S02]  /*4220*/  F2I.TRUNC.NTZ R37, R37 ;  /* 0x0000002500257305 */ /* 0x000e64000020f100 */
[----:B-1----:R-:W-:-:S05]  /*4230*/  IMAD.WIDE R26, R37, 0x4, R26 ;  /* 0x00000004251a7825 */ /* 0x002fca00078e021a */
[----:B------:R0:W-:Y:S02]  /*4240*/  REDG.E.ADD.F32.FTZ.RN.STRONG.GPU desc[UR4][R26.64], R31 ;  /* 0x0000001f1a0079a6 */ /* 0x0001e4000c12f304 */
.L_x_144:
[----:B------:R-:W-:Y:S05]  /*4250*/  BSYNC.RECONVERGENT B3 ;  /* 0x0000000000037941 */ /* 0x000fea0003800200 */
.L_x_143:
        /* <DEDUP_REMOVED lines=21> */
.L_x_151:
[----:B-1----:R-:W-:Y:S01]  /*43b0*/  FMUL.FTZ R37, R0, R27 ;  /* 0x0000001b00257220 */ /* 0x002fe20000410000 */
[----:B------:R-:W-:-:S03]  /*43c0*/  FMUL.FTZ R26, R27, 0.5 ;  /* 0x3f0000001b1a7820 */ /* 0x000fc60000410000 */
[----:B------:R-:W-:-:S04]  /*43d0*/  FFMA R0, -R37, R37, R0 ;  /* 0x0000002525007223 */ /* 0x000fc80000000100 */
[----:B------:R-:W-:-:S07]  /*43e0*/  FFMA R37, R0, R26, R37 ;  /* 0x0000001a00257223 */ /* 0x000fce0000000025 */
.L_x_152:
[----:B------:R-:W-:Y:S05]  /*43f0*/  BSYNC.RECONVERGENT B5 ;  /* 0x0000000000057941 */ /* 0x000fea0003800200 */
.L_x_150:
[----:B------:R-:W0:Y:S01]  /*4400*/  LDCU UR6, c[0x0][0x3a4] ;  /* 0x00007480ff0677ac */ /* 0x000e220008000800 */
[----:B------:R-:W1:Y:S01]  /*4410*/  LDC.64 R26, c[0x0][0x388] ;  /* 0x0000e200ff1a7b82 */ /* 0x000e620000000a00 */
[----:B------:R-:W-:Y:S02]  /*4420*/  HFMA2 R31, -RZ, RZ, 1.875, 0 ;  /* 0x3f800000ff1f7431 */ /* 0x000fe400000001ff */
[----:B0-----:R-:W-:-:S06]  /*4430*/  FMUL R37, R37, UR6 ;  /* 0x0000000625257c20 */ /* 0x001fcc0008400000 */
[----:B------:R-:W1:Y:S02]  /*4440*/  F2I.TRUNC.NTZ R37, R37 ;  /* 0x0000002500257305 */ /* 0x000e64000020f100 */
[----:B-1----:R-:W-:-:S05]  /*4450*/  IMAD.WIDE R26, R37, 0x4, R26 ;  /* 0x00000004251a7825 */ /* 0x002fca00078e021a */
[----:B------:R0:W-:Y:S02]  /*4460*/  REDG.E.ADD.F32.FTZ.RN.STRONG.GPU desc[UR4][R26.64], R31 ;  /* 0x0000001f1a0079a6 */ /* 0x0001e4000c12f304 */
.L_x_149:
[----:B------:R-:W-:Y:S05]  /*4470*/  BSYNC.RECONVERGENT B3 ;  /* 0x0000000000037941 */ /* 0x000fea0003800200 */
.L_x_148:
        /* <DEDUP_REMOVED lines=21> */
.L_x_156:
[----:B-1----:R-:W-:Y:S01]  /*45d0*/  FMUL.FTZ R37, R0, R13 ;  /* 0x0000000d00257220 */ /* 0x002fe20000410000 */
[----:B------:R-:W-:-:S03]  /*45e0*/  FMUL.FTZ R12, R13, 0.5 ;  /* 0x3f0000000d0c7820 */ /* 0x000fc60000410000 */
[----:B------:R-:W-:-:S04]  /*45f0*/  FFMA R0, -R37, R37, R0 ;  /* 0x0000002525007223 */ /* 0x000fc80000000100 */
[----:B------:R-:W-:-:S07]  /*4600*/  FFMA R37, R0, R12, R37 ;  /* 0x0000000c00257223 */ /* 0x000fce0000000025 */
.L_x_157:
[----:B------:R-:W-:Y:S05]  /*4610*/  BSYNC.RECONVERGENT B5 ;  /* 0x0000000000057941 */ /* 0x000fea0003800200 */
.L_x_155:
[----:B------:R-:W0:Y:S01]  /*4620*/  LDCU UR6, c[0x0][0x3a4] ;  /* 0x00007480ff0677ac */ /* 0x000e220008000800 */
[----:B------:R-:W1:Y:S01]  /*4630*/  LDC.64 R12, c[0x0][0x388] ;  /* 0x0000e200ff0c7b82 */ /* 0x000e620000000a00 */
[----:B------:R-:W-:Y:S01]  /*4640*/  MOV R27, 0x3f800000 ;  /* 0x3f800000001b7802 */ /* 0x000fe20000000f00 */
[----:B0-----:R-:W-:-:S06]  /*4650*/  FMUL R37, R37, UR6 ;  /* 0x0000000625257c20 */ /* 0x001fcc0008400000 */
[----:B------:R-:W1:Y:S02]  /*4660*/  F2I.TRUNC.NTZ R37, R37 ;  /* 0x0000002500257305 */ /* 0x000e64000020f100 */
[----:B-1----:R-:W-:-:S05]  /*4670*/  IMAD.WIDE R12, R37, 0x4, R12 ;  /* 0x00000004250c7825 */ /* 0x002fca00078e020c */
[----:B------:R0:W-:Y:S02]  /*4680*/  REDG.E.ADD.F32.FTZ.RN.STRONG.GPU desc[UR4][R12.64], R27 ;  /* 0x0000001b0c0079a6 */ /* 0x0001e4000c12f304 */
.L_x_154:
[----:B------:R-:W-:Y:S05]  /*4690*/  BSYNC.RECONVERGENT B3 ;  /* 0x0000000000037941 */ /* 0x000fea0003800200 */
.L_x_153:
[----:B------:R-:W-:-:S07]  /*46a0*/  IADD3 R29, PT, PT, R29, 0x4, RZ ;  /* 0x000000041d1d7810 */ /* 0x000fce0007ffe0ff */
.L_x_137:
[----:B------:R-:W-:Y:S05]  /*46b0*/  BSYNC.RECONVERGENT B2 ;  /* 0x0000000000027941 */ /* 0x000fea0003800200 */
.L_x_136:
        /* <DEDUP_REMOVED lines=27> */
.L_x_163:
[----:B-1----:R-:W-:Y:S01]  /*4870*/  FMUL.FTZ R37, R0, R27 ;  /* 0x0000001b00257220 */ /* 0x002fe20000410000 */
[----:B------:R-:W-:-:S03]  /*4880*/  FMUL.FTZ R26, R27, 0.5 ;  /* 0x3f0000001b1a7820 */ /* 0x000fc60000410000 */
[----:B------:R-:W-:-:S04]  /*4890*/  FFMA R0, -R37, R37, R0 ;  /* 0x0000002525007223 */ /* 0x000fc80000000100 */
[----:B------:R-:W-:-:S07]  /*48a0*/  FFMA R37, R0, R26, R37 ;  /* 0x0000001a00257223 */ /* 0x000fce0000000025 */
.L_x_164:
[----:B------:R-:W-:Y:S05]  /*48b0*/  BSYNC.RECONVERGENT B5 ;  /* 0x0000000000057941 */ /* 0x000fea0003800200 */
.L_x_162:
[----:B------:R-:W0:Y:S01]  /*48c0*/  LDCU UR6, c[0x0][0x3a4] ;  /* 0x00007480ff0677ac */ /* 0x000e220008000800 */
[----:B------:R-:W1:Y:S01]  /*48d0*/  LDC.64 R26, c[0x0][0x388] ;  /* 0x0000e200ff1a7b82 */ /* 0x000e620000000a00 */
[----:B------:R-:W-:Y:S02]  /*48e0*/  HFMA2 R31, -RZ, RZ, 1.875, 0 ;  /* 0x3f800000ff1f7431 */ /* 0x000fe400000001ff */
[----:B0-----:R-:W-:-:S06]  /*48f0*/  FMUL R37, R37, UR6 ;  /* 0x0000000625257c20 */ /* 0x001fcc0008400000 */
[----:B------:R-:W1:Y:S02]  /*4900*/  F2I.TRUNC.NTZ R37, R37 ;  /* 0x0000002500257305 */ /* 0x000e64000020f100 */
[----:B-1----:R-:W-:-:S05]  /*4910*/  IMAD.WIDE R26, R37, 0x4, R26 ;  /* 0x00000004251a7825 */ /* 0x002fca00078e021a */
[----:B------:R0:W-:Y:S02]  /*4920*/  REDG.E.ADD.F32.FTZ.RN.STRONG.GPU desc[UR4][R26.64], R31 ;  /* 0x0000001f1a0079a6 */ /* 0x0001e4000c12f304 */
.L_x_161:
[----:B------:R-:W-:Y:S05]  /*4930*/  BSYNC.RECONVERGENT B3 ;  /* 0x0000000000037941 */ /* 0x000fea0003800200 */
.L_x_160:
        /* <DEDUP_REMOVED lines=21> */
.L_x_168:
[----:B-1----:R-:W-:Y:S01]  /*4a90*/  FMUL.FTZ R37, R0, R13 ;  /* 0x0000000d00257220 */ /* 0x002fe20000410000 */
[----:B------:R-:W-:-:S03]  /*4aa0*/  FMUL.FTZ R12, R13, 0.5 ;  /* 0x3f0000000d0c7820 */ /* 0x000fc60000410000 */
[----:B------:R-:W-:-:S04]  /*4ab0*/  FFMA R0, -R37, R37, R0 ;  /* 0x0000002525007223 */ /* 0x000fc80000000100 */
[----:B------:R-:W-:-:S07]  /*4ac0*/  FFMA R37, R0, R12, R37 ;  /* 0x0000000c00257223 */ /* 0x000fce0000000025 */
.L_x_169:
[----:B------:R-:W-:Y:S05]  /*4ad0*/  BSYNC.RECONVERGENT B5 ;  /* 0x0000000000057941 */ /* 0x000fea0003800200 */
.L_x_167:
[----:B------:R-:W0:Y:S01]  /*4ae0*/  LDCU UR6, c[0x0][0x3a4] ;  /* 0x00007480ff0677ac */ /* 0x000e220008000800 */
[----:B------:R-:W1:Y:S01]  /*4af0*/  LDC.64 R12, c[0x0][0x388] ;  /* 0x0000e200ff0c7b82 */ /* 0x000e620000000a00 */
[----:B------:R-:W-:Y:S01]  /*4b00*/  MOV R27, 0x3f800000 ;  /* 0x3f800000001b7802 */ /* 0x000fe20000000f00 */
[----:B0-----:R-:W-:-:S06]  /*4b10*/  FMUL R37, R37, UR6 ;  /* 0x0000000625257c20 */ /* 0x001fcc0008400000 */
[----:B------:R-:W1:Y:S02]  /*4b20*/  F2I.TRUNC.NTZ R37, R37 ;  /* 0x0000002500257305 */ /* 0x000e64000020f100 */
[----:B-1----:R-:W-:-:S05]  /*4b30*/  IMAD.WIDE R12, R37, 0x4, R12 ;  /* 0x00000004250c7825 */ /* 0x002fca00078e020c */
[----:B------:R0:W-:Y:S02]  /*4b40*/  REDG.E.ADD.F32.FTZ.RN.STRONG.GPU desc[UR4][R12.64], R27 ;  /* 0x0000001b0c0079a6 */ /* 0x0001e4000c12f304 */
.L_x_166:
[----:B------:R-:W-:Y:S05]  /*4b50*/  BSYNC.RECONVERGENT B3 ;  /* 0x0000000000037941 */ /* 0x000fea0003800200 */
.L_x_165:
[----:B------:R-:W-:-:S07]  /*4b60*/  IADD3 R29, PT, PT, R29, 0x2, RZ ;  /* 0x000000021d1d7810 */ /* 0x000fce0007ffe0ff */
.L_x_159:
[----:B------:R-:W-:Y:S05]  /*4b70*/  BSYNC.RECONVERGENT B2 ;  /* 0x0000000000027941 */ /* 0x000fea0003800200 */
.L_x_158:
        /* <DEDUP_REMOVED lines=23> */
.L_x_171:
[----:B-1----:R-:W-:Y:S01]  /*4cf0*/  FMUL.FTZ R37, R0, R13 ;  /* 0x0000000d00257220 */ /* 0x002fe20000410000 */
[----:B------:R-:W-:-:S03]  /*4d00*/  FMUL.FTZ R6, R13, 0.5 ;  /* 0x3f0000000d067820 */ /* 0x000fc60000410000 */
[----:B------:R-:W-:-:S04]  /*4d10*/  FFMA R0, -R37, R37, R0 ;  /* 0x0000002525007223 */ /* 0x000fc80000000100 */
[----:B------:R-:W-:-:S07]  /*4d20*/  FFMA R37, R0, R6, R37 ;  /* 0x0000000600257223 */ /* 0x000fce0000000025 */
.L_x_172:
[----:B------:R-:W-:Y:S05]  /*4d30*/  BSYNC.RECONVERGENT B2 ;  /* 0x0000000000027941 */ /* 0x000fea0003800200 */
.L_x_170:
[----:B------:R-:W0:Y:S01]  /*4d40*/  LDCU UR6, c[0x0][0x3a4] ;  /* 0x00007480ff0677ac */ /* 0x000e220008000800 */
[----:B------:R-:W1:Y:S01]  /*4d50*/  LDC.64 R12, c[0x0][0x388] ;  /* 0x0000e200ff0c7b82 */ /* 0x000e620000000a00 */
[----:B------:R-:W-:Y:S02]  /*4d60*/  HFMA2 R17, -RZ, RZ, 1.875, 0 ;  /* 0x3f800000ff117431 */ /* 0x000fe400000001ff */
[----:B0-----:R-:W-:-:S06]  /*4d70*/  FMUL R37, R37, UR6 ;  /* 0x0000000625257c20 */ /* 0x001fcc0008400000 */
[----:B------:R-:W1:Y:S02]  /*4d80*/  F2I.TRUNC.NTZ R37, R37 ;  /* 0x0000002500257305 */ /* 0x000e64000020f100 */
[----:B-1----:R-:W-:-:S05]  /*4d90*/  IMAD.WIDE R12, R37, 0x4, R12 ;  /* 0x00000004250c7825 */ /* 0x002fca00078e020c */
[----:B------:R1:W-:Y:S02]  /*4da0*/  REDG.E.ADD.F32.FTZ.RN.STRONG.GPU desc[UR4][R12.64], R17 ;  /* 0x000000110c0079a6 */ /* 0x0003e4000c12f304 */
.L_x_91:
[----:B------:R-:W-:Y:S05]  /*4db0*/  BSYNC B4 ;  /* 0x0000000000047941 */ /* 0x000fea0003800000 */
.L_x_90:
[----:B------:R-:W-:Y:S05]  /*4dc0*/  @P1 BRA `(.L_x_173) ;  /* 0xffffffdc00581947 */ /* 0x000fea000383ffff */
.L_x_4:
[----:B------:R-:W-:Y:S05]  /*4dd0*/  BSYNC B0 ;  /* 0x0000000000007941 */ /* 0x000fea0003800000 */
.L_x_2:
[----:B------:R-:W0:Y:S01]  /*4de0*/  LDCU UR7, c[0x0][0x3ac] ;  /* 0x00007580ff0777ac */ /* 0x000e220008000800 */
[----:B------:R-:W-:Y:S01]  /*4df0*/  IADD3 R30, PT, PT, R30, 0x1, RZ ;  /* 0x000000011e1e7810 */ /* 0x000fe20007ffe0ff */
[----:B------:R-:W2:Y:S03]  /*4e00*/  LDCU UR6, c[0x0][0x3a0] ;  /* 0x00007400ff0677ac */ /* 0x000ea60008000800 */
[----:B------:R-:W-:Y:S02]  /*4e10*/  IADD3 R0, PT, PT, -R3, R30, RZ ;  /* 0x0000001e03007210 */ /* 0x000fe40007ffe1ff */
[----:B01---5:R-:W-:Y:S02]  /*4e20*/  MOV R11, UR7 ;  /* 0x00000007000b7c02 */ /* 0x023fe40008000f00 */
[----:B--2---:R-:W-:Y:S02]  /*4e30*/  MOV R9, UR6 ;  /* 0x0000000600097c02 */ /* 0x004fe40008000f00 */
[----:B------:R-:W-:-:S02]  /*4e40*/  ISETP.GT.AND P1, PT, R0, R11, PT ;  /* 0x0000000b0000720c */ /* 0x000fc40003f24270 */
[----:B------:R-:W-:-:S13]  /*4e50*/  ISETP.GE.AND P0, PT, R30, R9, PT ;  /* 0x000000091e00720c */ /* 0x000fda0003f06270 */
[----:B------:R-:W-:Y:S05]  /*4e60*/  @!P0 BRA !P1, `(.L_x_174) ;  /* 0xffffffb400dc8947 */ /* 0x000fea000483ffff */
.L_x_1:
[----:B------:R-:W-:Y:S05]  /*4e70*/  BSYNC B1 ;  /* 0x0000000000017941 */ /* 0x000fea0003800000 */
.L_x_0:
[CC--:B------:R-:W-:Y:S01]  /*4e80*/  ISETP.GT.AND P0, PT, R5.reuse, R11.reuse, PT ;  /* 0x0000000b0500720c */ /* 0x0c0fe20003f04270 */
[----:B------:R-:W-:Y:S01]  /*4e90*/  BSSY B2, `(.L_x_175) ;  /* 0x00004a6000027945 */ /* 0x000fe20003800000 */
[----:B------:R-:W-:-:S04]  /*4ea0*/  IADD3 R6, PT, PT, R5, -R11, RZ ;  /* 0x8000000b05067210 */ /* 0x000fc80007ffe0ff */
[----:B------:R-:W-:-:S04]  /*4eb0*/  SEL R6, R6, RZ, P0 ;  /* 0x000000ff06067207 */ /* 0x000fc80000000000 */
[----:B------:R-:W-:-:S04]  /*4ec0*/  IADD3 R0, PT, PT, -R5, R6, RZ ;  /* 0x0000000605007210 */ /* 0x000fc80007ffe1ff */
[----:B------:R-:W-:-:S04]  /*4ed0*/  ISETP.GT.AND P0, PT, R0, R11, PT ;  /* 0x0000000b0000720c */ /* 0x000fc80003f04270 */
[----:B------:R-:W-:-:S13]  /*4ee0*/  ISETP.GE.OR P0, PT, R6, R9, P0 ;  /* 0x000000090600720c */ /* 0x000fda0000706670 */
[----:B------:R-:W-:Y:S05]  /*4ef0*/  @P0 BRA `(.L_x_176) ;  /* 0x00000048007c0947 */ /* 0x000fea0003800000 */
[----:B------:R-:W-:Y:S02]  /*4f00*/  IADD3 R19, PT, PT, -R4, R7, RZ ;  /* 0x0000000704137210 */ /* 0x000fe40007ffe1ff */
[----:B------:R-:W-:Y:S02]  /*4f10*/  MOV R18, R6 ;  /* 0x0000000600127202 */ /* 0x000fe40000000f00 */
[----:B------:R-:W-:-:S04]  /*4f20*/  ISETP.GT.AND P3, PT, R19, R11, PT ;  /* 0x0000000b1300720c */ /* 0x000fc80003f64270 */
[----:B------:R-:W-:-:S13]  /*4f30*/  ISETP.LT.AND P3, PT, R7, R9, !P3 ;  /* 0x000000090700720c */ /* 0x000fda0005f61270 */
.L_x_352:
[----:B------:R-:W-:Y:S04]  /*4f40*/  BSSY B1, `(.L_x_177) ;  /* 0x0000491000017945 */ /* 0x000fe80003800000 */
[----:B------:R-:W-:Y:S05]  /*4f50*/  @!P3 BRA `(.L_x_178) ;  /* 0x00000048003cb947 */ /* 0x000fea0003800000 */
[----:B------:R-:W-:Y:S01]  /*4f60*/  IMAD R16, R0, R0, RZ ;  /* 0x0000000000107224 */ /* 0x000fe200078e02ff */
[----:B------:R-:W-:Y:S02]  /*4f70*/  MOV R9, R19 ;  /* 0x0000001300097202 */ /* 0x000fe40000000f00 */
[----:B------:R-:W-:-:S07]  /*4f80*/  MOV R17, R7 ;  /* 0x0000000700117202 */ /* 0x000fce0000000f00 */
.L_x_351:
[----:B0-----:R-:W0:Y:S01]  /*4f90*/  LDCU UR6, c[0x0][0x3b0] ;  /* 0x00007600ff0677ac */ /* 0x001e220008000800 */
[----:B------:R-:W-:Y:S01]  /*4fa0*/  IMAD R0, R9, R9, R16 ;  /* 0x0000000909007224 */ /* 0x000fe200078e0210 */
[----:B------:R-:W-:Y:S04]  /*4fb0*/  BSSY B0, `(.L_x_179) ;  /* 0x0000482000007945 */ /* 0x000fe80003800000 */
[----:B0-----:R-:W-:-:S13]  /*4fc0*/  ISETP.GT.U32.AND P0, PT, R0, UR6, PT ;  /* 0x0000000600007c0c */ /* 0x001fda000bf04070 */
[----:B-1----:R-:W-:Y:S05]  /*4fd0*/  @P0 BRA `(.L_x_180) ;  /* 0x0000004400fc0947 */ /* 0x002fea0003800000 */
[----:B------:R-:W-:-:S04]  /*4fe0*/  LOP3.LUT R0, R2, 0x1, RZ, 0xc0, !PT ;  /* 0x0000000102007812 */ /* 0x000fc800078ec0ff */
[----:B------:R-:W-:-:S13]  /*4ff0*/  ISETP.NE.U32.AND P0, PT, R0, 0x1, PT ;  /* 0x000000010000780c */ /* 0x000fda0003f05070 */
[----:B------:R-:W-:Y:S05]  /*5000*/  @!P0 BRA `(.L_x_181) ;  /* 0x0000002000fc8947 */ /* 0x000fea0003800000 */
        /* <DEDUP_REMOVED lines=17> */
[----:B0-----:R-:W-:-:S07]  /*5120*/  LOP3.LUT R25, R30, 0x7ffffff8, RZ, 0xc0, !PT ;  /* 0x7ffffff81e197812 */ /* 0x001fce00078ec0ff */
.L_x_266:
        /* <DEDUP_REMOVED lines=14> */
.L_x_228:
        /* <DEDUP_REMOVED lines=25> */
.L_x_191:
[----:B-1----:R-:W-:Y:S01]  /*53a0*/  FMUL.FTZ R37, R0, R27 ;  /* 0x0000001b00257220 */ /* 0x002fe20000410000 */
[----:B------:R-:W-:-:S03]  /*53b0*/  FMUL.FTZ R26, R27, 0.5 ;  /* 0x3f0000001b1a7820 */ /* 0x000fc60000410000 */
[----:B------:R-:W-:-:S04]  /*53c0*/  FFMA R0, -R37, R37, R0 ;  /* 0x0000002525007223 */ /* 0x000fc80000000100 */
[----:B------:R-:W-:-:S07]  /*53d0*/  FFMA R37, R0, R26, R37 ;  /* 0x0000001a00257223 */ /* 0x000fce0000000025 */
.L_x_192:
[----:B------:R-:W-:Y:S05]  /*53e0*/  BSYNC.RECONVERGENT B8 ;  /* 0x0000000000087941 */ /* 0x000fea0003800200 */
.L_x_190:
[----:B------:R-:W0:Y:S01]  /*53f0*/  LDCU UR6, c[0x0][0x3a4] ;  /* 0x00007480ff0677ac */ /* 0x000e220008000800 */
[----:B------:R-:W1:Y:S01]  /*5400*/  LDC.64 R26, c[0x0][0x380] ;  /* 0x0000e000ff1a7b82 */ /* 0x000e620000000a00 */
[----:B------:R-:W-:Y:S01]  /*5410*/  MOV R33, 0x3f800000 ;  /* 0x3f80000000217802 */ /* 0x000fe20000000f00 */
[----:B0-----:R-:W-:-:S06]  /*5420*/  FMUL R37, R37, UR6 ;  /* 0x0000000625257c20 */ /* 0x001fcc0008400000 */
[----:B------:R-:W1:Y:S02]  /*5430*/  F2I.TRUNC.NTZ R37, R37 ;  /* 0x0000002500257305 */ /* 0x000e64000020f100 */
[----:B-1----:R-:W-:-:S05]  /*5440*/  IMAD.WIDE R26, R37, 0x4, R26 ;  /* 0x00000004251a7825 */ /* 0x002fca00078e021a */
[----:B------:R0:W-:Y:S02]  /*5450*/  REDG.E.ADD.F32.FTZ.RN.STRONG.GPU desc[UR4][R26.64], R33 ;  /* 0x000000211a0079a6 */ /* 0x0001e4000c12f304 */
.L_x_189:
[----:B------:R-:W-:Y:S05]  /*5460*/  BSYNC.RECONVERGENT B7 ;  /* 0x0000000000077941 */ /* 0x000fea0003800200 */
.L_x_188:
[----:B------:R-:W2:Y:S01]  /*5470*/  LD.E R0, desc[UR4][R10.64+0x14] ;  /* 0x000014040a007980 */ /* 0x000ea2000c101900 */
[----:B------:R-:W1:Y:S03]  /*5480*/  LDCU UR6, c[0x0][0x3a8] ;  /* 0x00007500ff0677ac */ /* 0x000e660008000800 */
[----:B0-----:R-:W3:Y:S04]  /*5490*/  LD.E R27, desc[UR4][R10.64+0x10] ;  /* 0x000010040a1b7980 */ /* 0x001ee8000c101900 */
        /* <DEDUP_REMOVED lines=8> */
[----:B-1----:R-:W-:-:S13]  /*5520*/  FSETP.GTU.AND P1, PT, R0, UR6, PT ;  /* 0x0000000600007c0b */ /* 0x002fda000bf2c000 */
        /* <DEDUP_REMOVED lines=9> */
.L_x_196:
[----:B-1----:R-:W-:Y:S01]  /*55c0*/  FMUL.FTZ R37, R0, R27 ;  /* 0x0000001b00257220 */ /* 0x002fe20000410000 */
[----:B------:R-:W-:-:S03]  /*55d0*/  FMUL.FTZ R26, R27, 0.5 ;  /* 0x3f0000001b1a7820 */ /* 0x000fc60000410000 */
[----:B------:R-:W-:-:S04]  /*55e0*/  FFMA R0, -R37, R37, R0 ;  /* 0x0000002525007223 */ /* 0x000fc80000000100 */
[----:B------:R-:W-:-:S07]  /*55f0*/  FFMA R37, R0, R26, R37 ;  /* 0x0000001a00257223 */ /* 0x000fce0000000025 */
.L_x_197:
[----:B------:R-:W-:Y:S05]  /*5600*/  BSYNC.RECONVERGENT B8 ;  /* 0x0000000000087941 */ /* 0x000fea0003800200 */
.L_x_195:
[----:B------:R-:W0:Y:S01]  /*5610*/  LDCU UR6, c[0x0][0x3a4] ;  /* 0x00007480ff0677ac */ /* 0x000e220008000800 */
[----:B------:R-:W1:Y:S01]  /*5620*/  LDC.64 R26, c[0x0][0x380] ;  /* 0x0000e000ff1a7b82 */ /* 0x000e620000000a00 */
[----:B------:R-:W-:Y:S02]  /*5630*/  HFMA2 R33, -RZ, RZ, 1.875, 0 ;  /* 0x3f800000ff217431 */ /* 0x000fe400000001ff */
[----:B0-----:R-:W-:-:S06]  /*5640*/  FMUL R37, R37, UR6 ;  /* 0x0000000625257c20 */ /* 0x001fcc0008400000 */
[----:B------:R-:W1:Y:S02]  /*5650*/  F2I.TRUNC.NTZ R37, R37 ;  /* 0x0000002500257305 */ /* 0x000e64000020f100 */
[----:B-1----:R-:W-:-:S05]  /*5660*/  IMAD.WIDE R26, R37, 0x4, R26 ;  /* 0x00000004251a7825 */ /* 0x002fca00078e021a */
[----:B------:R0:W-:Y:S02]  /*5670*/  REDG.E.ADD.F32.FTZ.RN.STRONG.GPU desc[UR4][R26.64], R33 ;  /* 0x000000211a0079a6 */ /* 0x0001e4000c12f304 */
.L_x_194:
[----:B------:R-:W-:Y:S05]  /*5680*/  BSYNC.RECONVERGENT B7 ;  /* 0x0000000000077941 */ /* 0x000fea0003800200 */
.L_x_193:
        /* <DEDUP_REMOVED lines=21> */
.L_x_201:
[----:B-1----:R-:W-:Y:S01]  /*57e0*/  FMUL.FTZ R37, R0, R27 ;  /* 0x0000001b00257220 */ /* 0x002fe20000410000 */
[----:B------:R-:W-:-:S03]  /*57f0*/  FMUL.FTZ R26, R27, 0.5 ;  /* 0x3f0000001b1a7820 */ /* 0x000fc60000410000 */
[----:B------:R-:W-:-:S04]  /*5800*/  FFMA R0, -R37, R37, R0 ;  /* 0x0000002525007223 */ /* 0x000fc80000000100 */
[----:B------:R-:W-:-:S07]  /*5810*/  FFMA R37, R0, R26, R37 ;  /* 0x0000001a00257223 */ /* 0x000fce0000000025 */
.L_x_202:
[----:B------:R-:W-:Y:S05]  /*5820*/  BSYNC.RECONVERGENT B8 ;  /* 0x0000000000087941 */ /* 0x000fea0003800200 */
.L_x_200:
[----:B------:R-:W0:Y:S01]  /*5830*/  LDCU UR6, c[0x0][0x3a4] ;  /* 0x00007480ff0677ac */ /* 0x000e220008000800 */
[----:B------:R-:W1:Y:S01]  /*5840*/  LDC.64 R26, c[0x0][0x380] ;  /* 0x0000e000ff1a7b82 */ /* 0x000e620000000a00 */
[----:B------:R-:W-:Y:S01]  /*5850*/  MOV R33, 0x3f800000 ;  /* 0x3f80000000217802 */ /* 0x000fe20000000f00 */
[----:B0-----:R-:W-:-:S06]  /*5860*/  FMUL R37, R37, UR6 ;  /* 0x0000000625257c20 */ /* 0x001fcc0008400000 */
[----:B------:R-:W1:Y:S02]  /*5870*/  F2I.TRUNC.NTZ R37, R37 ;  /* 0x0000002500257305 */ /* 0x000e64000020f100 */
[----:B-1----:R-:W-:-:S05]  /*5880*/  IMAD.WIDE R26, R37, 0x4, R26 ;  /* 0x00000004251a7825 */ /* 0x002fca00078e021a */
[----:B------:R0:W-:Y:S02]  /*5890*/  REDG.E.ADD.F32.FTZ.RN.STRONG.GPU desc[UR4][R26.64], R33 ;  /* 0x000000211a0079a6 */ /* 0x0001e4000c12f304 */
.L_x_199:
[----:B------:R-:W-:Y:S05]  /*58a0*/  BSYNC.RECONVERGENT B7 ;  /* 0x0000000000077941 */ /* 0x000fea0003800200 */
.L_x_198:
        /* <DEDUP_REMOVED lines=21> */
.L_x_206:
[----:B-1----:R-:W-:Y:S01]  /*5a00*/  FMUL.FTZ R37, R0, R27 ;  /* 0x0000001b00257220 */ /* 0x002fe20000410000 */
[----:B------:R-:W-:-:S03]  /*5a10*/  FMUL.FTZ R26, R27, 0.5 ;  /* 0x3f0000001b1a7820 */ /* 0x000fc60000410000 */
[----:B------:R-:W-:-:S04]  /*5a20*/  FFMA R0, -R37, R37, R0 ;  /* 0x0000002525007223 */ /* 0x000fc80000000100 */
[----:B------:R-:W-:-:S07]  /*5a30*/  FFMA R37, R0, R26, R37 ;  /* 0x0000001a00257223 */ /* 0x000fce0000000025 */
.L_x_207:
[----:B------:R-:W-:Y:S05]  /*5a40*/  BSYNC.RECONVERGENT B8 ;  /* 0x0000000000087941 */ /* 0x000fea0003800200 */
.L_x_205:
[----:B------:R-:W0:Y:S01]  /*5a50*/  LDCU UR6, c[0x0][0x3a4] ;  /* 0x00007480ff0677ac */ /* 0x000e220008000800 */
[----:B------:R-:W1:Y:S01]  /*5a60*/  LDC.64 R26, c[0x0][0x380] ;  /* 0x0000e000ff1a7b82 */ /* 0x000e620000000a00 */
[----:B------:R-:W-:Y:S02]  /*5a70*/  HFMA2 R33, -RZ, RZ, 1.875, 0 ;  /* 0x3f800000ff217431 */ /* 0x000fe400000001ff */
[----:B0-----:R-:W-:-:S06]  /*5a80*/  FMUL R37, R37, UR6 ;  /* 0x0000000625257c20 */ /* 0x001fcc0008400000 */
[----:B------:R-:W1:Y:S02]  /*5a90*/  F2I.TRUNC.NTZ R37, R37 ;  /* 0x0000002500257305 */ /* 0x000e64000020f100 */
[----:B-1----:R-:W-:-:S05]  /*5aa0*/  IMAD.WIDE R26, R37, 0x4, R26 ;  /* 0x00000004251a7825 */ /* 0x002fca00078e021a */
[----:B------:R0:W-:Y:S02]  /*5ab0*/  REDG.E.ADD.F32.FTZ.RN.STRONG.GPU desc[UR4][R26.64], R33 ;  /* 0x000000211a0079a6 */ /* 0x0001e4000c12f304 */
.L_x_204:
[----:B------:R-:W-:Y:S05]  /*5ac0*/  BSYNC.RECONVERGENT B7 ;  /* 0x0000000000077941 */ /* 0x000fea0003800200 */
.L_x_203:
        /* <DEDUP_REMOVED lines=21> */
.L_x_211:
[----:B-1----:R-:W-:Y:S01]  /*5c20*/  FMUL.FTZ R37, R0, R27 ;  /* 0x0000001b00257220 */ /* 0x002fe20000410000 */
[----:B------:R-:W-:-:S03]  /*5c30*/  FMUL.FTZ R26, R27, 0.5 ;  /* 0x3f0000001b1a7820 */ /* 0x000fc60000410000 */
[----:B------:R-:W-:-:S04]  /*5c40*/  FFMA R0, -R37, R37, R0 ;  /* 0x0000002525007223 */ /* 0x000fc80000000100 */
[----:B------:R-:W-:-:S07]  /*5c50*/  FFMA R37, R0, R26, R37 ;  /* 0x0000001a00257223 */ /* 0x000fce0000000025 */
.L_x_212:
[----:B------:R-:W-:Y:S05]  /*5c60*/  BSYNC.RECONVERGENT B8 ;  /* 0x0000000000087941 */ /* 0x000fea0003800200 */
.L_x_210:
[----:B------:R-:W0:Y:S01]  /*5c70*/  LDCU UR6, c[0x0][0x3a4] ;  /* 0x00007480ff0677ac */ /* 0x000e220008000800 */
[----:B------:R-:W1:Y:S01]  /*5c80*/  LDC.64 R26, c[0x0][0x380] ;  /* 0x0000e000ff1a7b82 */ /* 0x000e620000000a00 */
[----:B------:R-:W-:Y:S01]  /*5c90*/  MOV R33, 0x3f800000 ;  /* 0x3f80000000217802 */ /* 0x000fe20000000f00 */
[----:B0-----:R-:W-:-:S06]  /*5ca0*/  FMUL R37, R37, UR6 ;  /* 0x0000000625257c20 */ /* 0x001fcc0008400000 */
[----:B------:R-:W1:Y:S02]  /*5cb0*/  F2I.TRUNC.NTZ R37, R37 ;  /* 0x0000002500257305 */ /* 0x000e64000020f100 */
[----:B-1----:R-:W-:-:S05]  /*5cc0*/  IMAD.WIDE R26, R37, 0x4, R26 ;  /* 0x00000004251a7825 */ /* 0x002fca00078e021a */
[----:B------:R0:W-:Y:S02]  /*5cd0*/  REDG.E.ADD.F32.FTZ.RN.STRONG.GPU desc[UR4][R26.64], R33 ;  /* 0x000000211a0079a6 */ /* 0x0001e4000c12f304 */
.L_x_209:
[----:B------:R-:W-:Y:S05]  /*5ce0*/  BSYNC.RECONVERGENT B7 ;  /* 0x0000000000077941 */ /* 0x000fea0003800200 */
.L_x_208:
        /* <DEDUP_REMOVED lines=21> */
.L_x_216:
[----:B-1----:R-:W-:Y:S01]  /*5e40*/  FMUL.FTZ R37, R0, R27 ;  /* 0x0000001b00257220 */ /* 0x002fe20000410000 */
[----:B------:R-:W-:-:S03]  /*5e50*/  FMUL.FTZ R26, R27, 0.5 ;  /* 0x3f0000001b1a7820 */ /* 0x000fc60000410000 */
[----:B------:R-:W-:-:S04]  /*5e60*/  FFMA R0, -R37, R37, R0 ;  /* 0x0000002525007223 */ /* 0x000fc80000000100 */
[----:B------:R-:W-:-:S07]  /*5e70*/  FFMA R37, R0, R26, R37 ;  /* 0x0000001a00257223 */ /* 0x000fce0000000025 */
.L_x_217:
[----:B------:R-:W-:Y:S05]  /*5e80*/  BSYNC.RECONVERGENT B8 ;  /* 0x0000000000087941 */ /* 0x000fea0003800200 */
.L_x_215:
[----:B------:R-:W0:Y:S01]  /*5e90*/  LDCU UR6, c[0x0][0x3a4] ;  /* 0x00007480ff0677ac */ /* 0x000e220008000800 */
[----:B------:R-:W1:Y:S01]  /*5ea0*/  LDC.64 R26, c[0x0][0x380] ;  /* 0x0000e000ff1a7b82 */ /* 0x000e620000000a00 */
[----:B------:R-:W-:Y:S02]  /*5eb0*/  HFMA2 R33, -RZ, RZ, 1.875, 0 ;  /* 0x3f800000ff217431 */ /* 0x000fe400000001ff */
[----:B0-----:R-:W-:-:S06]  /*5ec0*/  FMUL R37, R37, UR6 ;  /* 0x0000000625257c20 */ /* 0x001fcc0008400000 */
[----:B------:R-:W1:Y:S02]  /*5ed0*/  F2I.TRUNC.NTZ R37, R37 ;  /* 0x0000002500257305 */ /* 0x000e64000020f100 */
[----:B-1----:R-:W-:-:S05]  /*5ee0*/  IMAD.WIDE R26, R37, 0x4, R26 ;  /* 0x00000004251a7825 */ /* 0x002fca00078e021a */
[----:B------:R0:W-:Y:S02]  /*5ef0*/  REDG.E.ADD.F32.FTZ.RN.STRONG.GPU desc[UR4][R26.64], R33 ;  /* 0x000000211a0079a6 */ /* 0x0001e4000c12f304 */
.L_x_214:
[----:B------:R-:W-:Y:S05]  /*5f00*/  BSYNC.RECONVERGENT B7 ;  /* 0x0000000000077941 */ /* 0x000fea0003800200 */
.L_x_213:
        /* <DEDUP_REMOVED lines=21> */
.L_x_221:
[----:B-1----:R-:W-:Y:S01]  /*6060*/  FMUL.FTZ R37, R0, R27 ;  /* 0x0000001b00257220 */ /* 0x002fe20000410000 */
[----:B------:R-:W-:-:S03]  /*6070*/  FMUL.FTZ R26, R27, 0.5 ;  /* 0x3f0000001b1a7820 */ /* 0x000fc60000410000 */
[----:B------:R-:W-:-:S04]  /*6080*/  FFMA R0, -R37, R37, R0 ;  /* 0x0000002525007223 */ /* 0x000fc80000000100 */
[----:B------:R-:W-:-:S07]  /*6090*/  FFMA R37, R0, R26, R37 ;  /* 0x0000001a00257223 */ /* 0x000fce0000000025 */
.L_x_222:
[----:B------:R-:W-:Y:S05]  /*60a0*/  BSYNC.RECONVERGENT B8 ;  /* 0x0000000000087941 */ /* 0x000fea0003800200 */
.L_x_220:
[----:B------:R-:W0:Y:S01]  /*60b0*/  LDCU UR6, c[0x0][0x3a4] ;  /* 0x00007480ff0677ac */ /* 0x000e220008000800 */
[----:B------:R-:W1:Y:S01]  /*60c0*/  LDC.64 R26, c[0x0][0x380] ;  /* 0x0000e000ff1a7b82 */ /* 0x000e620000000a00 */
[----:B------:R-:W-:Y:S01]  /*60d0*/  MOV R33, 0x3f800000 ;  /* 0x3f80000000217802 */ /* 0x000fe20000000f00 */
[----:B0-----:R-:W-:-:S06]  /*60e0*/  FMUL R37, R37, UR6 ;  /* 0x0000000625257c20 */ /* 0x001fcc0008400000 */
[----:B------:R-:W1:Y:S02]  /*60f0*/  F2I.TRUNC.NTZ R37, R37 ;  /* 0x0000002500257305 */ /* 0x000e64000020f100 */
[----:B-1----:R-:W-:-:S05]  /*6100*/  IMAD.WIDE R26, R37, 0x4, R26 ;  /* 0x00000004251a7825 */ /* 0x002fca00078e021a */
[----:B------:R0:W-:Y:S02]  /*6110*/  REDG.E.ADD.F32.FTZ.RN.STRONG.GPU desc[UR4][R26.64], R33 ;  /* 0x000000211a0079a6 */ /* 0x0001e4000c12f304 */
.L_x_219:
[----:B------:R-:W-:Y:S05]  /*6120*/  BSYNC.RECONVERGENT B7 ;  /* 0x0000000000077941 */ /* 0x000fea0003800200 */
.L_x_218:
        /* <DEDUP_REMOVED lines=21> */
.L_x_226:
[----:B-1----:R-:W-:Y:S01]  /*6280*/  FMUL.FTZ R37, R0, R11 ;  /* 0x0000000b00257220 */ /* 0x002fe20000410000 */
[----:B------:R-:W-:-:S03]  /*6290*/  FMUL.FTZ R10, R11, 0.5 ;  /* 0x3f0000000b0a7820 */ /* 0x000fc60000410000 */
[----:B------:R-:W-:-:S04]  /*62a0*/  FFMA R0, -R37, R37, R0 ;  /* 0x0000002525007223 */ /* 0x000fc80000000100 */
[----:B------:R-:W-:-:S07]  /*62b0*/  FFMA R37, R0, R10, R37 ;  /* 0x0000000a00257223 */ /* 0x000fce0000000025 */
.L_x_227:
[----:B------:R-:W-:Y:S05]  /*62c0*/  BSYNC.RECONVERGENT B8 ;  /* 0x0000000000087941 */ /* 0x000fea0003800200 */
.L_x_225:
[----:B------:R-:W0:Y:S01]  /*62d0*/  LDCU UR6, c[0x0][0x3a4] ;  /* 0x00007480ff0677ac */ /* 0x000e220008000800 */
[----:B------:R-:W1:Y:S01]  /*62e0*/  LDC.64 R10, c[0x0][0x380] ;  /* 0x0000e000ff0a7b82 */ /* 0x000e620000000a00 */
[----:B------:R-:W-:Y:S02]  /*62f0*/  HFMA2 R27, -RZ, RZ, 1.875, 0 ;  /* 0x3f800000ff1b7431 */ /* 0x000fe400000001ff */
[----:B0-----:R-:W-:-:S06]  /*6300*/  FMUL R37, R37, UR6 ;  /* 0x0000000625257c20 */ /* 0x001fcc0008400000 */
[----:B------:R-:W1:Y:S02]  /*6310*/  F2I.TRUNC.NTZ R37, R37 ;  /* 0x0000002500257305 */ /* 0x000e64000020f100 */
[----:B-1----:R-:W-:-:S05]  /*6320*/  IMAD.WIDE R10, R37, 0x4, R10 ;  /* 0x00000004250a7825 */ /* 0x002fca00078e020a */
[----:B------:R0:W-:Y:S02]  /*6330*/  REDG.E.ADD.F32.FTZ.RN.STRONG.GPU desc[UR4][R10.64], R27 ;  /* 0x0000001b0a0079a6 */ /* 0x0001e4000c12f304 */
.L_x_224:
[----:B------:R-:W-:Y:S05]  /*6340*/  BSYNC.RECONVERGENT B7 ;  /* 0x0000000000077941 */ /* 0x000fea0003800200 */
.L_x_223:
[----:B------:R-:W-:Y:S05]  /*6350*/  @P0 BRA `(.L_x_228) ;  /* 0xffffffec00ac0947 */ /* 0x000fea000383ffff */
[----:B------:R-:W-:Y:S05]  /*6360*/  BSYNC B5 ;  /* 0x0000000000057941 */ /* 0x000fea0003800000 */
.L_x_187:
[----:B------:R-:W-:-:S07]  /*6370*/  MOV R33, R25 ;  /* 0x0000001900217202 */ /* 0x000fce0000000f00 */
.L_x_186:
[----:B------:R-:W-:Y:S05]  /*6380*/  BSYNC B6 ;  /* 0x0000000000067941 */ /* 0x000fea0003800000 */
.L_x_185:
[----:B------:R-:W-:-:S13]  /*6390*/  ISETP.NE.AND P0, PT, R28, RZ, PT ;  /* 0x000000ff1c00720c */ /* 0x000fda0003f05270 */
[----:B------:R-:W-:Y:S05]  /*63a0*/  @!P0 BRA `(.L_x_184) ;  /* 0x0000000c00fc8947 */ /* 0x000fea0003800000 */
[----:B------:R-:W-:Y:S01]  /*63b0*/  IADD3 R0, PT, PT, R28, -0x1, RZ ;  /* 0xffffffff1c007810 */ /* 0x000fe20007ffe0ff */
[----:B------:R-:W-:Y:S03]  /*63c0*/  BSSY.RECONVERGENT B5, `(.L_x_229) ;  /* 0x000008d000057945 */ /* 0x000fe60003800200 */
[----:B------:R-:W-:-:S13]  /*63d0*/  ISETP.GE.U32.AND P0, PT, R0, 0x3, PT ;  /* 0x000000030000780c */ /* 0x000fda0003f06070 */
        /* <DEDUP_REMOVED lines=23> */
.L_x_234:
[----:B-1----:R-:W-:Y:S01]  /*6550*/  FMUL.FTZ R37, R0, R27 ;  /* 0x0000001b00257220 */ /* 0x002fe20000410000 */
[----:B------:R-:W-:-:S03]  /*6560*/  FMUL.FTZ R26, R27, 0.5 ;  /* 0x3f0000001b1a7820 */ /* 0x000fc60000410000 */
[----:B------:R-:W-:-:S04]  /*6570*/  FFMA R0, -R37, R37, R0 ;  /* 0x0000002525007223 */ /* 0x000fc80000000100 */
[----:B------:R-:W-:-:S07]  /*6580*/  FFMA R37, R0, R26, R37 ;  /* 0x0000001a00257223 */ /* 0x000fce0000000025 */
.L_x_235:
[----:B------:R-:W-:Y:S05]  /*6590*/  BSYNC.RECONVERGENT B7 ;  /* 0x0000000000077941 */ /* 0x000fea0003800200 */
.L_x_233:
[----:B------:R-:W0:Y:S01]  /*65a0*/  LDCU UR6, c[0x0][0x3a4] ;  /* 0x00007480ff0677ac */ /* 0x000e220008000800 */
[----:B------:R-:W1:Y:S01]  /*65b0*/  LDC.64 R26, c[0x0][0x380] ;  /* 0x0000e000ff1a7b82 */ /* 0x000e620000000a00 */
[----:B------:R-:W-:Y:S02]  /*65c0*/  HFMA2 R35, -RZ, RZ, 1.875, 0 ;  /* 0x3f800000ff237431 */ /* 0x000fe400000001ff */
[----:B0-----:R-:W-:-:S06]  /*65d0*/  FMUL R37, R37, UR6 ;  /* 0x0000000625257c20 */ /* 0x001fcc0008400000 */
[----:B------:R-:W1:Y:S02]  /*65e0*/  F2I.TRUNC.NTZ R37, R37 ;  /* 0x0000002500257305 */ /* 0x000e64000020f100 */
[----:B-1----:R-:W-:-:S05]  /*65f0*/  IMAD.WIDE R26, R37, 0x4, R26 ;  /* 0x00000004251a7825 */ /* 0x002fca00078e021a */
[----:B------:R0:W-:Y:S02]  /*6600*/  REDG.E.ADD.F32.FTZ.RN.STRONG.GPU desc[UR4][R26.64], R35 ;  /* 0x000000231a0079a6 */ /* 0x0001e4000c12f304 */
.L_x_232:
[----:B------:R-:W-:Y:S05]  /*6610*/  BSYNC.RECONVERGENT B6 ;  /* 0x0000000000067941 */ /* 0x000fea0003800200 */
.L_x_231:
        /* <DEDUP_REMOVED lines=21> */
.L_x_239:
[----:B-1----:R-:W-:Y:S01]  /*6770*/  FMUL.FTZ R37, R0, R27 ;  /* 0x0000001b00257220 */ /* 0x002fe20000410000 */
[----:B------:R-:W-:-:S03]  /*6780*/  FMUL.FTZ R26, R27, 0.5 ;  /* 0x3f0000001b1a7820 */ /* 0x000fc60000410000 */
[----:B------:R-:W-:-:S04]  /*6790*/  FFMA R0, -R37, R37, R0 ;  /* 0x0000002525007223 */ /* 0x000fc80000000100 */
[----:B------:R-:W-:-:S07]  /*67a0*/  FFMA R37, R0, R26, R37 ;  /* 0x0000001a00257223 */ /* 0x000fce0000000025 */
.L_x_240:
[----:B------:R-:W-:Y:S05]  /*67b0*/  BSYNC.RECONVERGENT B7 ;  /* 0x0000000000077941 */ /* 0x000fea0003800200 */
.L_x_238:
[----:B------:R-:W0:Y:S01]  /*67c0*/  LDCU UR6, c[0x0][0x3a4] ;  /* 0x00007480ff0677ac */ /* 0x000e220008000800 */
[----:B------:R-:W1:Y:S01]  /*67d0*/  LDC.64 R26, c[0x0][0x380] ;  /* 0x0000e000ff1a7b82 */ /* 0x000e620000000a00 */
[----:B------:R-:W-:Y:S01]  /*67e0*/  MOV R35, 0x3f800000 ;  /* 0x3f80000000237802 */ /* 0x000fe20000000f00 */
[----:B0-----:R-:W-:-:S06]  /*67f0*/  FMUL R37, R37, UR6 ;  /* 0x0000000625257c20 */ /* 0x001fcc0008400000 */
[----:B------:R-:W1:Y:S02]  /*6800*/  F2I.TRUNC.NTZ R37, R37 ;  /* 0x0000002500257305 */ /* 0x000e64000020f100 */
[----:B-1----:R-:W-:-:S05]  /*6810*/  IMAD.WIDE R26, R37, 0x4, R26 ;  /* 0x00000004251a7825 */ /* 0x002fca00078e021a */
[----:B------:R0:W-:Y:S02]  /*6820*/  REDG.E.ADD.F32.FTZ.RN.STRONG.GPU desc[UR4][R26.64], R35 ;  /* 0x000000231a0079a6 */ /* 0x0001e4000c12f304 */
.L_x_237:
[----:B------:R-:W-:Y:S05]  /*6830*/  BSYNC.RECONVERGENT B6 ;  /* 0x0000000000067941 */ /* 0x000fea0003800200 */
.L_x_236:
        /* <DEDUP_REMOVED lines=21> */
.L_x_244:
[----:B-1----:R-:W-:Y:S01]  /*6990*/  FMUL.FTZ R37, R0, R27 ;  /* 0x0000001b00257220 */ /* 0x002fe20000410000 */
[----:B------:R-:W-:-:S03]  /*69a0*/  FMUL.FTZ R26, R27, 0.5 ;  /* 0x3f0000001b1a7820 */ /* 0x000fc60000410000 */
[----:B------:R-:W-:-:S04]  /*69b0*/  FFMA R0, -R37, R37, R0 ;  /* 0x0000002525007223 */ /* 0x000fc80000000100 */
[----:B------:R-:W-:-:S07]  /*69c0*/  FFMA R37, R0, R26, R37 ;  /* 0x0000001a00257223 */ /* 0x000fce0000000025 */
.L_x_245:
[----:B------:R-:W-:Y:S05]  /*69d0*/  BSYNC.RECONVERGENT B7 ;  /* 0x0000000000077941 */ /* 0x000fea0003800200 */
.L_x_243:
[----:B------:R-:W0:Y:S01]  /*69e0*/  LDCU UR6, c[0x0][0x3a4] ;  /* 0x00007480ff0677ac */ /* 0x000e220008000800 */
[----:B------:R-:W1:Y:S01]  /*69f0*/  LDC.64 R26, c[0x0][0x380] ;  /* 0x0000e000ff1a7b82 */ /* 0x000e620000000a00 */
[----:B------:R-:W-:Y:S02]  /*6a00*/  HFMA2 R35, -RZ, RZ, 1.875, 0 ;  /* 0x3f800000ff237431 */ /* 0x000fe400000001ff */
[----:B0-----:R-:W-:-:S06]  /*6a10*/  FMUL R37, R37, UR6 ;  /* 0x0000000625257c20 */ /* 0x001fcc0008400000 */
[----:B------:R-:W1:Y:S02]  /*6a20*/  F2I.TRUNC.NTZ R37, R37 ;  /* 0x0000002500257305 */ /* 0x000e64000020f100 */
[----:B-1----:R-:W-:-:S05]  /*6a30*/  IMAD.WIDE R26, R37, 0x4, R26 ;  /* 0x00000004251a7825 */ /* 0x002fca00078e021a */
[----:B------:R0:W-:Y:S02]  /*6a40*/  REDG.E.ADD.F32.FTZ.RN.STRONG.GPU desc[UR4][R26.64], R35 ;  /* 0x000000231a0079a6 */ /* 0x0001e4000c12f304 */
.L_x_242:
[----:B------:R-:W-:Y:S05]  /*6a50*/  BSYNC.RECONVERGENT B6 ;  /* 0x0000000000067941 */ /* 0x000fea0003800200 */
.L_x_241:
        /* <DEDUP_REMOVED lines=21> */
.L_x_249:
[----:B-1----:R-:W-:Y:S01]  /*6bb0*/  FMUL.FTZ R37, R0, R11 ;  /* 0x0000000b00257220 */ /* 0x002fe20000410000 */
[----:B------:R-:W-:-:S03]  /*6bc0*/  FMUL.FTZ R10, R11, 0.5 ;  /* 0x3f0000000b0a7820 */ /* 0x000fc60000410000 */
[----:B------:R-:W-:-:S04]  /*6bd0*/  FFMA R0, -R37, R37, R0 ;  /* 0x0000002525007223 */ /* 0x000fc80000000100 */
[----:B------:R-:W-:-:S07]  /*6be0*/  FFMA R37, R0, R10, R37 ;  /* 0x0000000a00257223 */ /* 0x000fce0000000025 */
.L_x_250:
[----:B------:R-:W-:Y:S05]  /*6bf0*/  BSYNC.RECONVERGENT B7 ;  /* 0x0000000000077941 */ /* 0x000fea0003800200 */
.L_x_248:
[----:B------:R-:W0:Y:S01]  /*6c00*/  LDCU UR6, c[0x0][0x3a4] ;  /* 0x00007480ff0677ac */ /* 0x000e220008000800 */
[----:B------:R-:W1:Y:S01]  /*6c10*/  LDC.64 R10, c[0x0][0x380] ;  /* 0x0000e000ff0a7b82 */ /* 0x000e620000000a00 */
[----:B------:R-:W-:Y:S01]  /*6c20*/  MOV R27, 0x3f800000 ;  /* 0x3f800000001b7802 */ /* 0x000fe20000000f00 */
[----:B0-----:R-:W-:-:S06]  /*6c30*/  FMUL R37, R37, UR6 ;  /* 0x0000000625257c20 */ /* 0x001fcc0008400000 */
[----:B------:R-:W1:Y:S02]  /*6c40*/  F2I.TRUNC.NTZ R37, R37 ;  /* 0x0000002500257305 */ /* 0x000e64000020f100 */
[----:B-1----:R-:W-:-:S05]  /*6c50*/  IMAD.WIDE R10, R37, 0x4, R10 ;  /* 0x00000004250a7825 */ /* 0x002fca00078e020a */
[----:B------:R0:W-:Y:S02]  /*6c60*/  REDG.E.ADD.F32.FTZ.RN.STRONG.GPU desc[UR4][R10.64], R27 ;  /* 0x0000001b0a0079a6 */ /* 0x0001e4000c12f304 */
.L_x_247:
[----:B------:R-:W-:Y:S05]  /*6c70*/  BSYNC.RECONVERGENT B6 ;  /* 0x0000000000067941 */ /* 0x000fea0003800200 */
.L_x_246:
[----:B------:R-:W-:-:S07]  /*6c80*/  IADD3 R33, PT, PT, R33, 0x4, RZ ;  /* 0x0000000421217810 */ /* 0x000fce0007ffe0ff */
.L_x_230:
[----:B------:R-:W-:Y:S05]  /*6c90*/  BSYNC.RECONVERGENT B5 ;  /* 0x0000000000057941 */ /* 0x000fea0003800200 */
.L_x_229:
[----:B------:R-:W-:-:S13]  /*6ca0*/  LOP3.LUT P0, R0, R30, 0x3, RZ, 0xc0, !PT ;  /* 0x000000031e007812 */ /* 0x000fda000780c0ff */
        /* <DEDUP_REMOVED lines=26> */
.L_x_256:
[----:B-1----:R-:W-:Y:S01]  /*6e50*/  FMUL.FTZ R37, R0, R27 ;  /* 0x0000001b00257220 */ /* 0x002fe20000410000 */
[----:B------:R-:W-:-:S03]  /*6e60*/  FMUL.FTZ R26, R27, 0.5 ;  /* 0x3f0000001b1a7820 */ /* 0x000fc60000410000 */
[----:B------:R-:W-:-:S04]  /*6e70*/  FFMA R0, -R37, R37, R0 ;  /* 0x0000002525007223 */ /* 0x000fc80000000100 */
[----:B------:R-:W-:-:S07]  /*6e80*/  FFMA R37, R0, R26, R37 ;  /* 0x0000001a00257223 */ /* 0x000fce0000000025 */
.L_x_257:
[----:B------:R-:W-:Y:S05]  /*6e90*/  BSYNC.RECONVERGENT B7 ;  /* 0x0000000000077941 */ /* 0x000fea0003800200 */
.L_x_255:
[----:B------:R-:W0:Y:S01]  /*6ea0*/  LDCU UR6, c[0x0][0x3a4] ;  /* 0x00007480ff0677ac */ /* 0x000e220008000800 */
[----:B------:R-:W1:Y:S01]  /*6eb0*/  LDC.64 R26, c[0x0][0x380] ;  /* 0x0000e000ff1a7b82 */ /* 0x000e620000000a00 */
[----:B------:R-:W-:Y:S02]  /*6ec0*/  HFMA2 R35, -RZ, RZ, 1.875, 0 ;  /* 0x3f800000ff237431 */ /* 0x000fe400000001ff */
[----:B0-----:R-:W-:-:S06]  /*6ed0*/  FMUL R37, R37, UR6 ;  /* 0x0000000625257c20 */ /* 0x001fcc0008400000 */
[----:B------:R-:W1:Y:S02]  /*6ee0*/  F2I.TRUNC.NTZ R37, R37 ;  /* 0x0000002500257305 */ /* 0x000e64000020f100 */
[----:B-1----:R-:W-:-:S05]  /*6ef0*/  IMAD.WIDE R26, R37, 0x4, R26 ;  /* 0x00000004251a7825 */ /* 0x002fca00078e021a */
[----:B------:R0:W-:Y:S02]  /*6f00*/  REDG.E.ADD.F32.FTZ.RN.STRONG.GPU desc[UR4][R26.64], R35 ;  /* 0x000000231a0079a6 */ /* 0x0001e4000c12f304 */
.L_x_254:
[----:B------:R-:W-:Y:S05]  /*6f10*/  BSYNC.RECONVERGENT B6 ;  /* 0x0000000000067941 */ /* 0x000fea0003800200 */
.L_x_253:
        /* <DEDUP_REMOVED lines=21> */
.L_x_261:
[----:B-1----:R-:W-:Y:S01]  /*7070*/  FMUL.FTZ R37, R0, R11 ;  /* 0x0000000b00257220 */ /* 0x002fe20000410000 */
[----:B------:R-:W-:-:S03]  /*7080*/  FMUL.FTZ R10, R11, 0.5 ;  /* 0x3f0000000b0a7820 */ /* 0x000fc60000410000 */
[----:B------:R-:W-:-:S04]  /*7090*/  FFMA R0, -R37, R37, R0 ;  /* 0x0000002525007223 */ /* 0x000fc80000000100 */
[----:B------:R-:W-:-:S07]  /*70a0*/  FFMA R37, R0, R10, R37 ;  /* 0x0000000a00257223 */ /* 0x000fce0000000025 */
.L_x_262:
[----:B------:R-:W-:Y:S05]  /*70b0*/  BSYNC.RECONVERGENT B7 ;  /* 0x0000000000077941 */ /* 0x000fea0003800200 */
.L_x_260:
[----:B------:R-:W0:Y:S01]  /*70c0*/  LDCU UR6, c[0x0][0x3a4] ;  /* 0x00007480ff0677ac */ /* 0x000e220008000800 */
[----:B------:R-:W1:Y:S01]  /*70d0*/  LDC.64 R10, c[0x0][0x380] ;  /* 0x0000e000ff0a7b82 */ /* 0x000e620000000a00 */
[----:B------:R-:W-:Y:S01]  /*70e0*/  MOV R27, 0x3f800000 ;  /* 0x3f800000001b7802 */ /* 0x000fe20000000f00 */
[----:B0-----:R-:W-:-:S06]  /*70f0*/  FMUL R37, R37, UR6 ;  /* 0x0000000625257c20 */ /* 0x001fcc0008400000 */
[----:B------:R-:W1:Y:S02]  /*7100*/  F2I.TRUNC.NTZ R37, R37 ;  /* 0x0000002500257305 */ /* 0x000e64000020f100 */
[----:B-1----:R-:W-:-:S05]  /*7110*/  IMAD.WIDE R10, R37, 0x4, R10 ;  /* 0x00000004250a7825 */ /* 0x002fca00078e020a */
[----:B------:R0:W-:Y:S02]  /*7120*/  REDG.E.ADD.F32.FTZ.RN.STRONG.GPU desc[UR4][R10.64], R27 ;  /* 0x0000001b0a0079a6 */ /* 0x0001e4000c12f304 */
.L_x_259:
[----:B------:R-:W-:Y:S05]  /*7130*/  BSYNC.RECONVERGENT B6 ;  /* 0x0000000000067941 */ /* 0x000fea0003800200 */
.L_x_258:
[----:B------:R-:W-:-:S07]  /*7140*/  IADD3 R33, PT, PT, R33, 0x2, RZ ;  /* 0x0000000221217810 */ /* 0x000fce0007ffe0ff */
.L_x_252:
[----:B------:R-:W-:Y:S05]  /*7150*/  BSYNC.RECONVERGENT B5 ;  /* 0x0000000000057941 */ /* 0x000fea0003800200 */
.L_x_251:
[----:B------:R-:W-:-:S04]  /*7160*/  LOP3.LUT R0, R30, 0x1, RZ, 0xc0, !PT ;  /* 0x000000011e007812 */ /* 0x000fc800078ec0ff */
[----:B------:R-:W-:-:S13]  /*7170*/  ISETP.NE.U32.AND P0, PT, R0, 0x1, PT ;  /* 0x000000010000780c */ /* 0x000fda0003f05070 */
[----:B------:R-:W-:Y:S05]  /*7180*/  @P0 BRA `(.L_x_184) ;  /* 0x0000000000840947 */ /* 0x000fea0003800000 */
        /* <DEDUP_REMOVED lines=21> */
.L_x_264:
[----:B-1----:R-:W-:Y:S01]  /*72e0*/  FMUL.FTZ R37, R0, R11 ;  /* 0x0000000b00257220 */ /* 0x002fe20000410000 */
[----:B------:R-:W-:-:S03]  /*72f0*/  FMUL.FTZ R10, R11, 0.5 ;  /* 0x3f0000000b0a7820 */ /* 0x000fc60000410000 */
[----:B------:R-:W-:-:S04]  /*7300*/  FFMA R0, -R37, R37, R0 ;  /* 0x0000002525007223 */ /* 0x000fc80000000100 */
[----:B------:R-:W-:-:S07]  /*7310*/  FFMA R37, R0, R10, R37 ;  /* 0x0000000a00257223 */ /* 0x000fce0000000025 */
.L_x_265:
[----:B------:R-:W-:Y:S05]  /*7320*/  BSYNC.RECONVERGENT B5 ;  /* 0x0000000000057941 */ /* 0x000fea0003800200 */
.L_x_263:
[----:B------:R-:W0:Y:S01]  /*7330*/  LDCU UR6, c[0x0][0x3a4] ;  /* 0x00007480ff0677ac */ /* 0x000e220008000800 */
[----:B------:R-:W1:Y:S01]  /*7340*/  LDC.64 R10, c[0x0][0x380] ;  /* 0x0000e000ff0a7b82 */ /* 0x000e620000000a00 */
[----:B------:R-:W-:Y:S02]  /*7350*/  HFMA2 R21, -RZ, RZ, 1.875, 0 ;  /* 0x3f800000ff157431 */ /* 0x000fe400000001ff */
[----:B0-----:R-:W-:-:S06]  /*7360*/  FMUL R37, R37, UR6 ;  /* 0x0000000625257c20 */ /* 0x001fcc0008400000 */
[----:B------:R-:W1:Y:S02]  /*7370*/  F2I.TRUNC.NTZ R37, R37 ;  /* 0x0000002500257305 */ /* 0x000e64000020f100 */
[----:B-1----:R-:W-:-:S05]  /*7380*/  IMAD.WIDE R10, R37, 0x4, R10 ;  /* 0x00000004250a7825 */ /* 0x002fca00078e020a */
[----:B------:R1:W-:Y:S02]  /*7390*/  REDG.E.ADD.F32.FTZ.RN.STRONG.GPU desc[UR4][R10.64], R21 ;  /* 0x000000150a0079a6 */ /* 0x0003e4000c12f304 */
.L_x_184:
[----:B------:R-:W-:Y:S05]  /*73a0*/  BSYNC B3 ;  /* 0x0000000000037941 */ /* 0x000fea0003800000 */
.L_x_183:
[----:B------:R-:W-:-:S04]  /*73b0*/  IADD3 R29, PT, PT, R29, 0x1, RZ ;  /* 0x000000011d1d7810 */ /* 0x000fc80007ffe0ff */
[----:B------:R-:W-:-:S13]  /*73c0*/  ISETP.NE.AND P0, PT, R29, R31, PT ;  /* 0x0000001f1d00720c */ /* 0x000fda0003f05270 */
[----:B------:R-:W-:Y:S05]  /*73d0*/  @P0 BRA `(.L_x_266) ;  /* 0xffffffdc00540947 */ /* 0x000fea000383ffff */
[----:B------:R-:W-:Y:S05]  /*73e0*/  BSYNC B4 ;  /* 0x0000000000047941 */ /* 0x000fea0003800000 */
.L_x_182:
[----:B------:R-:W-:Y:S05]  /*73f0*/  BRA `(.L_x_180) ;  /* 0x0000002000f47947 */ /* 0x000fea0003800000 */
.L_x_181:
        /* <DEDUP_REMOVED lines=14> */
[----:B------:R-:W-:Y:S02]  /*74e0*/  MOV R29, RZ ;  /* 0x000000ff001d7202 */ /* 0x000fe40000000f00 */
[C---:B--2---:R-:W-:Y:S02]  /*74f0*/  LOP3.LUT R28, R30.reuse, 0x7, RZ, 0xc0, !PT ;  /* 0x000000071e1c7812 */ /* 0x044fe400078ec0ff */
[----:B0-----:R-:W-:-:S07]  /*7500*/  LOP3.LUT R25, R30, 0x7ffffff8, RZ, 0xc0, !PT ;  /* 0x7ffffff81e197812 */ /* 0x001fce00078ec0ff */
.L_x_350:
        /* <DEDUP_REMOVED lines=17> */
.L_x_312:
        /* <DEDUP_REMOVED lines=25> */
.L_x_275:
[----:B-1----:R-:W-:Y:S01]  /*77b0*/  FMUL.FTZ R37, R0, R27 ;  /* 0x0000001b00257220 */ /* 0x002fe20000410000 */
[----:B------:R-:W-:-:S03]  /*77c0*/  FMUL.FTZ R26, R27, 0.5 ;  /* 0x3f0000001b1a7820 */ /* 0x000fc60000410000 */
[----:B------:R-:W-:-:S04]  /*77d0*/  FFMA R0, -R37, R37, R0 ;  /* 0x0000002525007223 */ /* 0x000fc80000000100 */
[----:B------:R-:W-:-:S07]  /*77e0*/  FFMA R37, R0, R26, R37 ;  /* 0x0000001a00257223 */ /* 0x000fce0000000025 */
.L_x_276:
[----:B------:R-:W-:Y:S05]  /*77f0*/  BSYNC.RECONVERGENT B7 ;  /* 0x0000000000077941 */ /* 0x000fea0003800200 */
.L_x_274:
[----:B------:R-:W0:Y:S01]  /*7800*/  LDCU UR6, c[0x0][0x3a4] ;  /* 0x00007480ff0677ac */ /* 0x000e220008000800 */
[----:B------:R-:W1:Y:S01]  /*7810*/  LDC.64 R26, c[0x0][0x388] ;  /* 0x0000e200ff1a7b82 */ /* 0x000e620000000a00 */
[----:B------:R-:W-:Y:S01]  /*7820*/  MOV R33, 0x3f800000 ;  /* 0x3f80000000217802 */ /* 0x000fe20000000f00 */
[----:B0-----:R-:W-:-:S06]  /*7830*/  FMUL R37, R37, UR6 ;  /* 0x0000000625257c20 */ /* 0x001fcc0008400000 */
[----:B------:R-:W1:Y:S02]  /*7840*/  F2I.TRUNC.NTZ R37, R37 ;  /* 0x0000002500257305 */ /* 0x000e64000020f100 */
[----:B-1----:R-:W-:-:S05]  /*7850*/  IMAD.WIDE R26, R37, 0x4, R26 ;  /* 0x00000004251a7825 */ /* 0x002fca00078e021a */
[----:B------:R0:W-:Y:S02]  /*7860*/  REDG.E.ADD.F32.FTZ.RN.STRONG.GPU desc[UR4][R26.64], R33 ;  /* 0x000000211a0079a6 */ /* 0x0001e4000c12f304 */
.L_x_273:
[----:B------:R-:W-:Y:S05]  /*7870*/  BSYNC.RECONVERGENT B6 ;  /* 0x0000000000067941 */ /* 0x000fea0003800200 */
.L_x_272:
        /* <DEDUP_REMOVED lines=21> */
.L_x_280:
[----:B-1----:R-:W-:Y:S01]  /*79d0*/  FMUL.FTZ R37, R0, R27 ;  /* 0x0000001b00257220 */ /* 0x002fe20000410000 */
[----:B------:R-:W-:-:S03]  /*79e0*/  FMUL.FTZ R26, R27, 0.5 ;  /* 0x3f0000001b1a7820 */ /* 0x000fc60000410000 */
[----:B------:R-:W-:-:S04]  /*79f0*/  FFMA R0, -R37, R37, R0 ;  /* 0x0000002525007223 */ /* 0x000fc80000000100 */
[----:B------:R-:W-:-:S07]  /*7a00*/  FFMA R37, R0, R26, R37 ;  /* 0x0000001a00257223 */ /* 0x000fce0000000025 */
.L_x_281:
[----:B------:R-:W-:Y:S05]  /*7a10*/  BSYNC.RECONVERGENT B7 ;  /* 0x0000000000077941 */ /* 0x000fea0003800200 */
.L_x_279:
[----:B------:R-:W0:Y:S01]  /*7a20*/  LDCU UR6, c[0x0][0x3a4] ;  /* 0x00007480ff0677ac */ /* 0x000e220008000800 */
[----:B------:R-:W1:Y:S01]  /*7a30*/  LDC.64 R26, c[0x0][0x388] ;  /* 0x0000e200ff1a7b82 */ /* 0x000e620000000a00 */
[----:B------:R-:W-:Y:S02]  /*7a40*/  HFMA2 R33, -RZ, RZ, 1.875, 0 ;  /* 0x3f800000ff217431 */ /* 0x000fe400000001ff */
[----:B0-----:R-:W-:-:S06]  /*7a50*/  FMUL R37, R37, UR6 ;  /* 0x0000000625257c20 */ /* 0x001fcc0008400000 */
[----:B------:R-:W1:Y:S02]  /*7a60*/  F2I.TRUNC.NTZ R37, R37 ;  /* 0x0000002500257305 */ /* 0x000e64000020f100 */
[----:B-1----:R-:W-:-:S05]  /*7a70*/  IMAD.WIDE R26, R37, 0x4, R26 ;  /* 0x00000004251a7825 */ /* 0x002fca00078e021a */
[----:B------:R0:W-:Y:S02]  /*7a80*/  REDG.E.ADD.F32.FTZ.RN.STRONG.GPU desc[UR4][R26.64], R33 ;  /* 0x000000211a0079a6 */ /* 0x0001e4000c12f304 */
.L_x_278:
[----:B------:R-:W-:Y:S05]  /*7a90*/  BSYNC.RECONVERGENT B6 ;  /* 0x0000000000067941 */ /* 0x000fea0003800200 */
.L_x_277:
        /* <DEDUP_REMOVED lines=21> */
.L_x_285:
[----:B-1----:R-:W-:Y:S01]  /*7bf0*/  FMUL.FTZ R37, R0, R27 ;  /* 0x0000001b00257220 */ /* 0x002fe20000410000 */
[----:B------:R-:W-:-:S03]  /*7c00*/  FMUL.FTZ R26, R27, 0.5 ;  /* 0x3f0000001b1a7820 */ /* 0x000fc60000410000 */
[----:B------:R-:W-:-:S04]  /*7c10*/  FFMA R0, -R37, R37, R0 ;  /* 0x0000002525007223 */ /* 0x000fc80000000100 */
[----:B------:R-:W-:-:S07]  /*7c20*/  FFMA R37, R0, R26, R37 ;  /* 0x0000001a00257223 */ /* 0x000fce0000000025 */
.L_x_286:
[----:B------:R-:W-:Y:S05]  /*7c30*/  BSYNC.RECONVERGENT B7 ;  /* 0x0000000000077941 */ /* 0x000fea0003800200 */
.L_x_284:
[----:B------:R-:W0:Y:S01]  /*7c40*/  LDCU UR6, c[0x0][0x3a4] ;  /* 0x00007480ff0677ac */ /* 0x000e220008000800 */
[----:B------:R-:W1:Y:S01]  /*7c50*/  LDC.64 R26, c[0x0][0x388] ;  /* 0x0000e200ff1a7b82 */ /* 0x000e620000000a00 */
[----:B------:R-:W-:Y:S01]  /*7c60*/  MOV R33, 0x3f800000 ;  /* 0x3f80000000217802 */ /* 0x000fe20000000f00 */
[----:B0-----:R-:W-:-:S06]  /*7c70*/  FMUL R37, R37, UR6 ;  /* 0x0000000625257c20 */ /* 0x001fcc0008400000 */
[----:B------:R-:W1:Y:S02]  /*7c80*/  F2I.TRUNC.NTZ R37, R37 ;  /* 0x0000002500257305 */ /* 0x000e64000020f100 */
[----:B-1----:R-:W-:-:S05]  /*7c90*/  IMAD.WIDE R26, R37, 0x4, R26 ;  /* 0x00000004251a7825 */ /* 0x002fca00078e021a */
[----:B------:R0:W-:Y:S02]  /*7ca0*/  REDG.E.ADD.F32.FTZ.RN.STRONG.GPU desc[UR4][R26.64], R33 ;  /* 0x000000211a0079a6 */ /* 0x0001e4000c12f304 */
.L_x_283:
[----:B------:R-:W-:Y:S05]  /*7cb0*/  BSYNC.RECONVERGENT B6 ;  /* 0x0000000000067941 */ /* 0x000fea0003800200 */
.L_x_282:
        /* <DEDUP_REMOVED lines=21> */
.L_x_290:
[----:B-1----:R-:W-:Y:S01]  /*7e10*/  FMUL.FTZ R37, R0, R27 ;  /* 0x0000001b00257220 */ /* 0x002fe20000410000 */
[----:B------:R-:W-:-:S03]  /*7e20*/  FMUL.FTZ R26, R27, 0.5 ;  /* 0x3f0000001b1a7820 */ /* 0x000fc60000410000 */
[----:B------:R-:W-:-:S04]  /*7e30*/  FFMA R0, -R37, R37, R0 ;  /* 0x0000002525007223 */ /* 0x000fc80000000100 */
[----:B------:R-:W-:-:S07]  /*7e40*/  FFMA R37, R0, R26, R37 ;  /* 0x0000001a00257223 */ /* 0x000fce0000000025 */
.L_x_291:
[----:B------:R-:W-:Y:S05]  /*7e50*/  BSYNC.RECONVERGENT B7 ;  /* 0x0000000000077941 */ /* 0x000fea0003800200 */
.L_x_289:
[----:B------:R-:W0:Y:S01]  /*7e60*/  LDCU UR6, c[0x0][0x3a4] ;  /* 0x00007480ff0677ac */ /* 0x000e220008000800 */
[----:B------:R-:W1:Y:S01]  /*7e70*/  LDC.64 R26, c[0x0][0x388] ;  /* 0x0000e200ff1a7b82 */ /* 0x000e620000000a00 */
[----:B------:R-:W-:Y:S02]  /*7e80*/  HFMA2 R33, -RZ, RZ, 1.875, 0 ;  /* 0x3f800000ff217431 */ /* 0x000fe400000001ff */
[----:B0-----:R-:W-:-:S06]  /*7e90*/  FMUL R37, R37, UR6 ;  /* 0x0000000625257c20 */ /* 0x001fcc0008400000 */
[----:B------:R-:W1:Y:S02]  /*7ea0*/  F2I.TRUNC.NTZ R37, R37 ;  /* 0x0000002500257305 */ /* 0x000e64000020f100 */
[----:B-1----:R-:W-:-:S05]  /*7eb0*/  IMAD.WIDE R26, R37, 0x4, R26 ;  /* 0x00000004251a7825 */ /* 0x002fca00078e021a */
[----:B------:R0:W-:Y:S02]  /*7ec0*/  REDG.E.ADD.F32.FTZ.RN.STRONG.GPU desc[UR4][R26.64], R33 ;  /* 0x000000211a0079a6 */ /* 0x0001e4000c12f304 */
.L_x_288:
[----:B------:R-:W-:Y:S05]  /*7ed0*/  BSYNC.RECONVERGENT B6 ;  /* 0x0000000000067941 */ /* 0x000fea0003800200 */
.L_x_287:
        /* <DEDUP_REMOVED lines=21> */
.L_x_295:
[----:B-1----:R-:W-:Y:S01]  /*8030*/  FMUL.FTZ R37, R0, R27 ;  /* 0x0000001b00257220 */ /* 0x002fe20000410000 */
[----:B------:R-:W-:-:S03]  /*8040*/  FMUL.FTZ R26, R27, 0.5 ;  /* 0x3f0000001b1a7820 */ /* 0x000fc60000410000 */
[----:B------:R-:W-:-:S04]  /*8050*/  FFMA R0, -R37, R37, R0 ;  /* 0x0000002525007223 */ /* 0x000fc80000000100 */
[----:B------:R-:W-:-:S07]  /*8060*/  FFMA R37, R0, R26, R37 ;  /* 0x0000001a00257223 */ /* 0x000fce0000000025 */
.L_x_296:
[----:B------:R-:W-:Y:S05]  /*8070*/  BSYNC.RECONVERGENT B7 ;  /* 0x0000000000077941 */ /* 0x000fea0003800200 */
.L_x_294:
[----:B------:R-:W0:Y:S01]  /*8080*/  LDCU UR6, c[0x0][0x3a4] ;  /* 0x00007480ff0677ac */ /* 0x000e220008000800 */
[----:B------:R-:W1:Y:S01]  /*8090*/  LDC.64 R26, c[0x0][0x388] ;  /* 0x0000e200ff1a7b82 */ /* 0x000e620000000a00 */
[----:B------:R-:W-:Y:S01]  /*80a0*/  MOV R33, 0x3f800000 ;  /* 0x3f80000000217802 */ /* 0x000fe20000000f00 */
[----:B0-----:R-:W-:-:S06]  /*80b0*/  FMUL R37, R37, UR6 ;  /* 0x0000000625257c20 */ /* 0x001fcc0008400000 */
[----:B------:R-:W1:Y:S02]  /*80c0*/  F2I.TRUNC.NTZ R37, R37 ;  /* 0x0000002500257305 */ /* 0x000e64000020f100 */
[----:B-1----:R-:W-:-:S05]  /*80d0*/  IMAD.WIDE R26, R37, 0x4, R26 ;  /* 0x00000004251a7825 */ /* 0x002fca00078e021a */
[----:B------:R0:W-:Y:S02]  /*80e0*/  REDG.E.ADD.F32.FTZ.RN.STRONG.GPU desc[UR4][R26.64], R33 ;  /* 0x000000211a0079a6 */ /* 0x0001e4000c12f304 */
.L_x_293:
[----:B------:R-:W-:Y:S05]  /*80f0*/  BSYNC.RECONVERGENT B6 ;  /* 0x0000000000067941 */ /* 0x000fea0003800200 */
.L_x_292:
        /* <DEDUP_REMOVED lines=21> */
.L_x_300:
[----:B-1----:R-:W-:Y:S01]  /*8250*/  FMUL.FTZ R37, R0, R27 ;  /* 0x0000001b00257220 */ /* 0x002fe20000410000 */
[----:B------:R-:W-:-:S03]  /*8260*/  FMUL.FTZ R26, R27, 0.5 ;  /* 0x3f0000001b1a7820 */ /* 0x000fc60000410000 */
[----:B------:R-:W-:-:S04]  /*8270*/  FFMA R0, -R37, R37, R0 ;  /* 0x0000002525007223 */ /* 0x000fc80000000100 */
[----:B------:R-:W-:-:S07]  /*8280*/  FFMA R37, R0, R26, R37 ;  /* 0x0000001a00257223 */ /* 0x000fce0000000025 */
.L_x_301:
[----:B------:R-:W-:Y:S05]  /*8290*/  BSYNC.RECONVERGENT B7 ;  /* 0x0000000000077941 */ /* 0x000fea0003800200 */
.L_x_299:
[----:B------:R-:W0:Y:S01]  /*82a0*/  LDCU UR6, c[0x0][0x3a4] ;  /* 0x00007480ff0677ac */ /* 0x000e220008000800 */
[----:B------:R-:W1:Y:S01]  /*82b0*/  LDC.64 R26, c[0x0][0x388] ;  /* 0x0000e200ff1a7b82 */ /* 0x000e620000000a00 */
[----:B------:R-:W-:Y:S02]  /*82c0*/  HFMA2 R33, -RZ, RZ, 1.875, 0 ;  /* 0x3f800000ff217431 */ /* 0x000fe400000001ff */
[----:B0-----:R-:W-:-:S06]  /*82d0*/  FMUL R37, R37, UR6 ;  /* 0x0000000625257c20 */ /* 0x001fcc0008400000 */
[----:B------:R-:W1:Y:S02]  /*82e0*/  F2I.TRUNC.NTZ R37, R37 ;  /* 0x0000002500257305 */ /* 0x000e64000020f100 */
[----:B-1----:R-:W-:-:S05]  /*82f0*/  IMAD.WIDE R26, R37, 0x4, R26 ;  /* 0x00000004251a7825 */ /* 0x002fca00078e021a */
[----:B------:R0:W-:Y:S02]  /*8300*/  REDG.E.ADD.F32.FTZ.RN.STRONG.GPU desc[UR4][R26.64], R33 ;  /* 0x000000211a0079a6 */ /* 0x0001e4000c12f304 */
.L_x_298:
[----:B------:R-:W-:Y:S05]  /*8310*/  BSYNC.RECONVERGENT B6 ;  /* 0x0000000000067941 */ /* 0x000fea0003800200 */
.L_x_297:
        /* <DEDUP_REMOVED lines=21> */
.L_x_305:
[----:B-1----:R-:W-:Y:S01]  /*8470*/  FMUL.FTZ R37, R0, R27 ;  /* 0x0000001b00257220 */ /* 0x002fe20000410000 */
[----:B------:R-:W-:-:S03]  /*8480*/  FMUL.FTZ R26, R27, 0.5 ;  /* 0x3f0000001b1a7820 */ /* 0x000fc60000410000 */
[----:B------:R-:W-:-:S04]  /*8490*/  FFMA R0, -R37, R37, R0 ;  /* 0x0000002525007223 */ /* 0x000fc80000000100 */
[----:B------:R-:W-:-:S07]  /*84a0*/  FFMA R37, R0, R26, R37 ;  /* 0x0000001a00257223 */ /* 0x000fce0000000025 */
.L_x_306:
[----:B------:R-:W-:Y:S05]  /*84b0*/  BSYNC.RECONVERGENT B7 ;  /* 0x0000000000077941 */ /* 0x000fea0003800200 */
.L_x_304:
[----:B------:R-:W0:Y:S01]  /*84c0*/  LDCU UR6, c[0x0][0x3a4] ;  /* 0x00007480ff0677ac */ /* 0x000e220008000800 */
[----:B------:R-:W1:Y:S01]  /*84d0*/  LDC.64 R26, c[0x0][0x388] ;  /* 0x0000e200ff1a7b82 */ /* 0x000e620000000a00 */
[----:B------:R-:W-:Y:S01]  /*84e0*/  MOV R33, 0x3f800000 ;  /* 0x3f80000000217802 */ /* 0x000fe20000000f00 */
[----:B0-----:R-:W-:-:S06]  /*84f0*/  FMUL R37, R37, UR6 ;  /* 0x0000000625257c20 */ /* 0x001fcc0008400000 */
[----:B------:R-:W1:Y:S02]  /*8500*/  F2I.TRUNC.NTZ R37, R37 ;  /* 0x0000002500257305 */ /* 0x000e64000020f100 */
[----:B-1----:R-:W-:-:S05]  /*8510*/  IMAD.WIDE R26, R37, 0x4, R26 ;  /* 0x00000004251a7825 */ /* 0x002fca00078e021a */
[----:B------:R0:W-:Y:S02]  /*8520*/  REDG.E.ADD.F32.FTZ.RN.STRONG.GPU desc[UR4][R26.64], R33 ;  /* 0x000000211a0079a6 */ /* 0x0001e4000c12f304 */
.L_x_303:
[----:B------:R-:W-:Y:S05]  /*8530*/  BSYNC.RECONVERGENT B6 ;  /* 0x0000000000067941 */ /* 0x000fea0003800200 */
.L_x_302:
        /* <DEDUP_REMOVED lines=21> */
.L_x_310:
[----:B-1----:R-:W-:Y:S01]  /*8690*/  FMUL.FTZ R37, R0, R13 ;  /* 0x0000000d00257220 */ /* 0x002fe20000410000 */
[----:B------:R-:W-:-:S03]  /*86a0*/  FMUL.FTZ R12, R13, 0.5 ;  /* 0x3f0000000d0c7820 */ /* 0x000fc60000410000 */
[----:B------:R-:W-:-:S04]  /*86b0*/  FFMA R0, -R37, R37, R0 ;  /* 0x0000002525007223 */ /* 0x000fc80000000100 */
[----:B------:R-:W-:-:S07]  /*86c0*/  FFMA R37, R0, R12, R37 ;  /* 0x0000000c00257223 */ /* 0x000fce0000000025 */
.L_x_311:
[----:B------:R-:W-:Y:S05]  /*86d0*/  BSYNC.RECONVERGENT B7 ;  /* 0x0000000000077941 */ /* 0x000fea0003800200 */
.L_x_309:
[----:B------:R-:W0:Y:S01]  /*86e0*/  LDCU UR6, c[0x0][0x3a4] ;  /* 0x00007480ff0677ac */ /* 0x000e220008000800 */
[----:B------:R-:W1:Y:S01]  /*86f0*/  LDC.64 R12, c[0x0][0x388] ;  /* 0x0000e200ff0c7b82 */ /* 0x000e620000000a00 */
[----:B------:R-:W-:Y:S02]  /*8700*/  HFMA2 R27, -RZ, RZ, 1.875, 0 ;  /* 0x3f800000ff1b7431 */ /* 0x000fe400000001ff */
[----:B0-----:R-:W-:-:S06]  /*8710*/  FMUL R37, R37, UR6 ;  /* 0x0000000625257c20 */ /* 0x001fcc0008400000 */
[----:B------:R-:W1:Y:S02]  /*8720*/  F2I.TRUNC.NTZ R37, R37 ;  /* 0x0000002500257305 */ /* 0x000e64000020f100 */
[----:B-1----:R-:W-:-:S05]  /*8730*/  IMAD.WIDE R12, R37, 0x4, R12 ;  /* 0x00000004250c7825 */ /* 0x002fca00078e020c */
[----:B------:R0:W-:Y:S02]  /*8740*/  REDG.E.ADD.F32.FTZ.RN.STRONG.GPU desc[UR4][R12.64], R27 ;  /* 0x0000001b0c0079a6 */ /* 0x0001e4000c12f304 */
.L_x_308:
[----:B------:R-:W-:Y:S05]  /*8750*/  BSYNC.RECONVERGENT B6 ;  /* 0x0000000000067941 */ /* 0x000fea0003800200 */
.L_x_307:
[----:B------:R-:W-:Y:S05]  /*8760*/  @P0 BRA `(.L_x_312) ;  /* 0xffffffec00ac0947 */ /* 0x000fea000383ffff */
[----:B------:R-:W-:Y:S05]  /*8770*/  BSYNC B4 ;  /* 0x0000000000047941 */ /* 0x000fea0003800000 */
.L_x_271:
[----:B------:R-:W-:-:S07]  /*8780*/  MOV R31, R25 ;  /* 0x00000019001f7202 */ /* 0x000fce0000000f00 */
.L_x_270:
[----:B------:R-:W-:Y:S05]  /*8790*/  BSYNC B5 ;  /* 0x0000000000057941 */ /* 0x000fea0003800000 */
.L_x_269:
        /* <DEDUP_REMOVED lines=28> */
.L_x_318:
[----:B-1----:R-:W-:Y:S01]  /*8960*/  FMUL.FTZ R37, R0, R27 ;  /* 0x0000001b00257220 */ /* 0x002fe20000410000 */
[----:B------:R-:W-:-:S03]  /*8970*/  FMUL.FTZ R26, R27, 0.5 ;  /* 0x3f0000001b1a7820 */ /* 0x000fc60000410000 */
[----:B------:R-:W-:-:S04]  /*8980*/  FFMA R0, -R37, R37, R0 ;  /* 0x0000002525007223 */ /* 0x000fc80000000100 */
[----:B------:R-:W-:-:S07]  /*8990*/  FFMA R37, R0, R26, R37 ;  /* 0x0000001a00257223 */ /* 0x000fce0000000025 */
.L_x_319:
[----:B------:R-:W-:Y:S05]  /*89a0*/  BSYNC.RECONVERGENT B6 ;  /* 0x0000000000067941 */ /* 0x000fea0003800200 */
.L_x_317:
[----:B------:R-:W0:Y:S01]  /*89b0*/  LDCU UR6, c[0x0][0x3a4] ;  /* 0x00007480ff0677ac */ /* 0x000e220008000800 */
[----:B------:R-:W1:Y:S01]  /*89c0*/  LDC.64 R26, c[0x0][0x388] ;  /* 0x0000e200ff1a7b82 */ /* 0x000e620000000a00 */
[----:B------:R-:W-:Y:S02]  /*89d0*/  HFMA2 R33, -RZ, RZ, 1.875, 0 ;  /* 0x3f800000ff217431 */ /* 0x000fe400000001ff */
[----:B0-----:R-:W-:-:S06]  /*89e0*/  FMUL R37, R37, UR6 ;  /* 0x0000000625257c20 */ /* 0x001fcc0008400000 */
[----:B------:R-:W1:Y:S02]  /*89f0*/  F2I.TRUNC.NTZ R37, R37 ;  /* 0x0000002500257305 */ /* 0x000e64000020f100 */
[----:B-1----:R-:W-:-:S05]  /*8a00*/  IMAD.WIDE R26, R37, 0x4, R26 ;  /* 0x00000004251a7825 */ /* 0x002fca00078e021a */
[----:B------:R0:W-:Y:S02]  /*8a10*/  REDG.E.ADD.F32.FTZ.RN.STRONG.GPU desc[UR4][R26.64], R33 ;  /* 0x000000211a0079a6 */ /* 0x0001e4000c12f304 */
.L_x_316:
[----:B------:R-:W-:Y:S05]  /*8a20*/  BSYNC.RECONVERGENT B5 ;  /* 0x0000000000057941 */ /* 0x000fea0003800200 */
.L_x_315:
        /* <DEDUP_REMOVED lines=21> */
.L_x_323:
[----:B-1----:R-:W-:Y:S01]  /*8b80*/  FMUL.FTZ R37, R0, R27 ;  /* 0x0000001b00257220 */ /* 0x002fe20000410000 */
[----:B------:R-:W-:-:S03]  /*8b90*/  FMUL.FTZ R26, R27, 0.5 ;  /* 0x3f0000001b1a7820 */ /* 0x000fc60000410000 */
[----:B------:R-:W-:-:S04]  /*8ba0*/  FFMA R0, -R37, R37, R0 ;  /* 0x0000002525007223 */ /* 0x000fc80000000100 */
[----:B------:R-:W-:-:S07]  /*8bb0*/  FFMA R37, R0, R26, R37 ;  /* 0x0000001a00257223 */ /* 0x000fce0000000025 */
.L_x_324:
[----:B------:R-:W-:Y:S05]  /*8bc0*/  BSYNC.RECONVERGENT B6 ;  /* 0x0000000000067941 */ /* 0x000fea0003800200 */
.L_x_322:
[----:B------:R-:W0:Y:S01]  /*8bd0*/  LDCU UR6, c[0x0][0x3a4] ;  /* 0x00007480ff0677ac */ /* 0x000e220008000800 */
[----:B------:R-:W1:Y:S01]  /*8be0*/  LDC.64 R26, c[0x0][0x388] ;  /* 0x0000e200ff1a7b82 */ /* 0x000e620000000a00 */
[----:B------:R-:W-:Y:S01]  /*8bf0*/  MOV R33, 0x3f800000 ;  /* 0x3f80000000217802 */ /* 0x000fe20000000f00 */
[----:B0-----:R-:W-:-:S06]  /*8c00*/  FMUL R37, R37, UR6 ;  /* 0x0000000625257c20 */ /* 0x001fcc0008400000 */
[----:B------:R-:W1:Y:S02]  /*8c10*/  F2I.TRUNC.NTZ R37, R37 ;  /* 0x0000002500257305 */ /* 0x000e64000020f100 */
[----:B-1----:R-:W-:-:S05]  /*8c20*/  IMAD.WIDE R26, R37, 0x4, R26 ;  /* 0x00000004251a7825 */ /* 0x002fca00078e021a */
[----:B------:R0:W-:Y:S02]  /*8c30*/  REDG.E.ADD.F32.FTZ.RN.STRONG.GPU desc[UR4][R26.64], R33 ;  /* 0x000000211a0079a6 */ /* 0x0001e4000c12f304 */
.L_x_321:
[----:B------:R-:W-:Y:S05]  /*8c40*/  BSYNC.RECONVERGENT B5 ;  /* 0x0000000000057941 */ /* 0x000fea0003800200 */
.L_x_320:
        /* <DEDUP_REMOVED lines=21> */
.L_x_328:
[----:B-1----:R-:W-:Y:S01]  /*8da0*/  FMUL.FTZ R37, R0, R27 ;  /* 0x0000001b00257220 */ /* 0x002fe20000410000 */
[----:B------:R-:W-:-:S03]  /*8db0*/  FMUL.FTZ R26, R27, 0.5 ;  /* 0x3f0000001b1a7820 */ /* 0x000fc60000410000 */
[----:B------:R-:W-:-:S04]  /*8dc0*/  FFMA R0, -R37, R37, R0 ;  /* 0x0000002525007223 */ /* 0x000fc80000000100 */
[----:B------:R-:W-:-:S07]  /*8dd0*/  FFMA R37, R0, R26, R37 ;  /* 0x0000001a00257223 */ /* 0x000fce0000000025 */
.L_x_329:
[----:B------:R-:W-:Y:S05]  /*8de0*/  BSYNC.RECONVERGENT B6 ;  /* 0x0000000000067941 */ /* 0x000fea0003800200 */
.L_x_327:
[----:B------:R-:W0:Y:S01]  /*8df0*/  LDCU UR6, c[0x0][0x3a4] ;  /* 0x00007480ff0677ac */ /* 0x000e220008000800 */
[----:B------:R-:W1:Y:S01]  /*8e00*/  LDC.64 R26, c[0x0][0x388] ;  /* 0x0000e200ff1a7b82 */ /* 0x000e620000000a00 */
[----:B------:R-:W-:Y:S02]  /*8e10*/  HFMA2 R33, -RZ, RZ, 1.875, 0 ;  /* 0x3f800000ff217431 */ /* 0x000fe400000001ff */
[----:B0-----:R-:W-:-:S06]  /*8e20*/  FMUL R37, R37, UR6 ;  /* 0x0000000625257c20 */ /* 0x001fcc0008400000 */
[----:B------:R-:W1:Y:S02]  /*8e30*/  F2I.TRUNC.NTZ R37, R37 ;  /* 0x0000002500257305 */ /* 0x000e64000020f100 */
[----:B-1----:R-:W-:-:S05]  /*8e40*/  IMAD.WIDE R26, R37, 0x4, R26 ;  /* 0x00000004251a7825 */ /* 0x002fca00078e021a */
[----:B------:R0:W-:Y:S02]  /*8e50*/  REDG.E.ADD.F32.FTZ.RN.STRONG.GPU desc[UR4][R26.64], R33 ;  /* 0x000000211a0079a6 */ /* 0x0001e4000c12f304 */
.L_x_326:
[----:B------:R-:W-:Y:S05]  /*8e60*/  BSYNC.RECONVERGENT B5 ;  /* 0x0000000000057941 */ /* 0x000fea0003800200 */
.L_x_325:
        /* <DEDUP_REMOVED lines=21> */
.L_x_333:
[----:B-1----:R-:W-:Y:S01]  /*8fc0*/  FMUL.FTZ R37, R0, R13 ;  /* 0x0000000d00257220 */ /* 0x002fe20000410000 */
[----:B------:R-:W-:-:S03]  /*8fd0*/  FMUL.FTZ R12, R13, 0.5 ;  /* 0x3f0000000d0c7820 */ /* 0x000fc60000410000 */
[----:B------:R-:W-:-:S04]  /*8fe0*/  FFMA R0, -R37, R37, R0 ;  /* 0x0000002525007223 */ /* 0x000fc80000000100 */
[----:B------:R-:W-:-:S07]  /*8ff0*/  FFMA R37, R0, R12, R37 ;  /* 0x0000000c00257223 */ /* 0x000fce0000000025 */
.L_x_334:
[----:B------:R-:W-:Y:S05]  /*9000*/  BSYNC.RECONVERGENT B6 ;  /* 0x0000000000067941 */ /* 0x000fea0003800200 */
.L_x_332:
[----:B------:R-:W0:Y:S01]  /*9010*/  LDCU UR6, c[0x0][0x3a4] ;  /* 0x00007480ff0677ac */ /* 0x000e220008000800 */
[----:B------:R-:W1:Y:S01]  /*9020*/  LDC.64 R12, c[0x0][0x388] ;  /* 0x0000e200ff0c7b82 */ /* 0x000e620000000a00 */
[----:B------:R-:W-:Y:S01]  /*9030*/  MOV R27, 0x3f800000 ;  /* 0x3f800000001b7802 */ /* 0x000fe20000000f00 */
[----:B0-----:R-:W-:-:S06]  /*9040*/  FMUL R37, R37, UR6 ;  /* 0x0000000625257c20 */ /* 0x001fcc0008400000 */
[----:B------:R-:W1:Y:S02]  /*9050*/  F2I.TRUNC.NTZ R37, R37 ;  /* 0x0000002500257305 */ /* 0x000e64000020f100 */
[----:B-1----:R-:W-:-:S05]  /*9060*/  IMAD.WIDE R12, R37, 0x4, R12 ;  /* 0x00000004250c7825 */ /* 0x002fca00078e020c */
[----:B------:R0:W-:Y:S02]  /*9070*/  REDG.E.ADD.F32.FTZ.RN.STRONG.GPU desc[UR4][R12.64], R27 ;  /* 0x0000001b0c0079a6 */ /* 0x0001e4000c12f304 */
.L_x_331:
[----:B------:R-:W-:Y:S05]  /*9080*/  BSYNC.RECONVERGENT B5 ;  /* 0x0000000000057941 */ /* 0x000fea0003800200 */
.L_x_330:
[----:B------:R-:W-:-:S07]  /*9090*/  IADD3 R31, PT, PT, R31, 0x4, RZ ;  /* 0x000000041f1f7810 */ /* 0x000fce0007ffe0ff */
.L_x_314:
[----:B------:R-:W-:Y:S05]  /*90a0*/  BSYNC.RECONVERGENT B4 ;  /* 0x0000000000047941 */ /* 0x000fea0003800200 */
.L_x_313:
        /* <DEDUP_REMOVED lines=27> */
.L_x_340:
[----:B-1----:R-:W-:Y:S01]  /*9260*/  FMUL.FTZ R37, R0, R27 ;  /* 0x0000001b00257220 */ /* 0x002fe20000410000 */
[----:B------:R-:W-:-:S03]  /*9270*/  FMUL.FTZ R26, R27, 0.5 ;  /* 0x3f0000001b1a7820 */ /* 0x000fc60000410000 */
[----:B------:R-:W-:-:S04]  /*9280*/  FFMA R0, -R37, R37, R0 ;  /* 0x0000002525007223 */ /* 0x000fc80000000100 */
[----:B------:R-:W-:-:S07]  /*9290*/  FFMA R37, R0, R26, R37 ;  /* 0x0000001a00257223 */ /* 0x000fce0000000025 */
.L_x_341:
[----:B------:R-:W-:Y:S05]  /*92a0*/  BSYNC.RECONVERGENT B6 ;  /* 0x0000000000067941 */ /* 0x000fea0003800200 */
.L_x_339:
[----:B------:R-:W0:Y:S01]  /*92b0*/  LDCU UR6, c[0x0][0x3a4] ;  /* 0x00007480ff0677ac */ /* 0x000e220008000800 */
[----:B------:R-:W1:Y:S01]  /*92c0*/  LDC.64 R26, c[0x0][0x388] ;  /* 0x0000e200ff1a7b82 */ /* 0x000e620000000a00 */
[----:B------:R-:W-:Y:S02]  /*92d0*/  HFMA2 R33, -RZ, RZ, 1.875, 0 ;  /* 0x3f800000ff217431 */ /* 0x000fe400000001ff */
[----:B0-----:R-:W-:-:S06]  /*92e0*/  FMUL R37, R37, UR6 ;  /* 0x0000000625257c20 */ /* 0x001fcc0008400000 */
[----:B------:R-:W1:Y:S02]  /*92f0*/  F2I.TRUNC.NTZ R37, R37 ;  /* 0x0000002500257305 */ /* 0x000e64000020f100 */
[----:B-1----:R-:W-:-:S05]  /*9300*/  IMAD.WIDE R26, R37, 0x4, R26 ;  /* 0x00000004251a7825 */ /* 0x002fca00078e021a */
[----:B------:R0:W-:Y:S02]  /*9310*/  REDG.E.ADD.F32.FTZ.RN.STRONG.GPU desc[UR4][R26.64], R33 ;  /* 0x000000211a0079a6 */ /* 0x0001e4000c12f304 */
.L_x_338:
[----:B------:R-:W-:Y:S05]  /*9320*/  BSYNC.RECONVERGENT B5 ;  /* 0x0000000000057941 */ /* 0x000fea0003800200 */
.L_x_337:
        /* <DEDUP_REMOVED lines=21> */
.L_x_345:
[----:B-1----:R-:W-:Y:S01]  /*9480*/  FMUL.FTZ R37, R0, R13 ;  /* 0x0000000d00257220 */ /* 0x002fe20000410000 */
[----:B------:R-:W-:-:S03]  /*9490*/  FMUL.FTZ R12, R13, 0.5 ;  /* 0x3f0000000d0c7820 */ /* 0x000fc60000410000 */
[----:B------:R-:W-:-:S04]  /*94a0*/  FFMA R0, -R37, R37, R0 ;  /* 0x0000002525007223 */ /* 0x000fc80000000100 */
[----:B------:R-:W-:-:S07]  /*94b0*/  FFMA R37, R0, R12, R37 ;  /* 0x0000000c00257223 */ /* 0x000fce0000000025 */
.L_x_346:
[----:B------:R-:W-:Y:S05]  /*94c0*/  BSYNC.RECONVERGENT B6 ;  /* 0x0000000000067941 */ /* 0x000fea0003800200 */
.L_x_344:
[----:B------:R-:W0:Y:S01]  /*94d0*/  LDCU UR6, c[0x0][0x3a4] ;  /* 0x00007480ff0677ac */ /* 0x000e220008000800 */
[----:B------:R-:W1:Y:S01]  /*94e0*/  LDC.64 R12, c[0x0][0x388] ;  /* 0x0000e200ff0c7b82 */ /* 0x000e620000000a00 */
[----:B------:R-:W-:Y:S01]  /*94f0*/  MOV R27, 0x3f800000 ;  /* 0x3f800000001b7802 */ /* 0x000fe20000000f00 */
[----:B0-----:R-:W-:-:S06]  /*9500*/  FMUL R37, R37, UR6 ;  /* 0x0000000625257c20 */ /* 0x001fcc0008400000 */
[----:B------:R-:W1:Y:S02]  /*9510*/  F2I.TRUNC.NTZ R37, R37 ;  /* 0x0000002500257305 */ /* 0x000e64000020f100 */
[----:B-1----:R-:W-:-:S05]  /*9520*/  IMAD.WIDE R12, R37, 0x4, R12 ;  /* 0x00000004250c7825 */ /* 0x002fca00078e020c */
[----:B------:R0:W-:Y:S02]  /*9530*/  REDG.E.ADD.F32.FTZ.RN.STRONG.GPU desc[UR4][R12.64], R27 ;  /* 0x0000001b0c0079a6 */ /* 0x0001e4000c12f304 */
.L_x_343:
[----:B------:R-:W-:Y:S05]  /*9540*/  BSYNC.RECONVERGENT B5 ;  /* 0x0000000000057941 */ /* 0x000fea0003800200 */
.L_x_342:
[----:B------:R-:W-:-:S07]  /*9550*/  IADD3 R31, PT, PT, R31, 0x2, RZ ;  /* 0x000000021f1f7810 */ /* 0x000fce0007ffe0ff */
.L_x_336:
[----:B------:R-:W-:Y:S05]  /*9560*/  BSYNC.RECONVERGENT B4 ;  /* 0x0000000000047941 */ /* 0x000fea0003800200 */
.L_x_335:
        /* <DEDUP_REMOVED lines=24> */
.L_x_348:
[----:B-1----:R-:W-:Y:S01]  /*96f0*/  FMUL.FTZ R37, R0, R13 ;  /* 0x0000000d00257220 */ /* 0x002fe20000410000 */
[----:B------:R-:W-:-:S03]  /*9700*/  FMUL.FTZ R12, R13, 0.5 ;  /* 0x3f0000000d0c7820 */ /* 0x000fc60000410000 */
[----:B------:R-:W-:-:S04]  /*9710*/  FFMA R0, -R37, R37, R0 ;  /* 0x0000002525007223 */ /* 0x000fc80000000100 */
[----:B------:R-:W-:-:S07]  /*9720*/  FFMA R37, R0, R12, R37 ;  /* 0x0000000c00257223 */ /* 0x000fce0000000025 */
.L_x_349:
[----:B------:R-:W-:Y:S05]  /*9730*/  BSYNC.RECONVERGENT B4 ;  /* 0x0000000000047941 */ /* 0x000fea0003800200 */
.L_x_347:
[----:B------:R-:W0:Y:S01]  /*9740*/  LDCU UR6, c[0x0][0x3a4] ;  /* 0x00007480ff0677ac */ /* 0x000e220008000800 */
[----:B------:R-:W1:Y:S01]  /*9750*/  LDC.64 R12, c[0x0][0x388] ;  /* 0x0000e200ff0c7b82 */ /* 0x000e620000000a00 */
[----:B------:R-:W-:Y:S02]  /*9760*/  HFMA2 R21, -RZ, RZ, 1.875, 0 ;  /* 0x3f800000ff157431 */ /* 0x000fe400000001ff */
[----:B0-----:R-:W-:-:S06]  /*9770*/  FMUL R37, R37, UR6 ;  /* 0x0000000625257c20 */ /* 0x001fcc0008400000 */
[----:B------:R-:W1:Y:S02]  /*9780*/  F2I.TRUNC.NTZ R37, R37 ;  /* 0x0000002500257305 */ /* 0x000e64000020f100 */
[----:B-1----:R-:W-:-:S05]  /*9790*/  IMAD.WIDE R12, R37, 0x4, R12 ;  /* 0x00000004250c7825 */ /* 0x002fca00078e020c */
[----:B------:R1:W-:Y:S02]  /*97a0*/  REDG.E.ADD.F32.FTZ.RN.STRONG.GPU desc[UR4][R12.64], R21 ;  /* 0x000000150c0079a6 */ /* 0x0003e4000c12f304 */
.L_x_268:
[----:B------:R-:W-:Y:S05]  /*97b0*/  BSYNC B3 ;  /* 0x0000000000037941 */ /* 0x000fea0003800000 */
.L_x_267:
[----:B------:R-:W-:Y:S05]  /*97c0*/  @P1 BRA `(.L_x_350) ;  /* 0xffffffdc00501947 */ /* 0x000fea000383ffff */
.L_x_180:
[----:B------:R-:W-:Y:S05]  /*97d0*/  BSYNC B0 ;  /* 0x0000000000007941 */ /* 0x000fea0003800000 */
.L_x_179:
[----:B------:R-:W2:Y:S01]  /*97e0*/  LDCU UR6, c[0x0][0x3a0] ;  /* 0x00007400ff0677ac */ /* 0x000ea20008000800 */
[----:B------:R-:W-:Y:S01]  /*97f0*/  IADD3 R17, PT, PT, R17, 0x1, RZ ;  /* 0x0000000111117810 */ /* 0x000fe20007ffe0ff */
[----:B------:R-:W3:Y:S03]  /*9800*/  LDCU UR7, c[0x0][0x3ac] ;  /* 0x00007580ff0777ac */ /* 0x000ee60008000800 */
[----:B-----5:R-:W-:Y:S02]  /*9810*/  IADD3 R9, PT, PT, -R4, R17, RZ ;  /* 0x0000001104097210 */ /* 0x020fe40007ffe1ff */
[----:B--2---:R-:W-:Y:S02]  /*9820*/  ISETP.GE.AND P0, PT, R17, UR6, PT ;  /* 0x0000000611007c0c */ /* 0x004fe4000bf06270 */
[----:B---3--:R-:W-:-:S13]  /*9830*/  ISETP.LE.AND P1, PT, R9, UR7, PT ;  /* 0x0000000709007c0c */ /* 0x008fda000bf23270 */
[----:B------:R-:W-:Y:S05]  /*9840*/  @!P0 BRA P1, `(.L_x_351) ;  /* 0xffffffb400d08947 */ /* 0x000fea000083ffff */
.L_x_178:
[----:B------:R-:W-:Y:S05]  /*9850*/  BSYNC B1 ;  /* 0x0000000000017941 */ /* 0x000fea0003800000 */
.L_x_177:
[----:B------:R-:W2:Y:S01]  /*9860*/  LDCU UR6, c[0x0][0x3a0] ;  /* 0x00007400ff0677ac */ /* 0x000ea20008000800 */
[----:B------:R-:W-:Y:S01]  /*9870*/  IADD3 R18, PT, PT, R18, 0x1, RZ ;  /* 0x0000000112127810 */ /* 0x000fe20007ffe0ff */
[----:B------:R-:W0:Y:S03]  /*9880*/  LDCU UR7, c[0x0][0x3ac] ;  /* 0x00007580ff0777ac */ /* 0x000e260008000800 */
[----:B------:R-:W-:Y:S02]  /*9890*/  IADD3 R0, PT, PT, -R5, R18, RZ ;  /* 0x0000001205007210 */ /* 0x000fe40007ffe1ff */
[----:B--2---:R-:W-:Y:S02]  /*98a0*/  MOV R9, UR6 ;  /* 0x0000000600097c02 */ /* 0x004fe40008000f00 */
[----:B01----:R-:W-:Y:S02]  /*98b0*/  MOV R11, UR7 ;  /* 0x00000007000b7c02 */ /* 0x003fe40008000f00 */
[----:B------:R-:W-:-:S02]  /*98c0*/  ISETP.GE.AND P0, PT, R18, R9, PT ;  /* 0x000000091200720c */ /* 0x000fc40003f06270 */
[----:B------:R-:W-:-:S13]  /*98d0*/  ISETP.GT.AND P1, PT, R0, R11, PT ;  /* 0x0000000b0000720c */ /* 0x000fda0003f24270 */
[----:B------:R-:W-:Y:S05]  /*98e0*/  @!P0 BRA !P1, `(.L_x_352) ;  /* 0xffffffb400948947 */ /* 0x000fea000483ffff */
.L_x_176:
[----:B------:R-:W-:Y:S05]  /*98f0*/  BSYNC B2 ;  /* 0x0000000000027941 */ /* 0x000fea0003800000 */
.L_x_175:
[CC--:B------:R-:W-:Y:S02]  /*9900*/  ISETP.GT.AND P0, PT, R3.reuse, R11.reuse, PT ;  /* 0x0000000b0300720c */ /* 0x0c0fe40003f04270 */
[----:B------:R-:W-:-:S04]  /*9910*/  IADD3 R0, PT, PT, R3, -R11, RZ ;  /* 0x8000000b03007210 */ /* 0x000fc80007ffe0ff */
[----:B------:R-:W-:-:S04]  /*9920*/  SEL R8, R0, RZ, P0 ;  /* 0x000000ff00087207 */ /* 0x000fc80000000000 */
[----:B------:R-:W-:-:S04]  /*9930*/  IADD3 R0, PT, PT, -R3, R8, RZ ;  /* 0x0000000803007210 */ /* 0x000fc80007ffe1ff */
[----:B------:R-:W-:-:S04]  /*9940*/  ISETP.GE.AND P0, PT, R0, R11, PT ;  /* 0x0000000b0000720c */ /* 0x000fc80003f06270 */
[----:B------:R-:W-:-:S13]  /*9950*/  ISETP.GE.OR P0, PT, R8, R9, P0 ;  /* 0x000000090800720c */ /* 0x000fda0000706670 */
[----:B------:R-:W-:Y:S05]  /*9960*/  @P0 EXIT ;  /* 0x000000000000094d */ /* 0x000fea0003800000 */
[----:B------:R-:W-:Y:S02]  /*9970*/  IADD3 R10, PT, PT, -R5, R6, RZ ;  /* 0x00000006050a7210 */ /* 0x000fe40007ffe1ff */
[----:B------:R-:W-:Y:S02]  /*9980*/  IADD3 R12, PT, PT, -R4, R7, RZ ;  /* 0x00000007040c7210 */ /* 0x000fe40007ffe1ff */
[-C--:B------:R-:W-:Y:S02]  /*9990*/  ISETP.GE.AND P4, PT, R10, R11.reuse, PT ;  /* 0x0000000b0a00720c */ /* 0x080fe40003f86270 */
[----:B------:R-:W-:Y:S02]  /*99a0*/  ISETP.GE.AND P3, PT, R12, R11, PT ;  /* 0x0000000b0c00720c */ /* 0x000fe40003f66270 */
[-C--:B------:R-:W-:Y:S02]  /*99b0*/  ISETP.LT.AND P4, PT, R6, R9.reuse, !P4 ;  /* 0x000000090600720c */ /* 0x080fe40006781270 */
[----:B------:R-:W-:-:S13]  /*99c0*/  ISETP.LT.AND P3, PT, R7, R9, !P3 ;  /* 0x000000090700720c */ /* 0x000fda0005f61270 */
.L_x_531:
[----:B------:R-:W-:Y:S04]  /*99d0*/  BSSY B2, `(.L_x_353) ;  /* 0x00004a5000027945 */ /* 0x000fe80003800000 */
[----:B01---5:R-:W-:Y:S05]  /*99e0*/  @!P4 BRA `(.L_x_354) ;  /* 0x00000048008cc947 */ /* 0x023fea0003800000 */
[----:B------:R-:W-:Y:S01]  /*99f0*/  IMAD R9, R0, R0, RZ ;  /* 0x0000000000097224 */ /* 0x000fe200078e02ff */
[-C--:B------:R-:W-:Y:S02]  /*9a00*/  IADD3 R0, PT, PT, -R5, R6.reuse, RZ ;  /* 0x0000000605007210 */ /* 0x080fe40007ffe1ff */
[----:B------:R-:W-:-:S07]  /*9a10*/  MOV R10, R6 ;  /* 0x00000006000a7202 */ /* 0x000fce0000000f00 */
.L_x_530:
[----:B------:R-:W-:Y:S04]  /*9a20*/  BSSY B1, `(.L_x_355) ;  /* 0x0000498000017945 */ /* 0x000fe80003800000 */
[----:B01---5:R-:W-:Y:S05]  /*9a30*/  @!P3 BRA `(.L_x_356) ;  /* 0x000000480058b947 */ /* 0x023fea0003800000 */
[----:B------:R-:W-:Y:S01]  /*9a40*/  IMAD R11, R0, R0, R9 ;  /* 0x00000000000b7224 */ /* 0x000fe200078e0209 */
[-C--:B------:R-:W-:Y:S02]  /*9a50*/  IADD3 R0, PT, PT, -R4, R7.reuse, RZ ;  /* 0x0000000704007210 */ /* 0x080fe40007ffe1ff */
[----:B------:R-:W-:-:S07]  /*9a60*/  MOV R13, R7 ;  /* 0x00000007000d7202 */ /* 0x000fce0000000f00 */
.L_x_529:
[----:B0-----:R-:W0:Y:S01]  /*9a70*/  LDCU UR6, c[0x0][0x3b0] ;  /* 0x00007600ff0677ac */ /* 0x001e220008000800 */
[----:B------:R-:W-:Y:S01]  /*9a80*/  IMAD R0, R0, R0, R11 ;  /* 0x0000000000007224 */ /* 0x000fe200078e020b */
[----:B------:R-:W-:Y:S04]  /*9a90*/  BSSY B0, `(.L_x_357) ;  /* 0x0000489000007945 */ /* 0x000fe80003800000 */
[----:B0-----:R-:W-:-:S13]  /*9aa0*/  ISETP.GT.U32.AND P0, PT, R0, UR6, PT ;  /* 0x0000000600007c0c */ /* 0x001fda000bf04070 */
[----:B-1---5:R-:W-:Y:S05]  /*9ab0*/  @P0 BRA `(.L_x_358) ;  /* 0x0000004800180947 */ /* 0x022fea0003800000 */
[----:B------:R-:W0:Y:S01]  /*9ac0*/  LDC.64 R26, c[0x0][0x398] ;  /* 0x0000e600ff1a7b82 */ /* 0x000e220000000a00 */
[----:B------:R-:W-:Y:S01]  /*9ad0*/  LOP3.LUT P0, RZ, R2, 0x1, RZ, 0xc0, !PT ;  /* 0x0000000102ff7812 */ /* 0x000fe2000780c0ff */
[----:B0-----:R-:W-:-:S12]  /*9ae0*/  IMAD.WIDE R26, R8, 0x8, R26 ;  /* 0x00000008081a7825 */ /* 0x001fd800078e021a */
        /* <DEDUP_REMOVED lines=21> */
.L_x_444:
        /* <DEDUP_REMOVED lines=14> */
.L_x_406:
        /* <DEDUP_REMOVED lines=25> */
.L_x_369:
[----:B-1----:R-:W-:Y:S01]  /*9eb0*/  FMUL.FTZ R37, R0, R27 ;  /* 0x0000001b00257220 */ /* 0x002fe20000410000 */
[----:B------:R-:W-:-:S03]  /*9ec0*/  FMUL.FTZ R26, R27, 0.5 ;  /* 0x3f0000001b1a7820 */ /* 0x000fc60000410000 */
[----:B------:R-:W-:-:S04]  /*9ed0*/  FFMA R0, -R37, R37, R0 ;  /* 0x0000002525007223 */ /* 0x000fc80000000100 */
[----:B------:R-:W-:-:S07]  /*9ee0*/  FFMA R37, R0, R26, R37 ;  /* 0x0000001a00257223 */ /* 0x000fce0000000025 */
.L_x_370:
[----:B------:R-:W-:Y:S05]  /*9ef0*/  BSYNC.RECONVERGENT B8 ;  /* 0x0000000000087941 */ /* 0x000fea0003800200 */
.L_x_368:
[----:B------:R-:W0:Y:S01]  /*9f00*/  LDCU UR6, c[0x0][0x3a4] ;  /* 0x00007480ff0677ac */ /* 0x000e220008000800 */
[----:B------:R-:W1:Y:S01]  /*9f10*/  LDC.64 R26, c[0x0][0x380] ;  /* 0x0000e000ff1a7b82 */ /* 0x000e620000000a00 */
[----:B------:R-:W-:Y:S01]  /*9f20*/  MOV R35, 0x3f800000 ;  /* 0x3f80000000237802 */ /* 0x000fe20000000f00 */
[----:B0-----:R-:W-:-:S06]  /*9f30*/  FMUL R37, R37, UR6 ;  /* 0x0000000625257c20 */ /* 0x001fcc0008400000 */
[----:B------:R-:W1:Y:S02]  /*9f40*/  F2I.TRUNC.NTZ R37, R37 ;  /* 0x0000002500257305 */ /* 0x000e64000020f100 */
[----:B-1----:R-:W-:-:S05]  /*9f50*/  IMAD.WIDE R26, R37, 0x4, R26 ;  /* 0x00000004251a7825 */ /* 0x002fca00078e021a */
[----:B------:R0:W-:Y:S02]  /*9f60*/  REDG.E.ADD.F32.FTZ.RN.STRONG.GPU desc[UR4][R26.64], R35 ;  /* 0x000000231a0079a6 */ /* 0x0001e4000c12f304 */
.L_x_367:
[----:B------:R-:W-:Y:S05]  /*9f70*/  BSYNC.RECONVERGENT B7 ;  /* 0x0000000000077941 */ /* 0x000fea0003800200 */
.L_x_366:
        /* <DEDUP_REMOVED lines=21> */
.L_x_374:
[----:B-1----:R-:W-:Y:S01]  /*a0d0*/  FMUL.FTZ R37, R0, R27 ;  /* 0x0000001b00257220 */ /* 0x002fe20000410000 */
[----:B------:R-:W-:-:S03]  /*a0e0*/  FMUL.FTZ R26, R27, 0.5 ;  /* 0x3f0000001b1a7820 */ /* 0x000fc60000410000 */
[----:B------:R-:W-:-:S04]  /*a0f0*/  FFMA R0, -R37, R37, R0 ;  /* 0x0000002525007223 */ /* 0x000fc80000000100 */
[----:B------:R-:W-:-:S07]  /*a100*/  FFMA R37, R0, R26, R37 ;  /* 0x0000001a00257223 */ /* 0x000fce0000000025 */
.L_x_375:
[----:B------:R-:W-:Y:S05]  /*a110*/  BSYNC.RECONVERGENT B8 ;  /* 0x0000000000087941 */ /* 0x000fea0003800200 */
.L_x_373:
[----:B------:R-:W0:Y:S01]  /*a120*/  LDCU UR6, c[0x0][0x3a4] ;  /* 0x00007480ff0677ac */ /* 0x000e220008000800 */
[----:B------:R-:W1:Y:S01]  /*a130*/  LDC.64 R26, c[0x0][0x380] ;  /* 0x0000e000ff1a7b82 */ /* 0x000e620000000a00 */
[----:B------:R-:W-:Y:S02]  /*a140*/  HFMA2 R35, -RZ, RZ, 1.875, 0 ;  /* 0x3f800000ff237431 */ /* 0x000fe400000001ff */
[----:B0-----:R-:W-:-:S06]  /*a150*/  FMUL R37, R37, UR6 ;  /* 0x0000000625257c20 */ /* 0x001fcc0008400000 */
[----:B------:R-:W1:Y:S02]  /*a160*/  F2I.TRUNC.NTZ R37, R37 ;  /* 0x0000002500257305 */ /* 0x000e64000020f100 */
[----:B-1----:R-:W-:-:S05]  /*a170*/  IMAD.WIDE R26, R37, 0x4, R26 ;  /* 0x00000004251a7825 */ /* 0x002fca00078e021a */
[----:B------:R0:W-:Y:S02]  /*a180*/  REDG.E.ADD.F32.FTZ.RN.STRONG.GPU desc[UR4][R26.64], R35 ;  /* 0x000000231a0079a6 */ /* 0x0001e4000c12f304 */
.L_x_372:
[----:B------:R-:W-:Y:S05]  /*a190*/  BSYNC.RECONVERGENT B7 ;  /* 0x0000000000077941 */ /* 0x000fea0003800200 */
.L_x_371:
        /* <DEDUP_REMOVED lines=21> */
.L_x_379:
[----:B-1----:R-:W-:Y:S01]  /*a2f0*/  FMUL.FTZ R37, R0, R27 ;  /* 0x0000001b00257220 */ /* 0x002fe20000410000 */
[----:B------:R-:W-:-:S03]  /*a300*/  FMUL.FTZ R26, R27, 0.5 ;  /* 0x3f0000001b1a7820 */ /* 0x000fc60000410000 */
[----:B------:R-:W-:-:S04]  /*a310*/  FFMA R0, -R37, R37, R0 ;  /* 0x0000002525007223 */ /* 0x000fc80000000100 */
[----:B------:R-:W-:-:S07]  /*a320*/  FFMA R37, R0, R26, R37 ;  /* 0x0000001a00257223 */ /* 0x000fce0000000025 */
.L_x_380:
[----:B------:R-:W-:Y:S05]  /*a330*/  BSYNC.RECONVERGENT B8 ;  /* 0x0000000000087941 */ /* 0x000fea0003800200 */
.L_x_378:
[----:B------:R-:W0:Y:S01]  /*a340*/  LDCU UR6, c[0x0][0x3a4] ;  /* 0x00007480ff0677ac */ /* 0x000e220008000800 */
[----:B------:R-:W1:Y:S01]  /*a350*/  LDC.64 R26, c[0x0][0x380] ;  /* 0x0000e000ff1a7b82 */ /* 0x000e620000000a00 */
[----:B------:R-:W-:Y:S01]  /*a360*/  MOV R35, 0x3f800000 ;  /* 0x3f80000000237802 */ /* 0x000fe20000000f00 */
[----:B0-----:R-:W-:-:S06]  /*a370*/  FMUL R37, R37, UR6 ;  /* 0x0000000625257c20 */ /* 0x001fcc0008400000 */
[----:B------:R-:W1:Y:S02]  /*a380*/  F2I.TRUNC.NTZ R37, R37 ;  /* 0x0000002500257305 */ /* 0x000e64000020f100 */
[----:B-1----:R-:W-:-:S05]  /*a390*/  IMAD.WIDE R26, R37, 0x4, R26 ;  /* 0x00000004251a7825 */ /* 0x002fca00078e021a */
[----:B------:R0:W-:Y:S02]  /*a3a0*/  REDG.E.ADD.F32.FTZ.RN.STRONG.GPU desc[UR4][R26.64], R35 ;  /* 0x000000231a0079a6 */ /* 0x0001e4000c12f304 */
.L_x_377:
[----:B------:R-:W-:Y:S05]  /*a3b0*/  BSYNC.RECONVERGENT B7 ;  /* 0x0000000000077941 */ /* 0x000fea0003800200 */
.L_x_376:
        /* <DEDUP_REMOVED lines=21> */
.L_x_384:
[----:B-1----:R-:W-:Y:S01]  /*a510*/  FMUL.FTZ R37, R0, R27 ;  /* 0x0000001b00257220 */ /* 0x002fe20000410000 */
[----:B------:R-:W-:-:S03]  /*a520*/  FMUL.FTZ R26, R27, 0.5 ;  /* 0x3f0000001b1a7820 */ /* 0x000fc60000410000 */
[----:B------:R-:W-:-:S04]  /*a530*/  FFMA R0, -R37, R37, R0 ;  /* 0x0000002525007223 */ /* 0x000fc80000000100 */
[----:B------:R-:W-:-:S07]  /*a540*/  FFMA R37, R0, R26, R37 ;  /* 0x0000001a00257223 */ /* 0x000fce0000000025 */
.L_x_385:
[----:B------:R-:W-:Y:S05]  /*a550*/  BSYNC.RECONVERGENT B8 ;  /* 0x0000000000087941 */ /* 0x000fea0003800200 */
.L_x_383:
[----:B------:R-:W0:Y:S01]  /*a560*/  LDCU UR6, c[0x0][0x3a4] ;  /* 0x00007480ff0677ac */ /* 0x000e220008000800 */
[----:B------:R-:W1:Y:S01]  /*a570*/  LDC.64 R26, c[0x0][0x380] ;  /* 0x0000e000ff1a7b82 */ /* 0x000e620000000a00 */
[----:B------:R-:W-:Y:S02]  /*a580*/  HFMA2 R35, -RZ, RZ, 1.875, 0 ;  /* 0x3f800000ff237431 */ /* 0x000fe400000001ff */
[----:B0-----:R-:W-:-:S06]  /*a590*/  FMUL R37, R37, UR6 ;  /* 0x0000000625257c20 */ /* 0x001fcc0008400000 */
[----:B------:R-:W1:Y:S02]  /*a5a0*/  F2I.TRUNC.NTZ R37, R37 ;  /* 0x0000002500257305 */ /* 0x000e64000020f100 */
[----:B-1----:R-:W-:-:S05]  /*a5b0*/  IMAD.WIDE R26, R37, 0x4, R26 ;  /* 0x00000004251a7825 */ /* 0x002fca00078e021a */
[----:B------:R0:W-:Y:S02]  /*a5c0*/  REDG.E.ADD.F32.FTZ.RN.STRONG.GPU desc[UR4][R26.64], R35 ;  /* 0x000000231a0079a6 */ /* 0x0001e4000c12f304 */
.L_x_382:
[----:B------:R-:W-:Y:S05]  /*a5d0*/  BSYNC.RECONVERGENT B7 ;  /* 0x0000000000077941 */ /* 0x000fea0003800200 */
.L_x_381:
        /* <DEDUP_REMOVED lines=21> */
.L_x_389:
[----:B-1----:R-:W-:Y:S01]  /*a730*/  FMUL.FTZ R37, R0, R27 ;  /* 0x0000001b00257220 */ /* 0x002fe20000410000 */
[----:B------:R-:W-:-:S03]  /*a740*/  FMUL.FTZ R26, R27, 0.5 ;  /* 0x3f0000001b1a7820 */ /* 0x000fc60000410000 */
[----:B------:R-:W-:-:S04]  /*a750*/  FFMA R0, -R37, R37, R0 ;  /* 0x0000002525007223 */ /* 0x000fc80000000100 */
[----:B------:R-:W-:-:S07]  /*a760*/  FFMA R37, R0, R26, R37 ;  /* 0x0000001a00257223 */ /* 0x000fce0000000025 */
.L_x_390:
[----:B------:R-:W-:Y:S05]  /*a770*/  BSYNC.RECONVERGENT B8 ;  /* 0x0000000000087941 */ /* 0x000fea0003800200 */
.L_x_388:
[----:B------:R-:W0:Y:S01]  /*a780*/  LDCU UR6, c[0x0][0x3a4] ;  /* 0x00007480ff0677ac */ /* 0x000e220008000800 */
[----:B------:R-:W1:Y:S01]  /*a790*/  LDC.64 R26, c[0x0][0x380] ;  /* 0x0000e000ff1a7b82 */ /* 0x000e620000000a00 */
[----:B------:R-:W-:Y:S01]  /*a7a0*/  MOV R35, 0x3f800000 ;  /* 0x3f80000000237802 */ /* 0x000fe20000000f00 */
[----:B0-----:R-:W-:-:S06]  /*a7b0*/  FMUL R37, R37, UR6 ;  /* 0x0000000625257c20 */ /* 0x001fcc0008400000 */
[----:B------:R-:W1:Y:S02]  /*a7c0*/  F2I.TRUNC.NTZ R37, R37 ;  /* 0x0000002500257305 */ /* 0x000e64000020f100 */
[----:B-1----:R-:W-:-:S05]  /*a7d0*/  IMAD.WIDE R26, R37, 0x4, R26 ;  /* 0x00000004251a7825 */ /* 0x002fca00078e021a */
[----:B------:R0:W-:Y:S02]  /*a7e0*/  REDG.E.ADD.F32.FTZ.RN.STRONG.GPU desc[UR4][R26.64], R35 ;  /* 0x000000231a0079a6 */ /* 0x0001e4000c12f304 */
.L_x_387:
[----:B------:R-:W-:Y:S05]  /*a7f0*/  BSYNC.RECONVERGENT B7 ;  /* 0x0000000000077941 */ /* 0x000fea0003800200 */
.L_x_386:
        /* <DEDUP_REMOVED lines=21> */
.L_x_394:
[----:B-1----:R-:W-:Y:S01]  /*a950*/  FMUL.FTZ R37, R0, R27 ;  /* 0x0000001b00257220 */ /* 0x002fe20000410000 */
[----:B------:R-:W-:-:S03]  /*a960*/  FMUL.FTZ R26, R27, 0.5 ;  /* 0x3f0000001b1a7820 */ /* 0x000fc60000410000 */
[----:B------:R-:W-:-:S04]  /*a970*/  FFMA R0, -R37, R37, R0 ;  /* 0x0000002525007223 */ /* 0x000fc80000000100 */
[----:B------:R-:W-:-:S07]  /*a980*/  FFMA R37, R0, R26, R37 ;  /* 0x0000001a00257223 */ /* 0x000fce0000000025 */
.L_x_395:
[----:B------:R-:W-:Y:S05]  /*a990*/  BSYNC.RECONVERGENT B8 ;  /* 0x0000000000087941 */ /* 0x000fea0003800200 */
.L_x_393:
[----:B------:R-:W0:Y:S01]  /*a9a0*/  LDCU UR6, c[0x0][0x3a4] ;  /* 0x00007480ff0677ac */ /* 0x000e220008000800 */
[----:B------:R-:W1:Y:S01]  /*a9b0*/  LDC.64 R26, c[0x0][0x380] ;  /* 0x0000e000ff1a7b82 */ /* 0x000e620000000a00 */
[----:B------:R-:W-:Y:S02]  /*a9c0*/  HFMA2 R35, -RZ, RZ, 1.875, 0 ;  /* 0x3f800000ff237431 */ /* 0x000fe400000001ff */
[----:B0-----:R-:W-:-:S06]  /*a9d0*/  FMUL R37, R37, UR6 ;  /* 0x0000000625257c20 */ /* 0x001fcc0008400000 */
[----:B------:R-:W1:Y:S02]  /*a9e0*/  F2I.TRUNC.NTZ R37, R37 ;  /* 0x0000002500257305 */ /* 0x000e64000020f100 */
[----:B-1----:R-:W-:-:S05]  /*a9f0*/  IMAD.WIDE R26, R37, 0x4, R26 ;  /* 0x00000004251a7825 */ /* 0x002fca00078e021a */
[----:B------:R0:W-:Y:S02]  /*aa00*/  REDG.E.ADD.F32.FTZ.RN.STRONG.GPU desc[UR4][R26.64], R35 ;  /* 0x000000231a0079a6 */ /* 0x0001e4000c12f304 */
.L_x_392:
[----:B------:R-:W-:Y:S05]  /*aa10*/  BSYNC.RECONVERGENT B7 ;  /* 0x0000000000077941 */ /* 0x000fea0003800200 */
.L_x_391:
        /* <DEDUP_REMOVED lines=21> */
.L_x_399:
[----:B-1----:R-:W-:Y:S01]  /*ab70*/  FMUL.FTZ R37, R0, R27 ;  /* 0x0000001b00257220 */ /* 0x002fe20000410000 */
[----:B------:R-:W-:-:S03]  /*ab80*/  FMUL.FTZ R26, R27, 0.5 ;  /* 0x3f0000001b1a7820 */ /* 0x000fc60000410000 */
[----:B------:R-:W-:-:S04]  /*ab90*/  FFMA R0, -R37, R37, R0 ;  /* 0x0000002525007223 */ /* 0x000fc80000000100 */
[----:B------:R-:W-:-:S07]  /*aba0*/  FFMA R37, R0, R26, R37 ;  /* 0x0000001a00257223 */ /* 0x000fce0000000025 */
.L_x_400:
[----:B------:R-:W-:Y:S05]  /*abb0*/  BSYNC.RECONVERGENT B8 ;  /* 0x0000000000087941 */ /* 0x000fea0003800200 */
.L_x_398:
[----:B------:R-:W0:Y:S01]  /*abc0*/  LDCU UR6, c[0x0][0x3a4] ;  /* 0x00007480ff0677ac */ /* 0x000e220008000800 */
[----:B------:R-:W1:Y:S01]  /*abd0*/  LDC.64 R26, c[0x0][0x380] ;  /* 0x0000e000ff1a7b82 */ /* 0x000e620000000a00 */
[----:B------:R-:W-:Y:S01]  /*abe0*/  MOV R35, 0x3f800000 ;  /* 0x3f80000000237802 */ /* 0x000fe20000000f00 */
[----:B0-----:R-:W-:-:S06]  /*abf0*/  FMUL R37, R37, UR6 ;  /* 0x0000000625257c20 */ /* 0x001fcc0008400000 */
[----:B------:R-:W1:Y:S02]  /*ac00*/  F2I.TRUNC.NTZ R37, R37 ;  /* 0x0000002500257305 */ /* 0x000e64000020f100 */
[----:B-1----:R-:W-:-:S05]  /*ac10*/  IMAD.WIDE R26, R37, 0x4, R26 ;  /* 0x00000004251a7825 */ /* 0x002fca00078e021a */
[----:B------:R0:W-:Y:S02]  /*ac20*/  REDG.E.ADD.F32.FTZ.RN.STRONG.GPU desc[UR4][R26.64], R35 ;  /* 0x000000231a0079a6 */ /* 0x0001e4000c12f304 */
.L_x_397:
[----:B------:R-:W-:Y:S05]  /*ac30*/  BSYNC.RECONVERGENT B7 ;  /* 0x0000000000077941 */ /* 0x000fea0003800200 */
.L_x_396:
        /* <DEDUP_REMOVED lines=21> */
.L_x_404:
[----:B-1----:R-:W-:Y:S01]  /*ad90*/  FMUL.FTZ R37, R0, R15 ;  /* 0x0000000f00257220 */ /* 0x002fe20000410000 */
[----:B------:R-:W-:-:S03]  /*ada0*/  FMUL.FTZ R14, R15, 0.5 ;  /* 0x3f0000000f0e7820 */ /* 0x000fc60000410000 */
[----:B------:R-:W-:-:S04]  /*adb0*/  FFMA R0, -R37, R37, R0 ;  /* 0x0000002525007223 */ /* 0x000fc80000000100 */
[----:B------:R-:W-:-:S07]  /*adc0*/  FFMA R37, R0, R14, R37 ;  /* 0x0000000e00257223 */ /* 0x000fce0000000025 */
.L_x_405:
[----:B------:R-:W-:Y:S05]  /*add0*/  BSYNC.RECONVERGENT B8 ;  /* 0x0000000000087941 */ /* 0x000fea0003800200 */
.L_x_403:
[----:B------:R-:W0:Y:S01]  /*ade0*/  LDCU UR6, c[0x0][0x3a4] ;  /* 0x00007480ff0677ac */ /* 0x000e220008000800 */
[----:B------:R-:W1:Y:S01]  /*adf0*/  LDC.64 R14, c[0x0][0x380] ;  /* 0x0000e000ff0e7b82 */ /* 0x000e620000000a00 */
[----:B------:R-:W-:Y:S02]  /*ae00*/  HFMA2 R27, -RZ, RZ, 1.875, 0 ;  /* 0x3f800000ff1b7431 */ /* 0x000fe400000001ff */
[----:B0-----:R-:W-:-:S06]  /*ae10*/  FMUL R37, R37, UR6 ;  /* 0x0000000625257c20 */ /* 0x001fcc0008400000 */
[----:B------:R-:W1:Y:S02]  /*ae20*/  F2I.TRUNC.NTZ R37, R37 ;  /* 0x0000002500257305 */ /* 0x000e64000020f100 */
[----:B-1----:R-:W-:-:S05]  /*ae30*/  IMAD.WIDE R14, R37, 0x4, R14 ;  /* 0x00000004250e7825 */ /* 0x002fca00078e020e */
[----:B------:R0:W-:Y:S02]  /*ae40*/  REDG.E.ADD.F32.FTZ.RN.STRONG.GPU desc[UR4][R14.64], R27 ;  /* 0x0000001b0e0079a6 */ /* 0x0001e4000c12f304 */
.L_x_402:
[----:B------:R-:W-:Y:S05]  /*ae50*/  BSYNC.RECONVERGENT B7 ;  /* 0x0000000000077941 */ /* 0x000fea0003800200 */
.L_x_401:
[----:B------:R-:W-:Y:S05]  /*ae60*/  @P0 BRA `(.L_x_406) ;  /* 0xffffffec00ac0947 */ /* 0x000fea000383ffff */
[----:B------:R-:W-:Y:S05]  /*ae70*/  BSYNC B5 ;  /* 0x0000000000057941 */ /* 0x000fea0003800000 */
.L_x_365:
[----:B------:R-:W-:-:S07]  /*ae80*/  MOV R33, R25 ;  /* 0x0000001900217202 */ /* 0x000fce0000000f00 */
.L_x_364:
[----:B------:R-:W-:Y:S05]  /*ae90*/  BSYNC B6 ;  /* 0x0000000000067941 */ /* 0x000fea0003800000 */
.L_x_363:
        /* <DEDUP_REMOVED lines=27> */
.L_x_412:
[----:B-1----:R-:W-:Y:S01]  /*b050*/  FMUL.FTZ R37, R0, R27 ;  /* 0x0000001b00257220 */ /* 0x002fe20000410000 */
[----:B------:R-:W-:-:S03]  /*b060*/  FMUL.FTZ R26, R27, 0.5 ;  /* 0x3f0000001b1a7820 */ /* 0x000fc60000410000 */
[----:B------:R-:W-:-:S04]  /*b070*/  FFMA R0, -R37, R37, R0 ;  /* 0x0000002525007223 */ /* 0x000fc80000000100 */
[----:B------:R-:W-:-:S07]  /*b080*/  FFMA R37, R0, R26, R37 ;  /* 0x0000001a00257223 */ /* 0x000fce0000000025 */
.L_x_413:
[----:B------:R-:W-:Y:S05]  /*b090*/  BSYNC.RECONVERGENT B7 ;  /* 0x0000000000077941 */ /* 0x000fea0003800200 */
.L_x_411:
[----:B------:R-:W0:Y:S01]  /*b0a0*/  LDCU UR6, c[0x0][0x3a4] ;  /* 0x00007480ff0677ac */ /* 0x000e220008000800 */
[----:B------:R-:W1:Y:S01]  /*b0b0*/  LDC.64 R26, c[0x0][0x380] ;  /* 0x0000e000ff1a7b82 */ /* 0x000e620000000a00 */
[----:B------:R-:W-:Y:S02]  /*b0c0*/  HFMA2 R35, -RZ, RZ, 1.875, 0 ;  /* 0x3f800000ff237431 */ /* 0x000fe400000001ff */
[----:B0-----:R-:W-:-:S06]  /*b0d0*/  FMUL R37, R37, UR6 ;  /* 0x0000000625257c20 */ /* 0x001fcc0008400000 */
[----:B------:R-:W1:Y:S02]  /*b0e0*/  F2I.TRUNC.NTZ R37, R37 ;  /* 0x0000002500257305 */ /* 0x000e64000020f100 */
[----:B-1----:R-:W-:-:S05]  /*b0f0*/  IMAD.WIDE R26, R37, 0x4, R26 ;  /* 0x00000004251a7825 */ /* 0x002fca00078e021a */
[----:B------:R0:W-:Y:S02]  /*b100*/  REDG.E.ADD.F32.FTZ.RN.STRONG.GPU desc[UR4][R26.64], R35 ;  /* 0x000000231a0079a6 */ /* 0x0001e4000c12f304 */
.L_x_410:
[----:B------:R-:W-:Y:S05]  /*b110*/  BSYNC.RECONVERGENT B6 ;  /* 0x0000000000067941 */ /* 0x000fea0003800200 */
.L_x_409:
        /* <DEDUP_REMOVED lines=21> */
.L_x_417:
[----:B-1----:R-:W-:Y:S01]  /*b270*/  FMUL.FTZ R37, R0, R27 ;  /* 0x0000001b00257220 */ /* 0x002fe20000410000 */
[----:B------:R-:W-:-:S03]  /*b280*/  FMUL.FTZ R26, R27, 0.5 ;  /* 0x3f0000001b1a7820 */ /* 0x000fc60000410000 */
[----:B------:R-:W-:-:S04]  /*b290*/  FFMA R0, -R37, R37, R0 ;  /* 0x0000002525007223 */ /* 0x000fc80000000100 */
[----:B------:R-:W-:-:S07]  /*b2a0*/  FFMA R37, R0, R26, R37 ;  /* 0x0000001a00257223 */ /* 0x000fce0000000025 */
.L_x_418:
[----:B------:R-:W-:Y:S05]  /*b2b0*/  BSYNC.RECONVERGENT B7 ;  /* 0x0000000000077941 */ /* 0x000fea0003800200 */
.L_x_416:
[----:B------:R-:W0:Y:S01]  /*b2c0*/  LDCU UR6, c[0x0][0x3a4] ;  /* 0x00007480ff0677ac */ /* 0x000e220008000800 */
[----:B------:R-:W1:Y:S01]  /*b2d0*/  LDC.64 R26, c[0x0][0x380] ;  /* 0x0000e000ff1a7b82 */ /* 0x000e620000000a00 */
[----:B------:R-:W-:Y:S01]  /*b2e0*/  MOV R35, 0x3f800000 ;  /* 0x3f80000000237802 */ /* 0x000fe20000000f00 */
[----:B0-----:R-:W-:-:S06]  /*b2f0*/  FMUL R37, R37, UR6 ;  /* 0x0000000625257c20 */ /* 0x001fcc0008400000 */
[----:B------:R-:W1:Y:S02]  /*b300*/  F2I.TRUNC.NTZ R37, R37 ;  /* 0x0000002500257305 */ /* 0x000e64000020f100 */
[----:B-1----:R-:W-:-:S05]  /*b310*/  IMAD.WIDE R26, R37, 0x4, R26 ;  /* 0x00000004251a7825 */ /* 0x002fca00078e021a */
[----:B------:R0:W-:Y:S02]  /*b320*/  REDG.E.ADD.F32.FTZ.RN.STRONG.GPU desc[UR4][R26.64], R35 ;  /* 0x000000231a0079a6 */ /* 0x0001e4000c12f304 */
.L_x_415:
[----:B------:R-:W-:Y:S05]  /*b330*/  BSYNC.RECONVERGENT B6 ;  /* 0x0000000000067941 */ /* 0x000fea0003800200 */
.L_x_414:
        /* <DEDUP_REMOVED lines=21> */
.L_x_422:
[----:B-1----:R-:W-:Y:S01]  /*b490*/  FMUL.FTZ R37, R0, R27 ;  /* 0x0000001b00257220 */ /* 0x002fe20000410000 */
[----:B------:R-:W-:-:S03]  /*b4a0*/  FMUL.FTZ R26, R27, 0.5 ;  /* 0x3f0000001b1a7820 */ /* 0x000fc60000410000 */
[----:B------:R-:W-:-:S04]  /*b4b0*/  FFMA R0, -R37, R37, R0 ;  /* 0x0000002525007223 */ /* 0x000fc80000000100 */
[----:B------:R-:W-:-:S07]  /*b4c0*/  FFMA R37, R0, R26, R37 ;  /* 0x0000001a00257223 */ /* 0x000fce0000000025 */
.L_x_423:
[----:B------:R-:W-:Y:S05]  /*b4d0*/  BSYNC.RECONVERGENT B7 ;  /* 0x0000000000077941 */ /* 0x000fea0003800200 */
.L_x_421:
[----:B------:R-:W0:Y:S01]  /*b4e0*/  LDCU UR6, c[0x0][0x3a4] ;  /* 0x00007480ff0677ac */ /* 0x000e220008000800 */
[----:B------:R-:W1:Y:S01]  /*b4f0*/  LDC.64 R26, c[0x0][0x380] ;  /* 0x0000e000ff1a7b82 */ /* 0x000e620000000a00 */
[----:B------:R-:W-:Y:S02]  /*b500*/  HFMA2 R35, -RZ, RZ, 1.875, 0 ;  /* 0x3f800000ff237431 */ /* 0x000fe400000001ff */
[----:B0-----:R-:W-:-:S06]  /*b510*/  FMUL R37, R37, UR6 ;  /* 0x0000000625257c20 */ /* 0x001fcc0008400000 */
[----:B------:R-:W1:Y:S02]  /*b520*/  F2I.TRUNC.NTZ R37, R37 ;  /* 0x0000002500257305 */ /* 0x000e64000020f100 */
[----:B-1----:R-:W-:-:S05]  /*b530*/  IMAD.WIDE R26, R37, 0x4, R26 ;  /* 0x00000004251a7825 */ /* 0x002fca00078e021a */
[----:B------:R0:W-:Y:S02]  /*b540*/  REDG.E.ADD.F32.FTZ.RN.STRONG.GPU desc[UR4][R26.64], R35 ;  /* 0x000000231a0079a6 */ /* 0x0001e4000c12f304 */
.L_x_420:
[----:B------:R-:W-:Y:S05]  /*b550*/  BSYNC.RECONVERGENT B6 ;  /* 0x0000000000067941 */ /* 0x000fea0003800200 */
.L_x_419:
        /* <DEDUP_REMOVED lines=21> */
.L_x_427:
[----:B-1----:R-:W-:Y:S01]  /*b6b0*/  FMUL.FTZ R37, R0, R15 ;  /* 0x0000000f00257220 */ /* 0x002fe20000410000 */
[----:B------:R-:W-:-:S03]  /*b6c0*/  FMUL.FTZ R14, R15, 0.5 ;  /* 0x3f0000000f0e7820 */ /* 0x000fc60000410000 */
[----:B------:R-:W-:-:S04]  /*b6d0*/  FFMA R0, -R37, R37, R0 ;  /* 0x0000002525007223 */ /* 0x000fc80000000100 */
[----:B------:R-:W-:-:S07]  /*b6e0*/  FFMA R37, R0, R14, R37 ;  /* 0x0000000e00257223 */ /* 0x000fce0000000025 */
.L_x_428:
[----:B------:R-:W-:Y:S05]  /*b6f0*/  BSYNC.RECONVERGENT B7 ;  /* 0x0000000000077941 */ /* 0x000fea0003800200 */
.L_x_426:
[----:B------:R-:W0:Y:S01]  /*b700*/  LDCU UR6, c[0x0][0x3a4] ;  /* 0x00007480ff0677ac */ /* 0x000e220008000800 */
[----:B------:R-:W1:Y:S01]  /*b710*/  LDC.64 R14, c[0x0][0x380] ;  /* 0x0000e000ff0e7b82 */ /* 0x000e620000000a00 */
[----:B------:R-:W-:Y:S01]  /*b720*/  MOV R27, 0x3f800000 ;  /* 0x3f800000001b7802 */ /* 0x000fe20000000f00 */
[----:B0-----:R-:W-:-:S06]  /*b730*/  FMUL R37, R37, UR6 ;  /* 0x0000000625257c20 */ /* 0x001fcc0008400000 */
[----:B------:R-:W1:Y:S02]  /*b740*/  F2I.TRUNC.NTZ R37, R37 ;  /* 0x0000002500257305 */ /* 0x000e64000020f100 */
[----:B-1----:R-:W-:-:S05]  /*b750*/  IMAD.WIDE R14, R37, 0x4, R14 ;  /* 0x00000004250e7825 */ /* 0x002fca00078e020e */
[----:B------:R0:W-:Y:S02]  /*b760*/  REDG.E.ADD.F32.FTZ.RN.STRONG.GPU desc[UR4][R14.64], R27 ;  /* 0x0000001b0e0079a6 */ /* 0x0001e4000c12f304 */
.L_x_425:
[----:B------:R-:W-:Y:S05]  /*b770*/  BSYNC.RECONVERGENT B6 ;  /* 0x0000000000067941 */ /* 0x000fea0003800200 */
.L_x_424:
[----:B------:R-:W-:-:S07]  /*b780*/  IADD3 R33, PT, PT, R33, 0x4, RZ ;  /* 0x0000000421217810 */ /* 0x000fce0007ffe0ff */
.L_x_408:
[----:B------:R-:W-:Y:S05]  /*b790*/  BSYNC.RECONVERGENT B5 ;  /* 0x0000000000057941 */ /* 0x000fea0003800200 */
.L_x_407:
        /* <DEDUP_REMOVED lines=27> */
.L_x_434:
[----:B-1----:R-:W-:Y:S01]  /*b950*/  FMUL.FTZ R37, R0, R27 ;  /* 0x0000001b00257220 */ /* 0x002fe20000410000 */
[----:B------:R-:W-:-:S03]  /*b960*/  FMUL.FTZ R26, R27, 0.5 ;  /* 0x3f0000001b1a7820 */ /* 0x000fc60000410000 */
[----:B------:R-:W-:-:S04]  /*b970*/  FFMA R0, -R37, R37, R0 ;  /* 0x0000002525007223 */ /* 0x000fc80000000100 */
[----:B------:R-:W-:-:S07]  /*b980*/  FFMA R37, R0, R26, R37 ;  /* 0x0000001a00257223 */ /* 0x000fce0000000025 */
.L_x_435:
[----:B------:R-:W-:Y:S05]  /*b990*/  BSYNC.RECONVERGENT B7 ;  /* 0x0000000000077941 */ /* 0x000fea0003800200 */
.L_x_433:
[----:B------:R-:W0:Y:S01]  /*b9a0*/  LDCU UR6, c[0x0][0x3a4] ;  /* 0x00007480ff0677ac */ /* 0x000e220008000800 */
[----:B------:R-:W1:Y:S01]  /*b9b0*/  LDC.64 R26, c[0x0][0x380] ;  /* 0x0000e000ff1a7b82 */ /* 0x000e620000000a00 */
[----:B------:R-:W-:Y:S02]  /*b9c0*/  HFMA2 R35, -RZ, RZ, 1.875, 0 ;  /* 0x3f800000ff237431 */ /* 0x000fe400000001ff */
[----:B0-----:R-:W-:-:S06]  /*b9d0*/  FMUL R37, R37, UR6 ;  /* 0x0000000625257c20 */ /* 0x001fcc0008400000 */
[----:B------:R-:W1:Y:S02]  /*b9e0*/  F2I.TRUNC.NTZ R37, R37 ;  /* 0x0000002500257305 */ /* 0x000e64000020f100 */
[----:B-1----:R-:W-:-:S05]  /*b9f0*/  IMAD.WIDE R26, R37, 0x4, R26 ;  /* 0x00000004251a7825 */ /* 0x002fca00078e021a */
[----:B------:R0:W-:Y:S02]  /*ba00*/  REDG.E.ADD.F32.FTZ.RN.STRONG.GPU desc[UR4][R26.64], R35 ;  /* 0x000000231a0079a6 */ /* 0x0001e4000c12f304 */
.L_x_432:
[----:B------:R-:W-:Y:S05]  /*ba10*/  BSYNC.RECONVERGENT B6 ;  /* 0x0000000000067941 */ /* 0x000fea0003800200 */
.L_x_431:
        /* <DEDUP_REMOVED lines=21> */
.L_x_439:
[----:B-1----:R-:W-:Y:S01]  /*bb70*/  FMUL.FTZ R37, R0, R15 ;  /* 0x0000000f00257220 */ /* 0x002fe20000410000 */
[----:B------:R-:W-:-:S03]  /*bb80*/  FMUL.FTZ R14, R15, 0.5 ;  /* 0x3f0000000f0e7820 */ /* 0x000fc60000410000 */
[----:B------:R-:W-:-:S04]  /*bb90*/  FFMA R0, -R37, R37, R0 ;  /* 0x0000002525007223 */ /* 0x000fc80000000100 */
[----:B------:R-:W-:-:S07]  /*bba0*/  FFMA R37, R0, R14, R37 ;  /* 0x0000000e00257223 */ /* 0x000fce0000000025 */
.L_x_440:
[----:B------:R-:W-:Y:S05]  /*bbb0*/  BSYNC.RECONVERGENT B7 ;  /* 0x0000000000077941 */ /* 0x000fea0003800200 */
.L_x_438:
[----:B------:R-:W0:Y:S01]  /*bbc0*/  LDCU UR6, c[0x0][0x3a4] ;  /* 0x00007480ff0677ac */ /* 0x000e220008000800 */
[----:B------:R-:W1:Y:S01]  /*bbd0*/  LDC.64 R14, c[0x0][0x380] ;  /* 0x0000e000ff0e7b82 */ /* 0x000e620000000a00 */
[----:B------:R-:W-:Y:S01]  /*bbe0*/  MOV R27, 0x3f800000 ;  /* 0x3f800000001b7802 */ /* 0x000fe20000000f00 */
[----:B0-----:R-:W-:-:S06]  /*bbf0*/  FMUL R37, R37, UR6 ;  /* 0x0000000625257c20 */ /* 0x001fcc0008400000 */
[----:B------:R-:W1:Y:S02]  /*bc00*/  F2I.TRUNC.NTZ R37, R37 ;  /* 0x0000002500257305 */ /* 0x000e64000020f100 */
[----:B-1----:R-:W-:-:S05]  /*bc10*/  IMAD.WIDE R14, R37, 0x4, R14 ;  /* 0x00000004250e7825 */ /* 0x002fca00078e020e */
[----:B------:R0:W-:Y:S02]  /*bc20*/  REDG.E.ADD.F32.FTZ.RN.STRONG.GPU desc[UR4][R14.64], R27 ;  /* 0x0000001b0e0079a6 */ /* 0x0001e4000c12f304 */
.L_x_437:
[----:B------:R-:W-:Y:S05]  /*bc30*/  BSYNC.RECONVERGENT B6 ;  /* 0x0000000000067941 */ /* 0x000fea0003800200 */
.L_x_436:
[----:B------:R-:W-:-:S07]  /*bc40*/  IADD3 R33, PT, PT, R33, 0x2, RZ ;  /* 0x0000000221217810 */ /* 0x000fce0007ffe0ff */
.L_x_430:
[----:B------:R-:W-:Y:S05]  /*bc50*/  BSYNC.RECONVERGENT B5 ;  /* 0x0000000000057941 */ /* 0x000fea0003800200 */
.L_x_429:
        /* <DEDUP_REMOVED lines=23> */
.L_x_442:
[----:B-1----:R-:W-:Y:S01]  /*bdd0*/  FMUL.FTZ R37, R0, R15 ;  /* 0x0000000f00257220 */ /* 0x002fe20000410000 */
[----:B------:R-:W-:-:S03]  /*bde0*/  FMUL.FTZ R12, R15, 0.5 ;  /* 0x3f0000000f0c7820 */ /* 0x000fc60000410000 */
[----:B------:R-:W-:-:S04]  /*bdf0*/  FFMA R0, -R37, R37, R0 ;  /* 0x0000002525007223 */ /* 0x000fc80000000100 */
[----:B------:R-:W-:-:S07]  /*be00*/  FFMA R37, R0, R12, R37 ;  /* 0x0000000c00257223 */ /* 0x000fce0000000025 */
.L_x_443:
[----:B------:R-:W-:Y:S05]  /*be10*/  BSYNC.RECONVERGENT B5 ;  /* 0x0000000000057941 */ /* 0x000fea0003800200 */
.L_x_441:
[----:B------:R-:W0:Y:S01]  /*be20*/  LDCU UR6, c[0x0][0x3a4] ;  /* 0x00007480ff0677ac */ /* 0x000e220008000800 */
[----:B------:R-:W1:Y:S01]  /*be30*/  LDC.64 R14, c[0x0][0x380] ;  /* 0x0000e000ff0e7b82 */ /* 0x000e620000000a00 */
[----:B------:R-:W-:Y:S02]  /*be40*/  HFMA2 R21, -RZ, RZ, 1.875, 0 ;  /* 0x3f800000ff157431 */ /* 0x000fe400000001ff */
[----:B0-----:R-:W-:-:S06]  /*be50*/  FMUL R37, R37, UR6 ;  /* 0x0000000625257c20 */ /* 0x001fcc0008400000 */
[----:B------:R-:W1:Y:S02]  /*be60*/  F2I.TRUNC.NTZ R37, R37 ;  /* 0x0000002500257305 */ /* 0x000e64000020f100 */
[----:B-1----:R-:W-:-:S05]  /*be70*/  IMAD.WIDE R14, R37, 0x4, R14 ;  /* 0x00000004250e7825 */ /* 0x002fca00078e020e */
[----:B------:R1:W-:Y:S02]  /*be80*/  REDG.E.ADD.F32.FTZ.RN.STRONG.GPU desc[UR4][R14.64], R21 ;  /* 0x000000150e0079a6 */ /* 0x0003e4000c12f304 */
.L_x_362:
[----:B------:R-:W-:Y:S05]  /*be90*/  BSYNC B3 ;  /* 0x0000000000037941 */ /* 0x000fea0003800000 */
.L_x_361:
[----:B------:R-:W-:-:S04]  /*bea0*/  IADD3 R29, PT, PT, R29, 0x1, RZ ;  /* 0x000000011d1d7810 */ /* 0x000fc80007ffe0ff */
[----:B------:R-:W-:-:S13]  /*beb0*/  ISETP.NE.AND P0, PT, R29, R32, PT ;  /* 0x000000201d00720c */ /* 0x000fda0003f05270 */
[----:B------:R-:W-:Y:S05]  /*bec0*/  @P0 BRA `(.L_x_444) ;  /* 0xffffffdc005c0947 */ /* 0x000fea000383ffff */
[----:B------:R-:W-:Y:S05]  /*bed0*/  BSYNC B4 ;  /* 0x0000000000047941 */ /* 0x000fea0003800000 */
.L_x_360:
[----:B------:R-:W-:Y:S05]  /*bee0*/  BRA `(.L_x_358) ;  /* 0x00000024000c7947 */ /* 0x000fea0003800000 */
.L_x_359:
        /* <DEDUP_REMOVED lines=12> */
[----:B------:R-:W2:Y:S04]  /*bfb0*/  LD.E.64 R20, desc[UR4][R34.64+0x8] ;  /* 0x0000080422147980 */ /* 0x000ea8000c101b00 */
[----:B------:R-:W3:Y:S01]  /*bfc0*/  LD.E R14, desc[UR4][R34.64] ;  /* 0x00000004220e7980 */ /* 0x000ee2000c101900 */
[----:B------:R-:W-:Y:S02]  /*bfd0*/  MOV R15, RZ ;  /* 0x000000ff000f7202 */ /* 0x000fe40000000f00 */
[----:B--2---:R-:W-:Y:S02]  /*bfe0*/  IADD3 R16, P0, PT, R20, 0x40, RZ ;  /* 0x0000004014107810 */ /* 0x004fe40007f1e0ff */
[C---:B---3--:R-:W-:Y:S02]  /*bff0*/  LOP3.LUT R17, R14.reuse, 0x7, RZ, 0xc0, !PT ;  /* 0x000000070e117812 */ /* 0x048fe400078ec0ff */
[----:B------:R-:W-:-:S02]  /*c000*/  LOP3.LUT R28, R14, 0x7ffffff8, RZ, 0xc0, !PT ;  /* 0x7ffffff80e1c7812 */ /* 0x000fc400078ec0ff */
[----:B------:R-:W-:Y:S02]  /*c010*/  LOP3.LUT R29, R14, 0x3, RZ, 0xc0, !PT ;  /* 0x000000030e1d7812 */ /* 0x000fe400078ec0ff */
[----:B------:R-:W-:Y:S02]  /*c020*/  IADD3.X R30, PT, PT, RZ, R21, RZ, P0, !PT ;  /* 0x00000015ff1e7210 */ /* 0x000fe400007fe4ff */
[----:B------:R-:W-:Y:S02]  /*c030*/  IADD3 R31, PT, PT, R17, -0x1, RZ ;  /* 0xffffffff111f7810 */ /* 0x000fe40007ffe0ff */
[----:B------:R-:W-:-:S07]  /*c040*/  IADD3 R32, PT, PT, -R28, RZ, RZ ;  /* 0x000000ff1c207210 */ /* 0x000fce0007ffe1ff */
.L_x_528:
        /* <DEDUP_REMOVED lines=16> */
[----:B------:R-:W-:Y:S02]  /*c150*/  MOV R24, R16 ;  /* 0x0000001000187202 */ /* 0x000fe40000000f00 */
[----:B------:R-:W-:Y:S02]  /*c160*/  MOV R25, R30 ;  /* 0x0000001e00197202 */ /* 0x000fe40000000f00 */
[----:B------:R-:W-:-:S07]  /*c170*/  MOV R40, R32 ;  /* 0x0000002000287202 */ /* 0x000fce0000000f00 */
.L_x_490:
[----:B0-----:R-:W2:Y:S04]  /*c180*/  LD.E R27, desc[UR4][R24.64+-0x3c] ;  /* 0xffffc404181b7980 */ /* 0x001ea8000c101900 */
[----:B------:R-:W3:Y:S04]  /*c190*/  LD.E R0, desc[UR4][R24.64+-0x40] ;  /* 0xffffc00418007980 */ /* 0x000ee8000c101900 */
[----:B------:R-:W4:Y:S01]  /*c1a0*/  LD.E R26, desc[UR4][R24.64+-0x38] ;  /* 0xffffc804181a7980 */ /* 0x000f22000c101900 */
[----:B------:R-:W-:Y:S05]  /*c1b0*/  YIELD ;  /* 0x0000000000007946 */ /* 0x000fea0003800000 */
[----:B------:R-:W0:Y:S01]  /*c1c0*/  LDCU UR6, c[0x0][0x3a8] ;  /* 0x00007500ff0677ac */ /* 0x000e220008000800 */
[----:B------:R-:W-:Y:S01]  /*c1d0*/  IADD3 R40, PT, PT, R40, 0x8, RZ ;  /* 0x0000000828287810 */ /* 0x000fe20007ffe0ff */
[----:B------:R-:W-:Y:S03]  /*c1e0*/  BSSY.RECONVERGENT B6, `(.L_x_450) ;  /* 0x000001e000067945 */ /* 0x000fe60003800200 */
[----:B------:R-:W-:Y:S01]  /*c1f0*/  ISETP.NE.AND P1, PT, R40, RZ, PT ;  /* 0x000000ff2800720c */ /* 0x000fe20003f25270 */
        /* <DEDUP_REMOVED lines=16> */
.L_x_453:
[----:B-1----:R-:W-:Y:S01]  /*c300*/  FMUL.FTZ R37, R0, R27 ;  /* 0x0000001b00257220 */ /* 0x002fe20000410000 */
[----:B------:R-:W-:-:S03]  /*c310*/  FMUL.FTZ R26, R27, 0.5 ;  /* 0x3f0000001b1a7820 */ /* 0x000fc60000410000 */
[----:B------:R-:W-:-:S04]  /*c320*/  FFMA R0, -R37, R37, R0 ;  /* 0x0000002525007223 */ /* 0x000fc80000000100 */
[----:B------:R-:W-:-:S07]  /*c330*/  FFMA R37, R0, R26, R37 ;  /* 0x0000001a00257223 */ /* 0x000fce0000000025 */
.L_x_454:
[----:B------:R-:W-:Y:S05]  /*c340*/  BSYNC.RECONVERGENT B7 ;  /* 0x0000000000077941 */ /* 0x000fea0003800200 */
.L_x_452:
[----:B------:R-:W0:Y:S01]  /*c350*/  LDCU UR6, c[0x0][0x3a4] ;  /* 0x00007480ff0677ac */ /* 0x000e220008000800 */
[----:B------:R-:W1:Y:S01]  /*c360*/  LDC.64 R26, c[0x0][0x388] ;  /* 0x0000e200ff1a7b82 */ /* 0x000e620000000a00 */
[----:B------:R-:W-:Y:S01]  /*c370*/  MOV R39, 0x3f800000 ;  /* 0x3f80000000277802 */ /* 0x000fe20000000f00 */
[----:B0-----:R-:W-:-:S06]  /*c380*/  FMUL R37, R37, UR6 ;  /* 0x0000000625257c20 */ /* 0x001fcc0008400000 */
[----:B------:R-:W1:Y:S02]  /*c390*/  F2I.TRUNC.NTZ R37, R37 ;  /* 0x0000002500257305 */ /* 0x000e64000020f100 */
[----:B-1----:R-:W-:-:S05]  /*c3a0*/  IMAD.WIDE R26, R37, 0x4, R26 ;  /* 0x00000004251a7825 */ /* 0x002fca00078e021a */
[----:B------:R0:W-:Y:S02]  /*c3b0*/  REDG.E.ADD.F32.FTZ.RN.STRONG.GPU desc[UR4][R26.64], R39 ;  /* 0x000000271a0079a6 */ /* 0x0001e4000c12f304 */
.L_x_451:
[----:B------:R-:W-:Y:S05]  /*c3c0*/  BSYNC.RECONVERGENT B6 ;  /* 0x0000000000067941 */ /* 0x000fea0003800200 */
.L_x_450:
        /* <DEDUP_REMOVED lines=21> */
.L_x_458:
[----:B-1----:R-:W-:Y:S01]  /*c520*/  FMUL.FTZ R37, R0, R27 ;  /* 0x0000001b00257220 */ /* 0x002fe20000410000 */
[----:B------:R-:W-:-:S03]  /*c530*/  FMUL.FTZ R26, R27, 0.5 ;  /* 0x3f0000001b1a7820 */ /* 0x000fc60000410000 */
[----:B------:R-:W-:-:S04]  /*c540*/  FFMA R0, -R37, R37, R0 ;  /* 0x0000002525007223 */ /* 0x000fc80000000100 */
[----:B------:R-:W-:-:S07]  /*c550*/  FFMA R37, R0, R26, R37 ;  /* 0x0000001a00257223 */ /* 0x000fce0000000025 */
.L_x_459:
[----:B------:R-:W-:Y:S05]  /*c560*/  BSYNC.RECONVERGENT B7 ;  /* 0x0000000000077941 */ /* 0x000fea0003800200 */
.L_x_457:
[----:B------:R-:W0:Y:S01]  /*c570*/  LDCU UR6, c[0x0][0x3a4] ;  /* 0x00007480ff0677ac */ /* 0x000e220008000800 */
[----:B------:R-:W1:Y:S01]  /*c580*/  LDC.64 R26, c[0x0][0x388] ;  /* 0x0000e200ff1a7b82 */ /* 0x000e620000000a00 */
[----:B------:R-:W-:Y:S02]  /*c590*/  HFMA2 R39, -RZ, RZ, 1.875, 0 ;  /* 0x3f800000ff277431 */ /* 0x000fe400000001ff */
[----:B0-----:R-:W-:-:S06]  /*c5a0*/  FMUL R37, R37, UR6 ;  /* 0x0000000625257c20 */ /* 0x001fcc0008400000 */
[----:B------:R-:W1:Y:S02]  /*c5b0*/  F2I.TRUNC.NTZ R37, R37 ;  /* 0x0000002500257305 */ /* 0x000e64000020f100 */
[----:B-1----:R-:W-:-:S05]  /*c5c0*/  IMAD.WIDE R26, R37, 0x4, R26 ;  /* 0x00000004251a7825 */ /* 0x002fca00078e021a */
[----:B------:R0:W-:Y:S02]  /*c5d0*/  REDG.E.ADD.F32.FTZ.RN.STRONG.GPU desc[UR4][R26.64], R39 ;  /* 0x000000271a0079a6 */ /* 0x0001e4000c12f304 */
.L_x_456:
[----:B------:R-:W-:Y:S05]  /*c5e0*/  BSYNC.RECONVERGENT B6 ;  /* 0x0000000000067941 */ /* 0x000fea0003800200 */
.L_x_455:
        /* <DEDUP_REMOVED lines=21> */
.L_x_463:
[----:B-1----:R-:W-:Y:S01]  /*c740*/  FMUL.FTZ R37, R0, R27 ;  /* 0x0000001b00257220 */ /* 0x002fe20000410000 */
[----:B------:R-:W-:-:S03]  /*c750*/  FMUL.FTZ R26, R27, 0.5 ;  /* 0x3f0000001b1a7820 */ /* 0x000fc60000410000 */
[----:B------:R-:W-:-:S04]  /*c760*/  FFMA R0, -R37, R37, R0 ;  /* 0x0000002525007223 */ /* 0x000fc80000000100 */
[----:B------:R-:W-:-:S07]  /*c770*/  FFMA R37, R0, R26, R37 ;  /* 0x0000001a00257223 */ /* 0x000fce0000000025 */
.L_x_464:
[----:B------:R-:W-:Y:S05]  /*c780*/  BSYNC.RECONVERGENT B7 ;  /* 0x0000000000077941 */ /* 0x000fea0003800200 */
.L_x_462:
[----:B------:R-:W0:Y:S01]  /*c790*/  LDCU UR6, c[0x0][0x3a4] ;  /* 0x00007480ff0677ac */ /* 0x000e220008000800 */
[----:B------:R-:W1:Y:S01]  /*c7a0*/  LDC.64 R26, c[0x0][0x388] ;  /* 0x0000e200ff1a7b82 */ /* 0x000e620000000a00 */
[----:B------:R-:W-:Y:S01]  /*c7b0*/  MOV R39, 0x3f800000 ;  /* 0x3f80000000277802 */ /* 0x000fe20000000f00 */
[----:B0-----:R-:W-:-:S06]  /*c7c0*/  FMUL R37, R37, UR6 ;  /* 0x0000000625257c20 */ /* 0x001fcc0008400000 */
[----:B------:R-:W1:Y:S02]  /*c7d0*/  F2I.TRUNC.NTZ R37, R37 ;  /* 0x0000002500257305 */ /* 0x000e64000020f100 */
[----:B-1----:R-:W-:-:S05]  /*c7e0*/  IMAD.WIDE R26, R37, 0x4, R26 ;  /* 0x00000004251a7825 */ /* 0x002fca00078e021a */
[----:B------:R0:W-:Y:S02]  /*c7f0*/  REDG.E.ADD.F32.FTZ.RN.STRONG.GPU desc[UR4][R26.64], R39 ;  /* 0x000000271a0079a6 */ /* 0x0001e4000c12f304 */
.L_x_461:
[----:B------:R-:W-:Y:S05]  /*c800*/  BSYNC.RECONVERGENT B6 ;  /* 0x0000000000067941 */ /* 0x000fea0003800200 */
.L_x_460:
        /* <DEDUP_REMOVED lines=21> */
.L_x_468:
[----:B-1----:R-:W-:Y:S01]  /*c960*/  FMUL.FTZ R37, R0, R27 ;  /* 0x0000001b00257220 */ /* 0x002fe20000410000 */
[----:B------:R-:W-:-:S03]  /*c970*/  FMUL.FTZ R26, R27, 0.5 ;  /* 0x3f0000001b1a7820 */ /* 0x000fc60000410000 */
[----:B------:R-:W-:-:S04]  /*c980*/  FFMA R0, -R37, R37, R0 ;  /* 0x0000002525007223 */ /* 0x000fc80000000100 */
[----:B------:R-:W-:-:S07]  /*c990*/  FFMA R37, R0, R26, R37 ;  /* 0x0000001a00257223 */ /* 0x000fce0000000025 */
.L_x_469:
[----:B------:R-:W-:Y:S05]  /*c9a0*/  BSYNC.RECONVERGENT B7 ;  /* 0x0000000000077941 */ /* 0x000fea0003800200 */
.L_x_467:
[----:B------:R-:W0:Y:S01]  /*c9b0*/  LDCU UR6, c[0x0][0x3a4] ;  /* 0x00007480ff0677ac */ /* 0x000e220008000800 */
[----:B------:R-:W1:Y:S01]  /*c9c0*/  LDC.64 R26, c[0x0][0x388] ;  /* 0x0000e200ff1a7b82 */ /* 0x000e620000000a00 */
[----:B------:R-:W-:Y:S02]  /*c9d0*/  HFMA2 R39, -RZ, RZ, 1.875, 0 ;  /* 0x3f800000ff277431 */ /* 0x000fe400000001ff */
[----:B0-----:R-:W-:-:S06]  /*c9e0*/  FMUL R37, R37, UR6 ;  /* 0x0000000625257c20 */ /* 0x001fcc0008400000 */
[----:B------:R-:W1:Y:S02]  /*c9f0*/  F2I.TRUNC.NTZ R37, R37 ;  /* 0x0000002500257305 */ /* 0x000e64000020f100 */
[----:B-1----:R-:W-:-:S05]  /*ca00*/  IMAD.WIDE R26, R37, 0x4, R26 ;  /* 0x00000004251a7825 */ /* 0x002fca00078e021a */
[----:B------:R0:W-:Y:S02]  /*ca10*/  REDG.E.ADD.F32.FTZ.RN.STRONG.GPU desc[UR4][R26.64], R39 ;  /* 0x000000271a0079a6 */ /* 0x0001e4000c12f304 */
.L_x_466:
[----:B------:R-:W-:Y:S05]  /*ca20*/  BSYNC.RECONVERGENT B6 ;  /* 0x0000000000067941 */ /* 0x000fea0003800200 */
.L_x_465:
        /* <DEDUP_REMOVED lines=21> */
.L_x_473:
[----:B-1----:R-:W-:Y:S01]  /*cb80*/  FMUL.FTZ R37, R0, R27 ;  /* 0x0000001b00257220 */ /* 0x002fe20000410000 */
[----:B------:R-:W-:-:S03]  /*cb90*/  FMUL.FTZ R26, R27, 0.5 ;  /* 0x3f0000001b1a7820 */ /* 0x000fc60000410000 */
[----:B------:R-:W-:-:S04]  /*cba0*/  FFMA R0, -R37, R37, R0 ;  /* 0x0000002525007223 */ /* 0x000fc80000000100 */
[----:B------:R-:W-:-:S07]  /*cbb0*/  FFMA R37, R0, R26, R37 ;  /* 0x0000001a00257223 */ /* 0x000fce0000000025 */
.L_x_474:
[----:B------:R-:W-:Y:S05]  /*cbc0*/  BSYNC.RECONVERGENT B7 ;  /* 0x0000000000077941 */ /* 0x000fea0003800200 */
.L_x_472:
[----:B------:R-:W0:Y:S01]  /*cbd0*/  LDCU UR6, c[0x0][0x3a4] ;  /* 0x00007480ff0677ac */ /* 0x000e220008000800 */
[----:B------:R-:W1:Y:S01]  /*cbe0*/  LDC.64 R26, c[0x0][0x388] ;  /* 0x0000e200ff1a7b82 */ /* 0x000e620000000a00 */
[----:B------:R-:W-:Y:S01]  /*cbf0*/  MOV R39, 0x3f800000 ;  /* 0x3f80000000277802 */ /* 0x000fe20000000f00 */
[----:B0-----:R-:W-:-:S06]  /*cc00*/  FMUL R37, R37, UR6 ;  /* 0x0000000625257c20 */ /* 0x001fcc0008400000 */
[----:B------:R-:W1:Y:S02]  /*cc10*/  F2I.TRUNC.NTZ R37, R37 ;  /* 0x0000002500257305 */ /* 0x000e64000020f100 */
[----:B-1----:R-:W-:-:S05]  /*cc20*/  IMAD.WIDE R26, R37, 0x4, R26 ;  /* 0x00000004251a7825 */ /* 0x002fca00078e021a */
[----:B------:R0:W-:Y:S02]  /*cc30*/  REDG.E.ADD.F32.FTZ.RN.STRONG.GPU desc[UR4][R26.64], R39 ;  /* 0x000000271a0079a6 */ /* 0x0001e4000c12f304 */
.L_x_471:
[----:B------:R-:W-:Y:S05]  /*cc40*/  BSYNC.RECONVERGENT B6 ;  /* 0x0000000000067941 */ /* 0x000fea0003800200 */
.L_x_470:
        /* <DEDUP_REMOVED lines=21> */
.L_x_478:
[----:B-1----:R-:W-:Y:S01]  /*cda0*/  FMUL.FTZ R37, R0, R27 ;  /* 0x0000001b00257220 */ /* 0x002fe20000410000 */
[----:B------:R-:W-:-:S03]  /*cdb0*/  FMUL.FTZ R26, R27, 0.5 ;  /* 0x3f0000001b1a7820 */ /* 0x000fc60000410000 */
[----:B------:R-:W-:-:S04]  /*cdc0*/  FFMA R0, -R37, R37, R0 ;  /* 0x0000002525007223 */ /* 0x000fc80000000100 */
[----:B------:R-:W-:-:S07]  /*cdd0*/  FFMA R37, R0, R26, R37 ;  /* 0x0000001a00257223 */ /* 0x000fce0000000025 */
.L_x_479:
[----:B------:R-:W-:Y:S05]  /*cde0*/  BSYNC.RECONVERGENT B7 ;  /* 0x0000000000077941 */ /* 0x000fea0003800200 */
.L_x_477:
[----:B------:R-:W0:Y:S01]  /*cdf0*/  LDCU UR6, c[0x0][0x3a4] ;  /* 0x00007480ff0677ac */ /* 0x000e220008000800 */
[----:B------:R-:W1:Y:S01]  /*ce00*/  LDC.64 R26, c[0x0][0x388] ;  /* 0x0000e200ff1a7b82 */ /* 0x000e620000000a00 */
[----:B------:R-:W-:Y:S02]  /*ce10*/  HFMA2 R39, -RZ, RZ, 1.875, 0 ;  /* 0x3f800000ff277431 */ /* 0x000fe400000001ff */
[----:B0-----:R-:W-:-:S06]  /*ce20*/  FMUL R37, R37, UR6 ;  /* 0x0000000625257c20 */ /* 0x001fcc0008400000 */
[----:B------:R-:W1:Y:S02]  /*ce30*/  F2I.TRUNC.NTZ R37, R37 ;  /* 0x0000002500257305 */ /* 0x000e64000020f100 */
[----:B-1----:R-:W-:-:S05]  /*ce40*/  IMAD.WIDE R26, R37, 0x4, R26 ;  /* 0x00000004251a7825 */ /* 0x002fca00078e021a */
[----:B------:R0:W-:Y:S02]  /*ce50*/  REDG.E.ADD.F32.FTZ.RN.STRONG.GPU desc[UR4][R26.64], R39 ;  /* 0x000000271a0079a6 */ /* 0x0001e4000c12f304 */
.L_x_476:
[----:B------:R-:W-:Y:S05]  /*ce60*/  BSYNC.RECONVERGENT B6 ;  /* 0x0000000000067941 */ /* 0x000fea0003800200 */
.L_x_475:
        /* <DEDUP_REMOVED lines=21> */
.L_x_483:
[----:B-1----:R-:W-:Y:S01]  /*cfc0*/  FMUL.FTZ R37, R0, R27 ;  /* 0x0000001b00257220 */ /* 0x002fe20000410000 */
[----:B------:R-:W-:-:S03]  /*cfd0*/  FMUL.FTZ R26, R27, 0.5 ;  /* 0x3f0000001b1a7820 */ /* 0x000fc60000410000 */
[----:B------:R-:W-:-:S04]  /*cfe0*/  FFMA R0, -R37, R37, R0 ;  /* 0x0000002525007223 */ /* 0x000fc80000000100 */
[----:B------:R-:W-:-:S07]  /*cff0*/  FFMA R37, R0, R26, R37 ;  /* 0x0000001a00257223 */ /* 0x000fce0000000025 */
.L_x_484:
[----:B------:R-:W-:Y:S05]  /*d000*/  BSYNC.RECONVERGENT B7 ;  /* 0x0000000000077941 */ /* 0x000fea0003800200 */
.L_x_482:
[----:B------:R-:W0:Y:S01]  /*d010*/  LDCU UR6, c[0x0][0x3a4] ;  /* 0x00007480ff0677ac */ /* 0x000e220008000800 */
[----:B------:R-:W1:Y:S01]  /*d020*/  LDC.64 R26, c[0x0][0x388] ;  /* 0x0000e200ff1a7b82 */ /* 0x000e620000000a00 */
[----:B------:R-:W-:Y:S01]  /*d030*/  MOV R39, 0x3f800000 ;  /* 0x3f80000000277802 */ /* 0x000fe20000000f00 */
[----:B0-----:R-:W-:-:S06]  /*d040*/  FMUL R37, R37, UR6 ;  /* 0x0000000625257c20 */ /* 0x001fcc0008400000 */
[----:B------:R-:W1:Y:S02]  /*d050*/  F2I.TRUNC.NTZ R37, R37 ;  /* 0x0000002500257305 */ /* 0x000e64000020f100 */
[----:B-1----:R-:W-:-:S05]  /*d060*/  IMAD.WIDE R26, R37, 0x4, R26 ;  /* 0x00000004251a7825 */ /* 0x002fca00078e021a */
[----:B------:R0:W-:Y:S02]  /*d070*/  REDG.E.ADD.F32.FTZ.RN.STRONG.GPU desc[UR4][R26.64], R39 ;  /* 0x000000271a0079a6 */ /* 0x0001e4000c12f304 */
.L_x_481:
[----:B------:R-:W-:Y:S05]  /*d080*/  BSYNC.RECONVERGENT B6 ;  /* 0x0000000000067941 */ /* 0x000fea0003800200 */
.L_x_480:
        /* <DEDUP_REMOVED lines=21> */
.L_x_488:
[----:B-1----:R-:W-:Y:S01]  /*d1e0*/  FMUL.FTZ R37, R0, R27 ;  /* 0x0000001b00257220 */ /* 0x002fe20000410000 */
[----:B------:R-:W-:-:S03]  /*d1f0*/  FMUL.FTZ R26, R27, 0.5 ;  /* 0x3f0000001b1a7820 */ /* 0x000fc60000410000 */
[----:B------:R-:W-:-:S04]  /*d200*/  FFMA R0, -R37, R37, R0 ;  /* 0x0000002525007223 */ /* 0x000fc80000000100 */
[----:B------:R-:W-:-:S07]  /*d210*/  FFMA R37, R0, R26, R37 ;  /* 0x0000001a00257223 */ /* 0x000fce0000000025 */
.L_x_489:
[----:B------:R-:W-:Y:S05]  /*d220*/  BSYNC.RECONVERGENT B7 ;  /* 0x0000000000077941 */ /* 0x000fea0003800200 */
.L_x_487:
[----:B------:R-:W0:Y:S01]  /*d230*/  LDCU UR6, c[0x0][0x3a4] ;  /* 0x00007480ff0677ac */ /* 0x000e220008000800 */
[----:B------:R-:W1:Y:S01]  /*d240*/  LDC.64 R26, c[0x0][0x388] ;  /* 0x0000e200ff1a7b82 */ /* 0x000e620000000a00 */
[----:B------:R-:W-:Y:S02]  /*d250*/  HFMA2 R39, -RZ, RZ, 1.875, 0 ;  /* 0x3f800000ff277431 */ /* 0x000fe400000001ff */
[----:B0-----:R-:W-:-:S06]  /*d260*/  FMUL R37, R37, UR6 ;  /* 0x0000000625257c20 */ /* 0x001fcc0008400000 */
[----:B------:R-:W1:Y:S02]  /*d270*/  F2I.TRUNC.NTZ R37, R37 ;  /* 0x0000002500257305 */ /* 0x000e64000020f100 */
[----:B-1----:R-:W-:-:S05]  /*d280*/  IMAD.WIDE R26, R37, 0x4, R26 ;  /* 0x00000004251a7825 */ /* 0x002fca00078e021a */
[----:B------:R0:W-:Y:S02]  /*d290*/  REDG.E.ADD.F32.FTZ.RN.STRONG.GPU desc[UR4][R26.64], R39 ;  /* 0x000000271a0079a6 */ /* 0x0001e4000c12f304 */
.L_x_486:
[----:B------:R-:W-:Y:S05]  /*d2a0*/  BSYNC.RECONVERGENT B6 ;  /* 0x0000000000067941 */ /* 0x000fea0003800200 */
.L_x_485:
[----:B------:R-:W-:-:S04]  /*d2b0*/  IADD3 R24, P2, PT, R24, 0x80, RZ ;  /* 0x0000008018187810 */ /* 0x000fc80007f5e0ff */
[----:B------:R-:W-:Y:S01]  /*d2c0*/  IADD3.X R25, PT, PT, RZ, R25, RZ, P2, !PT ;  /* 0x00000019ff197210 */ /* 0x000fe200017fe4ff */
[----:B------:R-:W-:Y:S08]  /*d2d0*/  @P1 BRA `(.L_x_490) ;  /* 0xffffffec00a81947 */ /* 0x000ff0000383ffff */
[----:B------:R-:W-:Y:S05]  /*d2e0*/  BSYNC B4 ;  /* 0x0000000000047941 */ /* 0x000fea0003800000 */
.L_x_449:
[----:B------:R-:W-:-:S07]  /*d2f0*/  MOV R41, R28 ;  /* 0x0000001c00297202 */ /* 0x000fce0000000f00 */
.L_x_448:
[----:B------:R-:W-:Y:S05]  /*d300*/  BSYNC B5 ;  /* 0x0000000000057941 */ /* 0x000fea0003800000 */
.L_x_447:
[----:B------:R-:W-:-:S13]  /*d310*/  ISETP.NE.AND P1, PT, R17, RZ, PT ;  /* 0x000000ff1100720c */ /* 0x000fda0003f25270 */
[----:B------:R-:W-:Y:S05]  /*d320*/  @!P1 BRA `(.L_x_446) ;  /* 0x0000000c00f49947 */ /* 0x000fea0003800000 */
[----:B------:R-:W-:Y:S01]  /*d330*/  ISETP.GE.U32.AND P1, PT, R31, 0x3, PT ;  /* 0x000000031f00780c */ /* 0x000fe20003f26070 */
[----:B------:R-:W-:-:S12]  /*d340*/  BSSY.RECONVERGENT B4, `(.L_x_491) ;  /* 0x000008c000047945 */ /* 0x000fd80003800200 */
[----:B------:R-:W-:Y:S05]  /*d350*/  @!P1 BRA `(.L_x_492) ;  /* 0x0000000800289947 */ /* 0x000fea0003800000 */
[----:B------:R-:W-:Y:S01]  /*d360*/  IMAD.WIDE.U32 R24, R41, 0x10, R20 ;  /* 0x0000001029187825 */ /* 0x000fe200078e0014 */
[----:B------:R-:W1:Y:S04]  /*d370*/  LDCU UR6, c[0x0][0x3a8] ;  /* 0x00007500ff0677ac */ /* 0x000e680008000800 */
[----:B0-----:R-:W2:Y:S04]  /*d380*/  LD.E R27, desc[UR4][R24.64+0x4] ;  /* 0x00000404181b7980 */ /* 0x001ea8000c101900 */
        /* <DEDUP_REMOVED lines=19> */
.L_x_496:
[----:B-1----:R-:W-:Y:S01]  /*d4c0*/  FMUL.FTZ R37, R0, R27 ;  /* 0x0000001b00257220 */ /* 0x002fe20000410000 */
[----:B------:R-:W-:-:S03]  /*d4d0*/  FMUL.FTZ R26, R27, 0.5 ;  /* 0x3f0000001b1a7820 */ /* 0x000fc60000410000 */
[----:B------:R-:W-:-:S04]  /*d4e0*/  FFMA R0, -R37, R37, R0 ;  /* 0x0000002525007223 */ /* 0x000fc80000000100 */
[----:B------:R-:W-:-:S07]  /*d4f0*/  FFMA R37, R0, R26, R37 ;  /* 0x0000001a00257223 */ /* 0x000fce0000000025 */
.L_x_497:
[----:B------:R-:W-:Y:S05]  /*d500*/  BSYNC.RECONVERGENT B6 ;  /* 0x0000000000067941 */ /* 0x000fea0003800200 */
.L_x_495:
[----:B------:R-:W0:Y:S01]  /*d510*/  LDCU UR6, c[0x0][0x3a4] ;  /* 0x00007480ff0677ac */ /* 0x000e220008000800 */
[----:B------:R-:W1:Y:S01]  /*d520*/  LDC.64 R26, c[0x0][0x388] ;  /* 0x0000e200ff1a7b82 */ /* 0x000e620000000a00 */
[----:B------:R-:W-:Y:S02]  /*d530*/  HFMA2 R39, -RZ, RZ, 1.875, 0 ;  /* 0x3f800000ff277431 */ /* 0x000fe400000001ff */
[----:B0-----:R-:W-:-:S06]  /*d540*/  FMUL R37, R37, UR6 ;  /* 0x0000000625257c20 */ /* 0x001fcc0008400000 */
[----:B------:R-:W1:Y:S02]  /*d550*/  F2I.TRUNC.NTZ R37, R37 ;  /* 0x0000002500257305 */ /* 0x000e64000020f100 */
[----:B-1----:R-:W-:-:S05]  /*d560*/  IMAD.WIDE R26, R37, 0x4, R26 ;  /* 0x00000004251a7825 */ /* 0x002fca00078e021a */
[----:B------:R0:W-:Y:S02]  /*d570*/  REDG.E.ADD.F32.FTZ.RN.STRONG.GPU desc[UR4][R26.64], R39 ;  /* 0x000000271a0079a6 */ /* 0x0001e4000c12f304 */
.L_x_494:
[----:B------:R-:W-:Y:S05]  /*d580*/  BSYNC.RECONVERGENT B5 ;  /* 0x0000000000057941 */ /* 0x000fea0003800200 */
.L_x_493:
        /* <DEDUP_REMOVED lines=21> */
.L_x_501:
[----:B-1----:R-:W-:Y:S01]  /*d6e0*/  FMUL.FTZ R37, R0, R27 ;  /* 0x0000001b00257220 */ /* 0x002fe20000410000 */
[----:B------:R-:W-:-:S03]  /*d6f0*/  FMUL.FTZ R26, R27, 0.5 ;  /* 0x3f0000001b1a7820 */ /* 0x000fc60000410000 */
[----:B------:R-:W-:-:S04]  /*d700*/  FFMA R0, -R37, R37, R0 ;  /* 0x0000002525007223 */ /* 0x000fc80000000100 */
[----:B------:R-:W-:-:S07]  /*d710*/  FFMA R37, R0, R26, R37 ;  /* 0x0000001a00257223 */ /* 0x000fce0000000025 */
.L_x_502:
[----:B------:R-:W-:Y:S05]  /*d720*/  BSYNC.RECONVERGENT B6 ;  /* 0x0000000000067941 */ /* 0x000fea0003800200 */
.L_x_500:
[----:B------:R-:W0:Y:S01]  /*d730*/  LDCU UR6, c[0x0][0x3a4] ;  /* 0x00007480ff0677ac */ /* 0x000e220008000800 */
[----:B------:R-:W1:Y:S01]  /*d740*/  LDC.64 R26, c[0x0][0x388] ;  /* 0x0000e200ff1a7b82 */ /* 0x000e620000000a00 */
[----:B------:R-:W-:Y:S01]  /*d750*/  MOV R39, 0x3f800000 ;  /* 0x3f80000000277802 */ /* 0x000fe20000000f00 */
[----:B0-----:R-:W-:-:S06]  /*d760*/  FMUL R37, R37, UR6 ;  /* 0x0000000625257c20 */ /* 0x001fcc0008400000 */
[----:B------:R-:W1:Y:S02]  /*d770*/  F2I.TRUNC.NTZ R37, R37 ;  /* 0x0000002500257305 */ /* 0x000e64000020f100 */
[----:B-1----:R-:W-:-:S05]  /*d780*/  IMAD.WIDE R26, R37, 0x4, R26 ;  /* 0x00000004251a7825 */ /* 0x002fca00078e021a */
[----:B------:R0:W-:Y:S02]  /*d790*/  REDG.E.ADD.F32.FTZ.RN.STRONG.GPU desc[UR4][R26.64], R39 ;  /* 0x000000271a0079a6 */ /* 0x0001e4000c12f304 */
.L_x_499:
[----:B------:R-:W-:Y:S05]  /*d7a0*/  BSYNC.RECONVERGENT B5 ;  /* 0x0000000000057941 */ /* 0x000fea0003800200 */
.L_x_498:
        /* <DEDUP_REMOVED lines=21> */
.L_x_506:
[----:B-1----:R-:W-:Y:S01]  /*d900*/  FMUL.FTZ R37, R0, R27 ;  /* 0x0000001b00257220 */ /* 0x002fe20000410000 */
[----:B------:R-:W-:-:S03]  /*d910*/  FMUL.FTZ R26, R27, 0.5 ;  /* 0x3f0000001b1a7820 */ /* 0x000fc60000410000 */
[----:B------:R-:W-:-:S04]  /*d920*/  FFMA R0, -R37, R37, R0 ;  /* 0x0000002525007223 */ /* 0x000fc80000000100 */
[----:B------:R-:W-:-:S07]  /*d930*/  FFMA R37, R0, R26, R37 ;  /* 0x0000001a00257223 */ /* 0x000fce0000000025 */
.L_x_507:
[----:B------:R-:W-:Y:S05]  /*d940*/  BSYNC.RECONVERGENT B6 ;  /* 0x0000000000067941 */ /* 0x000fea0003800200 */
.L_x_505:
[----:B------:R-:W0:Y:S01]  /*d950*/  LDCU UR6, c[0x0][0x3a4] ;  /* 0x00007480ff0677ac */ /* 0x000e220008000800 */
[----:B------:R-:W1:Y:S01]  /*d960*/  LDC.64 R26, c[0x0][0x388] ;  /* 0x0000e200ff1a7b82 */ /* 0x000e620000000a00 */
[----:B------:R-:W-:Y:S02]  /*d970*/  HFMA2 R39, -RZ, RZ, 1.875, 0 ;  /* 0x3f800000ff277431 */ /* 0x000fe400000001ff */
[----:B0-----:R-:W-:-:S06]  /*d980*/  FMUL R37, R37, UR6 ;  /* 0x0000000625257c20 */ /* 0x001fcc0008400000 */
[----:B------:R-:W1:Y:S02]  /*d990*/  F2I.TRUNC.NTZ R37, R37 ;  /* 0x0000002500257305 */ /* 0x000e64000020f100 */
[----:B-1----:R-:W-:-:S05]  /*d9a0*/  IMAD.WIDE R26, R37, 0x4, R26 ;  /* 0x00000004251a7825 */ /* 0x002fca00078e021a */
[----:B------:R0:W-:Y:S02]  /*d9b0*/  REDG.E.ADD.F32.FTZ.RN.STRONG.GPU desc[UR4][R26.64], R39 ;  /* 0x000000271a0079a6 */ /* 0x0001e4000c12f304 */
.L_x_504:
[----:B------:R-:W-:Y:S05]  /*d9c0*/  BSYNC.RECONVERGENT B5 ;  /* 0x0000000000057941 */ /* 0x000fea0003800200 */
.L_x_503:
        /* <DEDUP_REMOVED lines=21> */
.L_x_511:
[----:B-1----:R-:W-:Y:S01]  /*db20*/  FMUL.FTZ R37, R0, R25 ;  /* 0x0000001900257220 */ /* 0x002fe20000410000 */
[----:B------:R-:W-:-:S03]  /*db30*/  FMUL.FTZ R24, R25, 0.5 ;  /* 0x3f00000019187820 */ /* 0x000fc60000410000 */
[----:B------:R-:W-:-:S04]  /*db40*/  FFMA R0, -R37, R37, R0 ;  /* 0x0000002525007223 */ /* 0x000fc80000000100 */
[----:B------:R-:W-:-:S07]  /*db50*/  FFMA R37, R0, R24, R37 ;  /* 0x0000001800257223 */ /* 0x000fce0000000025 */
.L_x_512:
[----:B------:R-:W-:Y:S05]  /*db60*/  BSYNC.RECONVERGENT B6 ;  /* 0x0000000000067941 */ /* 0x000fea0003800200 */
.L_x_510:
[----:B------:R-:W0:Y:S01]  /*db70*/  LDCU UR6, c[0x0][0x3a4] ;  /* 0x00007480ff0677ac */ /* 0x000e220008000800 */
[----:B------:R-:W1:Y:S01]  /*db80*/  LDC.64 R24, c[0x0][0x388] ;  /* 0x0000e200ff187b82 */ /* 0x000e620000000a00 */
[----:B------:R-:W-:Y:S01]  /*db90*/  MOV R27, 0x3f800000 ;  /* 0x3f800000001b7802 */ /* 0x000fe20000000f00 */
[----:B0-----:R-:W-:-:S06]  /*dba0*/  FMUL R37, R37, UR6 ;  /* 0x0000000625257c20 */ /* 0x001fcc0008400000 */
[----:B------:R-:W1:Y:S02]  /*dbb0*/  F2I.TRUNC.NTZ R37, R37 ;  /* 0x0000002500257305 */ /* 0x000e64000020f100 */
[----:B-1----:R-:W-:-:S05]  /*dbc0*/  IMAD.WIDE R24, R37, 0x4, R24 ;  /* 0x0000000425187825 */ /* 0x002fca00078e0218 */
[----:B------:R0:W-:Y:S02]  /*dbd0*/  REDG.E.ADD.F32.FTZ.RN.STRONG.GPU desc[UR4][R24.64], R27 ;  /* 0x0000001b180079a6 */ /* 0x0001e4000c12f304 */
.L_x_509:
[----:B------:R-:W-:Y:S05]  /*dbe0*/  BSYNC.RECONVERGENT B5 ;  /* 0x0000000000057941 */ /* 0x000fea0003800200 */
.L_x_508:
[----:B------:R-:W-:-:S07]  /*dbf0*/  IADD3 R41, PT, PT, R41, 0x4, RZ ;  /* 0x0000000429297810 */ /* 0x000fce0007ffe0ff */
.L_x_492:
[----:B------:R-:W-:Y:S05]  /*dc00*/  BSYNC.RECONVERGENT B4 ;  /* 0x0000000000047941 */ /* 0x000fea0003800200 */
.L_x_491:
        /* <DEDUP_REMOVED lines=27> */
.L_x_518:
[----:B-1----:R-:W-:Y:S01]  /*ddc0*/  FMUL.FTZ R37, R0, R27 ;  /* 0x0000001b00257220 */ /* 0x002fe20000410000 */
[----:B------:R-:W-:-:S03]  /*ddd0*/  FMUL.FTZ R26, R27, 0.5 ;  /* 0x3f0000001b1a7820 */ /* 0x000fc60000410000 */
[----:B------:R-:W-:-:S04]  /*dde0*/  FFMA R0, -R37, R37, R0 ;  /* 0x0000002525007223 */ /* 0x000fc80000000100 */
[----:B------:R-:W-:-:S07]  /*ddf0*/  FFMA R37, R0, R26, R37 ;  /* 0x0000001a00257223 */ /* 0x000fce0000000025 */
.L_x_519:
[----:B------:R-:W-:Y:S05]  /*de00*/  BSYNC.RECONVERGENT B6 ;  /* 0x0000000000067941 */ /* 0x000fea0003800200 */
.L_x_517:
[----:B------:R-:W0:Y:S01]  /*de10*/  LDCU UR6, c[0x0][0x3a4] ;  /* 0x00007480ff0677ac */ /* 0x000e220008000800 */
[----:B------:R-:W1:Y:S01]  /*de20*/  LDC.64 R26, c[0x0][0x388] ;  /* 0x0000e200ff1a7b82 */ /* 0x000e620000000a00 */
[----:B------:R-:W-:Y:S02]  /*de30*/  HFMA2 R39, -RZ, RZ, 1.875, 0 ;  /* 0x3f800000ff277431 */ /* 0x000fe400000001ff */
[----:B0-----:R-:W-:-:S06]  /*de40*/  FMUL R37, R37, UR6 ;  /* 0x0000000625257c20 */ /* 0x001fcc0008400000 */
[----:B------:R-:W1:Y:S02]  /*de50*/  F2I.TRUNC.NTZ R37, R37 ;  /* 0x0000002500257305 */ /* 0x000e64000020f100 */
[----:B-1----:R-:W-:-:S05]  /*de60*/  IMAD.WIDE R26, R37, 0x4, R26 ;  /* 0x00000004251a7825 */ /* 0x002fca00078e021a */
[----:B------:R0:W-:Y:S02]  /*de70*/  REDG.E.ADD.F32.FTZ.RN.STRONG.GPU desc[UR4][R26.64], R39 ;  /* 0x000000271a0079a6 */ /* 0x0001e4000c12f304 */
.L_x_516:
[----:B------:R-:W-:Y:S05]  /*de80*/  BSYNC.RECONVERGENT B5 ;  /* 0x0000000000057941 */ /* 0x000fea0003800200 */
.L_x_515:
        /* <DEDUP_REMOVED lines=21> */
.L_x_523:
[----:B-1----:R-:W-:Y:S01]  /*dfe0*/  FMUL.FTZ R37, R0, R25 ;  /* 0x0000001900257220 */ /* 0x002fe20000410000 */
[----:B------:R-:W-:-:S03]  /*dff0*/  FMUL.FTZ R24, R25, 0.5 ;  /* 0x3f00000019187820 */ /* 0x000fc60000410000 */
[----:B------:R-:W-:-:S04]  /*e000*/  FFMA R0, -R37, R37, R0 ;  /* 0x0000002525007223 */ /* 0x000fc80000000100 */
[----:B------:R-:W-:-:S07]  /*e010*/  FFMA R37, R0, R24, R37 ;  /* 0x0000001800257223 */ /* 0x000fce0000000025 */
.L_x_524:
[----:B------:R-:W-:Y:S05]  /*e020*/  BSYNC.RECONVERGENT B6 ;  /* 0x0000000000067941 */ /* 0x000fea0003800200 */
.L_x_522:
[----:B------:R-:W0:Y:S01]  /*e030*/  LDCU UR6, c[0x0][0x3a4] ;  /* 0x00007480ff0677ac */ /* 0x000e220008000800 */
[----:B------:R-:W1:Y:S01]  /*e040*/  LDC.64 R24, c[0x0][0x388] ;  /* 0x0000e200ff187b82 */ /* 0x000e620000000a00 */
[----:B------:R-:W-:Y:S01]  /*e050*/  MOV R27, 0x3f800000 ;  /* 0x3f800000001b7802 */ /* 0x000fe20000000f00 */
[----:B0-----:R-:W-:-:S06]  /*e060*/  FMUL R37, R37, UR6 ;  /* 0x0000000625257c20 */ /* 0x001fcc0008400000 */
[----:B------:R-:W1:Y:S02]  /*e070*/  F2I.TRUNC.NTZ R37, R37 ;  /* 0x0000002500257305 */ /* 0x000e64000020f100 */
[----:B-1----:R-:W-:-:S05]  /*e080*/  IMAD.WIDE R24, R37, 0x4, R24 ;  /* 0x0000000425187825 */ /* 0x002fca00078e0218 */
[----:B------:R0:W-:Y:S02]  /*e090*/  REDG.E.ADD.F32.FTZ.RN.STRONG.GPU desc[UR4][R24.64], R27 ;  /* 0x0000001b180079a6 */ /* 0x0001e4000c12f304 */
.L_x_521:
[----:B------:R-:W-:Y:S05]  /*e0a0*/  BSYNC.RECONVERGENT B5 ;  /* 0x0000000000057941 */ /* 0x000fea0003800200 */
.L_x_520:
[----:B------:R-:W-:-:S07]  /*e0b0*/  IADD3 R41, PT, PT, R41, 0x2, RZ ;  /* 0x0000000229297810 */ /* 0x000fce0007ffe0ff */
.L_x_514:
[----:B------:R-:W-:Y:S05]  /*e0c0*/  BSYNC.RECONVERGENT B4 ;  /* 0x0000000000047941 */ /* 0x000fea0003800200 */
.L_x_513:
        /* <DEDUP_REMOVED lines=23> */
.L_x_526:
[----:B-1----:R-:W-:Y:S01]  /*e240*/  FMUL.FTZ R37, R0, R25 ;  /* 0x0000001900257220 */ /* 0x002fe20000410000 */
[----:B------:R-:W-:-:S03]  /*e250*/  FMUL.FTZ R24, R25, 0.5 ;  /* 0x3f00000019187820 */ /* 0x000fc60000410000 */
[----:B------:R-:W-:-:S04]  /*e260*/  FFMA R0, -R37, R37, R0 ;  /* 0x0000002525007223 */ /* 0x000fc80000000100 */
[----:B------:R-:W-:-:S07]  /*e270*/  FFMA R37, R0, R24, R37 ;  /* 0x0000001800257223 */ /* 0x000fce0000000025 */
.L_x_527:
[----:B------:R-:W-:Y:S05]  /*e280*/  BSYNC.RECONVERGENT B4 ;  /* 0x0000000000047941 */ /* 0x000fea0003800200 */
.L_x_525:
[----:B------:R-:W0:Y:S01]  /*e290*/  LDCU UR6, c[0x0][0x3a4] ;  /* 0x00007480ff0677ac */ /* 0x000e220008000800 */
[----:B------:R-:W1:Y:S01]  /*e2a0*/  LDC.64 R24, c[0x0][0x388] ;  /* 0x0000e200ff187b82 */ /* 0x000e620000000a00 */
[----:B------:R-:W-:Y:S02]  /*e2b0*/  HFMA2 R27, -RZ, RZ, 1.875, 0 ;  /* 0x3f800000ff1b7431 */ /* 0x000fe400000001ff */
[----:B0-----:R-:W-:-:S06]  /*e2c0*/  FMUL R37, R37, UR6 ;  /* 0x0000000625257c20 */ /* 0x001fcc0008400000 */
[----:B------:R-:W1:Y:S02]  /*e2d0*/  F2I.TRUNC.NTZ R37, R37 ;  /* 0x0000002500257305 */ /* 0x000e64000020f100 */
[----:B-1----:R-:W-:-:S05]  /*e2e0*/  IMAD.WIDE R24, R37, 0x4, R24 ;  /* 0x0000000425187825 */ /* 0x002fca00078e0218 */
[----:B------:R1:W-:Y:S02]  /*e2f0*/  REDG.E.ADD.F32.FTZ.RN.STRONG.GPU desc[UR4][R24.64], R27 ;  /* 0x0000001b180079a6 */ /* 0x0003e4000c12f304 */
.L_x_446:
[----:B------:R-:W-:Y:S05]  /*e300*/  BSYNC B3 ;  /* 0x0000000000037941 */ /* 0x000fea0003800000 */
.L_x_445:
[----:B------:R-:W-:Y:S05]  /*e310*/  @P0 BRA `(.L_x_528) ;  /* 0xffffffdc004c0947 */ /* 0x000fea000383ffff */
.L_x_358:
[----:B------:R-:W-:Y:S05]  /*e320*/  BSYNC B0 ;  /* 0x0000000000007941 */ /* 0x000fea0003800000 */
.L_x_357:
[----:B------:R-:W2:Y:S01]  /*e330*/  LDCU UR6, c[0x0][0x3a0] ;  /* 0x00007400ff0677ac */ /* 0x000ea20008000800 */
[----:B------:R-:W-:Y:S01]  /*e340*/  IADD3 R13, PT, PT, R13, 0x1, RZ ;  /* 0x000000010d0d7810 */ /* 0x000fe20007ffe0ff */
[----:B------:R-:W3:Y:S03]  /*e350*/  LDCU UR7, c[0x0][0x3ac] ;  /* 0x00007580ff0777ac */ /* 0x000ee60008000800 */
[----:B------:R-:W-:Y:S02]  /*e360*/  IADD3 R0, PT, PT, -R4, R13, RZ ;  /* 0x0000000d04007210 */ /* 0x000fe40007ffe1ff */
[----:B--2---:R-:W-:Y:S02]  /*e370*/  ISETP.GE.AND P0, PT, R13, UR6, PT ;  /* 0x000000060d007c0c */ /* 0x004fe4000bf06270 */
[----:B---3--:R-:W-:-:S13]  /*e380*/  ISETP.LT.AND P1, PT, R0, UR7, PT ;  /* 0x0000000700007c0c */ /* 0x008fda000bf21270 */
[----:B------:R-:W-:Y:S05]  /*e390*/  @!P0 BRA P1, `(.L_x_529) ;  /* 0xffffffb400b48947 */ /* 0x000fea000083ffff */
.L_x_356:
[----:B------:R-:W-:Y:S05]  /*e3a0*/  BSYNC B1 ;  /* 0x0000000000017941 */ /* 0x000fea0003800000 */
.L_x_355:
[----:B------:R-:W2:Y:S01]  /*e3b0*/  LDCU UR6, c[0x0][0x3a0] ;  /* 0x00007400ff0677ac */ /* 0x000ea20008000800 */
[----:B------:R-:W-:Y:S01]  /*e3c0*/  IADD3 R10, PT, PT, R10, 0x1, RZ ;  /* 0x000000010a0a7810 */ /* 0x000fe20007ffe0ff */
[----:B------:R-:W3:Y:S03]  /*e3d0*/  LDCU UR7, c[0x0][0x3ac] ;  /* 0x00007580ff0777ac */ /* 0x000ee60008000800 */
[----:B------:R-:W-:Y:S02]  /*e3e0*/  IADD3 R0, PT, PT, -R5, R10, RZ ;  /* 0x0000000a05007210 */ /* 0x000fe40007ffe1ff */
[----:B--2---:R-:W-:Y:S02]  /*e3f0*/  ISETP.GE.AND P0, PT, R10, UR6, PT ;  /* 0x000000060a007c0c */ /* 0x004fe4000bf06270 */
[----:B---3--:R-:W-:-:S13]  /*e400*/  ISETP.LT.AND P1, PT, R0, UR7, PT ;  /* 0x0000000700007c0c */ /* 0x008fda000bf21270 */
[----:B------:R-:W-:Y:S05]  /*e410*/  @!P0 BRA P1, `(.L_x_530) ;  /* 0xffffffb400808947 */ /* 0x000fea000083ffff */
.L_x_354:
[----:B------:R-:W-:Y:S05]  /*e420*/  BSYNC B2 ;  /* 0x0000000000027941 */ /* 0x000fea0003800000 */
.L_x_353:
[----:B------:R-:W2:Y:S01]  /*e430*/  LDCU UR6, c[0x0][0x3a0] ;  /* 0x00007400ff0677ac */ /* 0x000ea20008000800 */
[----:B------:R-:W-:Y:S01]  /*e440*/  IADD3 R8, PT, PT, R8, 0x1, RZ ;  /* 0x0000000108087810 */ /* 0x000fe20007ffe0ff */
[----:B------:R-:W3:Y:S03]  /*e450*/  LDCU UR7, c[0x0][0x3ac] ;  /* 0x00007580ff0777ac */ /* 0x000ee60008000800 */
[----:B------:R-:W-:Y:S02]  /*e460*/  IADD3 R0, PT, PT, -R3, R8, RZ ;  /* 0x0000000803007210 */ /* 0x000fe40007ffe1ff */
[----:B--2---:R-:W-:Y:S02]  /*e470*/  ISETP.GE.AND P0, PT, R8, UR6, PT ;  /* 0x0000000608007c0c */ /* 0x004fe4000bf06270 */
[----:B---3--:R-:W-:-:S13]  /*e480*/  ISETP.LT.AND P1, PT, R0, UR7, PT ;  /* 0x0000000700007c0c */ /* 0x008fda000bf21270 */
[----:B------:R-:W-:Y:S05]  /*e490*/  @!P0 BRA P1, `(.L_x_531) ;  /* 0xffffffb4004c8947 */ /* 0x000fea000083ffff */
[----:B------:R-:W-:Y:S05]  /*e4a0*/  EXIT ;  /* 0x000000000000794d */ /* 0x000fea0003800000 */
        .weak           $__internal_0_$__cuda_sm20_sqrt_rn_f32_slowpath
        .type           $__internal_0_$__cuda_sm20_sqrt_rn_f32_slowpath,@function
        .size           $__internal_0_$__cuda_sm20_sqrt_rn_f32_slowpath,(.L_x_1244 - $__internal_0_$__cuda_sm20_sqrt_rn_f32_slowpath)
$__internal_0_$__cuda_sm20_sqrt_rn_f32_slowpath:
[----:B------:R-:W-:-:S13]  /*e4b0*/  LOP3.LUT P2, RZ, R0, 0x7fffffff, RZ, 0xc0, !PT ;  /* 0x7fffffff00ff7812 */ /* 0x000fda000784c0ff */
[----:B------:R-:W-:Y:S01]  /*e4c0*/  @!P2 MOV R37, R0 ;  /* 0x000000000025a202 */ /* 0x000fe20000000f00 */
[----:B------:R-:W-:Y:S06]  /*e4d0*/  @!P2 BRA `(.L_x_532) ;  /* 0x000000000040a947 */ /* 0x000fec0003800000 */
[----:B------:R-:W-:-:S13]  /*e4e0*/  FSETP.GEU.FTZ.AND P2, PT, R0, RZ, PT ;  /* 0x000000ff0000720b */ /* 0x000fda0003f5e000 */
[----:B------:R-:W-:Y:S01]  /*e4f0*/  @!P2 MOV R37, 0x7fffffff ;  /* 0x7fffffff0025a802 */ /* 0x000fe20000000f00 */
[----:B------:R-:W-:Y:S06]  /*e500*/  @!P2 BRA `(.L_x_532) ;  /* 0x000000000034a947 */ /* 0x000fec0003800000 */
[----:B------:R-:W-:-:S13]  /*e510*/  FSETP.GTU.FTZ.AND P2, PT, |R0|, +INF , PT ;  /* 0x7f8000000000780b */ /* 0x000fda0003f5c200 */
[----:B------:R-:W-:Y:S01]  /*e520*/  @P2 FADD.FTZ R37, R0, 1 ;  /* 0x3f80000000252421 */ /* 0x000fe20000010000 */
[----:B------:R-:W-:Y:S06]  /*e530*/  @P2 BRA `(.L_x_532) ;  /* 0x0000000000282947 */ /* 0x000fec0003800000 */
[----:B------:R-:W-:-:S13]  /*e540*/  FSETP.NEU.FTZ.AND P2, PT, |R0|, +INF , PT ;  /* 0x7f8000000000780b */ /* 0x000fda0003f5d200 */
[----:B------:R-:W-:-:S04]  /*e550*/  @P2 FFMA R27, R0, 1.84467440737095516160e+19, RZ ;  /* 0x5f800000001b2823 */ /* 0x000fc800000000ff */
[----:B------:R-:W0:Y:S02]  /*e560*/  @P2 MUFU.RSQ R38, R27 ;  /* 0x0000001b00262308 */ /* 0x000e240000001400 */
[----:B0-----:R-:W-:Y:S01]  /*e570*/  @P2 FMUL.FTZ R36, R27, R38 ;  /* 0x000000261b242220 */ /* 0x001fe20000410000 */
[----:B------:R-:W-:-:S03]  /*e580*/  @P2 FMUL.FTZ R39, R38, 0.5 ;  /* 0x3f00000026272820 */ /* 0x000fc60000410000 */
[----:B------:R-:W-:-:S04]  /*e590*/  @P2 FADD.FTZ R37, -R36, -RZ ;  /* 0x800000ff24252221 */ /* 0x000fc80000010100 */
[----:B------:R-:W-:Y:S01]  /*e5a0*/  @P2 FFMA R43, R36, R37, R27 ;  /* 0x00000025242b2223 */ /* 0x000fe2000000001b */
[----:B------:R-:W-:-:S03]  /*e5b0*/  @!P2 MOV R37, R0 ;  /* 0x000000000025a202 */ /* 0x000fc60000000f00 */
[----:B------:R-:W-:-:S04]  /*e5c0*/  @P2 FFMA R39, R43, R39, R36 ;  /* 0x000000272b272223 */ /* 0x000fc80000000024 */
[----:B------:R-:W-:-:S07]  /*e5d0*/  @P2 FMUL.FTZ R37, R39, 2.3283064365386962891e-10 ;  /* 0x2f80000027252820 */ /* 0x000fce0000410000 */
.L_x_532:
[----:B------:R-:W-:-:S04]  /*e5e0*/  HFMA2 R27, -RZ, RZ, 0, 0 ;  /* 0x00000000ff1b7431 */ /* 0x000fc800000001ff */
[----:B------:R-:W-:Y:S05]  /*e5f0*/  RET.REL.NODEC R26 `(_Z12make_histoXYPfS_PPP4NodeS3_iffii) ;  /* 0xffffff181a807950 */ /* 0x000fea0003c3ffff */
.L_x_533:
[----:B------:R-:W-:-:S00]  /*e600*/  BRA `(.L_x_533) ;  /* 0xfffffffc00fc7947 */ /* 0x000fc0000383ffff */
[----:B------:R-:W-:-:S00]  /*e610*/  NOP ;  /* 0x0000000000007918 */ /* 0x000fc00000000000 */
        /* <DEDUP_REMOVED lines=14> */
.L_x_1244:


//--------------------- .text._Z12make_histoXXPfS_PPP4Nodeiffii --------------------------
	.section	.text._Z12make_histoXXPfS_PPP4Nodeiffii,"ax",@progbits
	.align	128
        .global         _Z12make_histoXXPfS_PPP4Nodeiffii
        .type           _Z12make_histoXXPfS_PPP4Nodeiffii,@function
        .size           _Z12make_histoXXPfS_PPP4Nodeiffii,(.L_x_1245 - _Z12make_histoXXPfS_PPP4Nodeiffii)
        .other          _Z12make_histoXXPfS_PPP4Nodeiffii,@"STO_CUDA_ENTRY STV_DEFAULT"
_Z12make_histoXXPfS_PPP4Nodeiffii:
.text._Z12make_histoXXPfS_PPP4Nodeiffii:
[----:B------:R-:W0:Y:S01]  /*0000*/  LDC R1, c[0x0][0x37c] ;  /* 0x0000df00ff017b82 */ /* 0x000e220000000800 */
[----:B------:R-:W1:Y:S01]  /*0010*/  S2R R3, SR_TID.X ;  /* 0x0000000000037919 */ /* 0x000e620000002100 */
[----:B------:R-:W2:Y:S06]  /*0020*/  LDCU UR5, c[0x0][0x2fc] ;  /* 0x00005f80ff0577ac */ /* 0x000eac0008000800 */
[----:B------:R-:W1:Y:S01]  /*0030*/  S2UR UR6, SR_CTAID.X ;  /* 0x00000000000679c3 */ /* 0x000e620000002500 */
[----:B0-----:R-:W-:Y:S01]  /*0040*/  IADD3 R1, PT, PT, R1, -0x8, RZ ;  /* 0xfffffff801017810 */ /* 0x001fe20007ffe0ff */
[----:B------:R-:W-:Y:S01]  /*0050*/  BSSY.RECONVERGENT B6, `(.L_x_534) ;  /* 0x0000017000067945 */ /* 0x000fe20003800200 */
[----:B------:R-:W0:Y:S01]  /*0060*/  LDCU UR4, c[0x0][0x2f8] ;  /* 0x00005f00ff0477ac */ /* 0x000e220008000800 */
[----:B------:R-:W3:Y:S04]  /*0070*/  LDCU.64 UR36, c[0x0][0x358] ;  /* 0x00006b00ff2477ac */ /* 0x000ee80008000a00 */
[----:B------:R-:W1:Y:S01]  /*0080*/  LDC R16, c[0x0][0x360] ;  /* 0x0000d800ff107b82 */ /* 0x000e620000000800 */
[----:B0-----:R-:W-:-:S04]  /*0090*/  IADD3 R6, P1, PT, R1, UR4, RZ ;  /* 0x0000000401067c10 */ /* 0x001fc8000ff3e0ff */
[----:B--2---:R-:W-:Y:S01]  /*00a0*/  IADD3.X R7, PT, PT, RZ, UR5, RZ, P1, !PT ;  /* 0x00000005ff077c10 */ /* 0x004fe20008ffe4ff */
[----:B-1----:R-:W-:-:S05]  /*00b0*/  IMAD R16, R16, UR6, R3 ;  /* 0x0000000610107c24 */ /* 0x002fca000f8e0203 */
[----:B------:R-:W-:-:S13]  /*00c0*/  ISETP.NE.AND P0, PT, R16, 0x7, PT ;  /* 0x000000071000780c */ /* 0x000fda0003f05270 */
[----:B---3--:R-:W-:Y:S05]  /*00d0*/  @P0 BRA `(.L_x_535) ;  /* 0x0000000000380947 */ /* 0x008fea0003800000 */
[----:B------:R-:W0:Y:S01]  /*00e0*/  LDC.64 R14, c[0x0][0x390] ;  /* 0x0000e400ff0e7b82 */ /* 0x000e220000000a00 */
[----:B------:R-:W-:Y:S01]  /*00f0*/  MOV R0, 0x10 ;  /* 0x0000001000007802 */ /* 0x000fe20000000f00 */
[----:B------:R-:W1:Y:S01]  /*0100*/  LDCU.64 UR4, c[0x4][URZ] ;  /* 0x01000000ff0477ac */ /* 0x000e620008000a00 */
[----:B0-----:R-:W2:Y:S04]  /*0110*/  LDG.E.64 R2, desc[UR36][R14.64+0x8] ;  /* 0x000008240e027981 */ /* 0x001ea8000c1e1b00 */
[----:B--2---:R-:W2:Y:S04]  /*0120*/  LD.E.64 R2, desc[UR36][R2.64+0x8] ;  /* 0x0000082402027980 */ /* 0x004ea8000c101b00 */
[----:B--2---:R-:W2:Y:S04]  /*0130*/  LD.E.64 R8, desc[UR36][R2.64+0x28] ;  /* 0x0000282402087980 */ /* 0x004ea8000c101b00 */
[----:B--2---:R-:W2:Y:S01]  /*0140*/  LD.E R8, desc[UR36][R8.64+0x20] ;  /* 0x0000202408087980 */ /* 0x004ea2000c101900 */
[----:B------:R0:W3:Y:S01]  /*0150*/  LDC.64 R12, c[0x4][R0] ;  /* 0x01000000000c7b82 */ /* 0x0000e20000000a00 */
[----:B-1----:R-:W-:-:S02]  /*0160*/  MOV R4, UR4 ;  /* 0x0000000400047c02 */ /* 0x002fc40008000f00 */
[----:B------:R-:W-:Y:S01]  /*0170*/  MOV R5, UR5 ;  /* 0x0000000500057c02 */ /* 0x000fe20008000f00 */
[----:B--2---:R-:W1:Y:S02]  /*0180*/  F2F.F64.F32 R10, R8 ;  /* 0x00000008000a7310 */ /* 0x004e640000201800 */
[----:B-1-3--:R0:W-:Y:S04]  /*0190*/  STL.64 [R1], R10 ;  /* 0x0000000a01007387 */ /* 0x00a1e80000100a00 */
[----:B------:R-:W-:-:S07]  /*01a0*/  LEPC R20, `(.L_x_535) ;  /* 0x000000001014794e */ /* 0x000fce0000000000 */
[----:B0-----:R-:W-:Y:S05]  /*01b0*/  CALL.ABS.NOINC R12 ;  /* 0x000000000c007343 */ /* 0x001fea0003c00000 */
.L_x_535:
[----:B------:R-:W-:Y:S05]  /*01c0*/  BSYNC.RECONVERGENT B6 ;  /* 0x0000000000067941 */ /* 0x000fea0003800200 */
.L_x_534:
[----:B------:R-:W0:Y:S02]  /*01d0*/  LDC R12, c[0x0][0x398] ;  /* 0x0000e600ff0c7b82 */ /* 0x000e240000000800 */
[----:B0-----:R-:W-:-:S04]  /*01e0*/  IMAD R11, R12, R12, RZ ;  /* 0x0000000c0c0b7224 */ /* 0x001fc800078e02ff */
[----:B------:R-:W-:-:S05]  /*01f0*/  IMAD R3, R11, R12, RZ ;  /* 0x0000000c0b037224 */ /* 0x000fca00078e02ff */
[----:B------:R-:W-:-:S13]  /*0200*/  ISETP.GE.AND P0, PT, R16, R3, PT ;  /* 0x000000031000720c */ /* 0x000fda0003f06270 */
[----:B------:R-:W-:Y:S05]  /*0210*/  @P0 EXIT ;  /* 0x000000000000094d */ /* 0x000fea0003800000 */
[----:B------:R-:W-:Y:S02]  /*0220*/  IABS R19, R12 ;  /* 0x0000000c00137213 */ /* 0x000fe40000000000 */
[----:B------:R-:W-:Y:S02]  /*0230*/  IABS R14, R16 ;  /* 0x00000010000e7213 */ /* 0x000fe40000000000 */
[----:B------:R-:W0:Y:S01]  /*0240*/  I2F.RP R0, R19 ;  /* 0x0000001300007306 */ /* 0x000e220000209400 */
[----:B------:R-:W-:Y:S02]  /*0250*/  ISETP.GE.AND P1, PT, R16, RZ, PT ;  /* 0x000000ff1000720c */ /* 0x000fe40003f26270 */
[----:B------:R-:W-:-:S05]  /*0260*/  LOP3.LUT R13, RZ, R12, RZ, 0x33, !PT ;  /* 0x0000000cff0d7212 */ /* 0x000fca00078e33ff */
[----:B0-----:R-:W0:Y:S02]  /*0270*/  MUFU.RCP R0, R0 ;  /* 0x0000000000007308 */ /* 0x001e240000001000 */
[----:B0-----:R-:W-:-:S06]  /*0280*/  IADD3 R2, PT, PT, R0, 0xffffffe, RZ ;  /* 0x0ffffffe00027810 */ /* 0x001fcc0007ffe0ff */
[----:B------:R0:W1:Y:S02]  /*0290*/  F2I.FTZ.U32.TRUNC.NTZ R3, R2 ;  /* 0x0000000200037305 */ /* 0x000064000021f000 */
[----:B0-----:R-:W-:Y:S01]  /*02a0*/  HFMA2 R2, -RZ, RZ, 0, 0 ;  /* 0x00000000ff027431 */ /* 0x001fe200000001ff */
[----:B-1----:R-:W-:-:S05]  /*02b0*/  IADD3 R4, PT, PT, RZ, -R3, RZ ;  /* 0x80000003ff047210 */ /* 0x002fca0007ffe0ff */
[----:B------:R-:W-:-:S04]  /*02c0*/  IMAD R5, R4, R19, RZ ;  /* 0x0000001304057224 */ /* 0x000fc800078e02ff */
[----:B------:R-:W-:-:S06]  /*02d0*/  IMAD.HI.U32 R10, R3, R5, R2 ;  /* 0x00000005030a7227 */ /* 0x000fcc00078e0002 */
[----:B------:R-:W-:-:S05]  /*02e0*/  IMAD.HI.U32 R3, R10, R14, RZ ;  /* 0x0000000e0a037227 */ /* 0x000fca00078e00ff */
[----:B------:R-:W-:-:S05]  /*02f0*/  IADD3 R3, PT, PT, -R3, RZ, RZ ;  /* 0x000000ff03037210 */ /* 0x000fca0007ffe1ff */
[C---:B------:R-:W-:Y:S02]  /*0300*/  IMAD R0, R19.reuse, R3, R14 ;  /* 0x0000000313007224 */ /* 0x040fe400078e020e */
[----:B------:R-:W0:Y:S03]  /*0310*/  LDC.64 R2, c[0x0][0x390] ;  /* 0x0000e400ff027b82 */ /* 0x000e260000000a00 */
        /* <DEDUP_REMOVED lines=8> */
[----:B------:R-:W2:Y:S01]  /*03a0*/  LDG.E.64 R8, desc[UR36][R2.64] ;  /* 0x0000002402087981 */ /* 0x000ea2000c1e1b00 */
[-C--:B------:R-:W-:Y:S02]  /*03b0*/  IABS R15, R11.reuse ;  /* 0x0000000b000f7213 */ /* 0x080fe40000000000 */
[----:B------:R-:W-:Y:S02]  /*03c0*/  IABS R17, R11 ;  /* 0x0000000b00117213 */ /* 0x000fe40000000000 */
[----:B------:R-:W0:Y:S02]  /*03d0*/  I2F.RP R0, R15 ;  /* 0x0000000f00007306 */ /* 0x000e240000209400 */
[----:B------:R-:W-:-:S06]  /*03e0*/  IADD3 R17, PT, PT, RZ, -R17, RZ ;  /* 0x80000011ff117210 */ /* 0x000fcc0007ffe0ff */
[----:B0-----:R-:W0:Y:S02]  /*03f0*/  MUFU.RCP R0, R0 ;  /* 0x0000000000007308 */ /* 0x001e240000001000 */
[----:B0-----:R-:W-:-:S06]  /*0400*/  IADD3 R6, PT, PT, R0, 0xffffffe, RZ ;  /* 0x0ffffffe00067810 */ /* 0x001fcc0007ffe0ff */
[----:B------:R0:W1:Y:S02]  /*0410*/  F2I.FTZ.U32.TRUNC.NTZ R7, R6 ;  /* 0x0000000600077305 */ /* 0x000064000021f000 */
[----:B0-----:R-:W-:Y:S02]  /*0420*/  MOV R6, RZ ;  /* 0x000000ff00067202 */ /* 0x001fe40000000f00 */
[----:B-1----:R-:W-:-:S05]  /*0430*/  IADD3 R18, PT, PT, RZ, -R7, RZ ;  /* 0x80000007ff127210 */ /* 0x002fca0007ffe0ff */
[----:B------:R-:W-:-:S04]  /*0440*/  IMAD R5, R18, R15, RZ ;  /* 0x0000000f12057224 */ /* 0x000fc800078e02ff */
[----:B------:R-:W-:-:S06]  /*0450*/  IMAD.HI.U32 R7, R7, R5, R6 ;  /* 0x0000000507077227 */ /* 0x000fcc00078e0006 */
        /* <DEDUP_REMOVED lines=29> */
[----:B--2---:R-:W-:-:S05]  /*0630*/  IMAD.WIDE R10, R5, 0x10, R8 ;  /* 0x00000010050a7825 */ /* 0x004fca00078e0208 */
[----:B------:R-:W2:Y:S01]  /*0640*/  LD.E R7, desc[UR36][R10.64] ;  /* 0x000000240a077980 */ /* 0x000ea2000c101900 */
[----:B------:R-:W-:Y:S01]  /*0650*/  BSSY B0, `(.L_x_536) ;  /* 0x00012eb000007945 */ /* 0x000fe20003800000 */
[----:B--2---:R-:W-:-:S13]  /*0660*/  ISETP.GE.AND P0, PT, R7, 0x1, PT ;  /* 0x000000010700780c */ /* 0x004fda0003f06270 */
[----:B------:R-:W-:Y:S05]  /*0670*/  @!P0 BRA `(.L_x_537) ;  /* 0x0000012c00a08947 */ /* 0x000fea0003800000 */
[----:B------:R-:W-:Y:S01]  /*0680*/  LOP3.LUT R35, R16, 0x1, RZ, 0xc0, !PT ;  /* 0x0000000110237812 */ /* 0x000fe200078ec0ff */
[----:B------:R-:W-:Y:S03]  /*0690*/  BSSY B1, `(.L_x_538) ;  /* 0x000049b000017945 */ /* 0x000fe60003800000 */
[----:B------:R-:W-:-:S13]  /*06a0*/  ISETP.NE.U32.AND P0, PT, R35, 0x1, PT ;  /* 0x000000012300780c */ /* 0x000fda0003f05070 */
[----:B------:R-:W-:Y:S05]  /*06b0*/  @!P0 BRA `(.L_x_539) ;  /* 0x0000002400388947 */ /* 0x000fea0003800000 */
[----:B------:R-:W-:-:S13]  /*06c0*/  ISETP.NE.AND P0, PT, R7, 0x1, PT ;  /* 0x000000010700780c */ /* 0x000fda0003f05270 */
[----:B------:R-:W-:Y:S05]  /*06d0*/  @!P0 BRA `(.L_x_540) ;  /* 0x0000004800588947 */ /* 0x000fea0003800000 */
[----:B------:R-:W5:Y:S01]  /*06e0*/  LD.E.64 R10, desc[UR36][R10.64+0x8] ;  /* 0x000008240a0a7980 */ /* 0x000f62000c101b00 */
[----:B------:R-:W-:Y:S01]  /*06f0*/  HFMA2 R15, -RZ, RZ, 0, 0 ;  /* 0x00000000ff0f7431 */ /* 0x000fe200000001ff */
[----:B------:R-:W-:Y:S01]  /*0700*/  BSSY B2, `(.L_x_541) ;  /* 0x0000248000027945 */ /* 0x000fe20003800000 */
[C---:B------:R-:W-:Y:S02]  /*0710*/  IADD3 R14, PT, PT, R7.reuse, -0x2, RZ ;  /* 0xfffffffe070e7810 */ /* 0x040fe40007ffe0ff */
[----:B------:R-:W-:Y:S02]  /*0720*/  PRMT R17, RZ, 0x7610, R17 ;  /* 0x00007610ff117816 */ /* 0x000fe40000000011 */
[----:B------:R-:W-:Y:S02]  /*0730*/  PRMT R18, RZ, 0x7610, R18 ;  /* 0x00007610ff127816 */ /* 0x000fe40000000012 */
[----:B------:R-:W-:-:S07]  /*0740*/  IADD3 R20, PT, PT, R7, -0x1, RZ ;  /* 0xffffffff07147810 */ /* 0x000fce0007ffe0ff */
.L_x_625:
[----:B01---5:R-:W-:-:S05]  /*0750*/  IMAD.WIDE.U32 R8, R15, 0x10, R10 ;  /* 0x000000100f087825 */ /* 0x023fca00078e000a */
[----:B------:R0:W5:Y:S04]  /*0760*/  LD.E R19, desc[UR36][R8.64] ;  /* 0x0000002408137980 */ /* 0x000168000c101900 */
[----:B------:R0:W5:Y:S04]  /*0770*/  LD.E R21, desc[UR36][R8.64+0x4] ;  /* 0x0000042408157980 */ /* 0x000168000c101900 */
[----:B------:R0:W5:Y:S01]  /*0780*/  LD.E R22, desc[UR36][R8.64+0x8] ;  /* 0x0000082408167980 */ /* 0x000162000c101900 */
[----:B------:R-:W-:Y:S01]  /*0790*/  IADD3 R0, PT, PT, R14, -R15, RZ ;  /* 0x8000000f0e007210 */ /* 0x000fe20007ffe0ff */
[----:B------:R-:W-:Y:S05]  /*07a0*/  YIELD ;  /* 0x0000000000007946 */ /* 0x000fea0003800000 */
[----:B------:R-:W-:Y:S01]  /*07b0*/  ISETP.GE.U32.AND P0, PT, R0, 0x7, PT ;  /* 0x000000070000780c */ /* 0x000fe20003f06070 */
[----:B------:R-:W-:Y:S01]  /*07c0*/  BSSY B3, `(.L_x_542) ;  /* 0x0000126000037945 */ /* 0x000fe20003800000 */
[----:B------:R-:W-:-:S02]  /*07d0*/  IADD3 R26, PT, PT, -R15, R20, RZ ;  /* 0x000000140f1a7210 */ /* 0x000fc40007ffe1ff */
[----:B------:R-:W-:-:S04]  /*07e0*/  IADD3 R15, PT, PT, R15, 0x1, RZ ;  /* 0x000000010f0f7810 */ /* 0x000fc80007ffe0ff */
[----:B------:R-:W-:-:S05]  /*07f0*/  MOV R23, R15 ;  /* 0x0000000f00177202 */ /* 0x000fca0000000f00 */
[----:B0-----:R-:W-:Y:S05]  /*0800*/  @!P0 BRA `(.L_x_543) ;  /* 0x0000001000848947 */ /* 0x001fea0003800000 */
[----:B------:R-:W-:Y:S02]  /*0810*/  LOP3.LUT R29, R26, 0xfffffff8, RZ, 0xc0, !PT ;  /* 0xfffffff81a1d7812 */ /* 0x000fe400078ec0ff */
[----:B------:R-:W-:Y:S02]  /*0820*/  MOV R24, RZ ;  /* 0x000000ff00187202 */ /* 0x000fe40000000f00 */
[----:B------:R-:W-:-:S07]  /*0830*/  MOV R23, R15 ;  /* 0x0000000f00177202 */ /* 0x000fce0000000f00 */
.L_x_584:
[----:B------:R-:W-:-:S05]  /*0840*/  IMAD.WIDE.U32 R12, R23, 0x10, R10 ;  /* 0x00000010170c7825 */ /* 0x000fca00078e000a */
[----:B0-----:R-:W2:Y:S04]  /*0850*/  LD.E R8, desc[UR36][R12.64+0x4] ;  /* 0x000004240c087980 */ /* 0x001ea8000c101900 */
        /* <DEDUP_REMOVED lines=20> */
[----:B------:R-:W-:Y:S02]  /*09a0*/  MOV R0, R25 ;  /* 0x0000001900007202 */ /* 0x000fe40000000f00 */
[----:B------:R-:W-:-:S07]  /*09b0*/  MOV R42, 0x9d0 ;  /* 0x000009d0002a7802 */ /* 0x000fce0000000f00 */
[----:B-1----:R-:W-:Y:S05]  /*09c0*/  CALL.REL.NOINC `($__internal_1_$__cuda_sm20_sqrt_rn_f32_slowpath) ;  /* 0x0000012800fc7944 */ /* 0x002fea0003c00000 */
[----:B------:R-:W-:Y:S05]  /*09d0*/  BRA `(.L_x_548) ;  /* 0x0000000000107947 */ /* 0x000fea0003800000 */
.L_x_547:
[----:B-1----:R-:W-:Y:S01]  /*09e0*/  FMUL.FTZ R0, R25, R8 ;  /* 0x0000000819007220 */ /* 0x002fe20000410000 */
[----:B------:R-:W-:-:S03]  /*09f0*/  FMUL.FTZ R8, R8, 0.5 ;  /* 0x3f00000008087820 */ /* 0x000fc60000410000 */
[----:B------:R-:W-:-:S04]  /*0a00*/  FFMA R9, -R0, R0, R25 ;  /* 0x0000000000097223 */ /* 0x000fc80000000119 */
[----:B------:R-:W-:-:S07]  /*0a10*/  FFMA R0, R9, R8, R0 ;  /* 0x0000000809007223 */ /* 0x000fce0000000000 */
.L_x_548:
[----:B------:R-:W-:Y:S05]  /*0a20*/  BSYNC.RECONVERGENT B5 ;  /* 0x0000000000057941 */ /* 0x000fea0003800200 */
.L_x_546:
[----:B------:R-:W0:Y:S01]  /*0a30*/  LDCU UR4, c[0x0][0x39c] ;  /* 0x00007380ff0477ac */ /* 0x000e220008000800 */
[----:B------:R-:W1:Y:S01]  /*0a40*/  LDC.64 R8, c[0x0][0x380] ;  /* 0x0000e000ff087b82 */ /* 0x000e620000000a00 */
[----:B------:R-:W-:Y:S02]  /*0a50*/  HFMA2 R27, -RZ, RZ, 1.875, 0 ;  /* 0x3f800000ff1b7431 */ /* 0x000fe400000001ff */
[----:B0-----:R-:W-:-:S04]  /*0a60*/  FMUL R0, R0, UR4 ;  /* 0x0000000400007c20 */ /* 0x001fc80008400000 */
[----:B------:R-:W1:Y:S02]  /*0a70*/  F2I.TRUNC.NTZ R25, R0 ;  /* 0x0000000000197305 */ /* 0x000e64000020f100 */
[----:B-1----:R-:W-:-:S05]  /*0a80*/  IMAD.WIDE R8, R25, 0x4, R8 ;  /* 0x0000000419087825 */ /* 0x002fca00078e0208 */
[----:B------:R0:W-:Y:S02]  /*0a90*/  REDG.E.ADD.F32.FTZ.RN.STRONG.GPU desc[UR36][R8.64], R27 ;  /* 0x0000001b080079a6 */ /* 0x0001e4000c12f324 */
.L_x_545:
[----:B------:R-:W-:Y:S05]  /*0aa0*/  BSYNC.RECONVERGENT B4 ;  /* 0x0000000000047941 */ /* 0x000fea0003800200 */
.L_x_544:
        /* <DEDUP_REMOVED lines=22> */
.L_x_552:
[----:B-1----:R-:W-:Y:S01]  /*0c10*/  FMUL.FTZ R0, R25, R8 ;  /* 0x0000000819007220 */ /* 0x002fe20000410000 */
[----:B------:R-:W-:-:S03]  /*0c20*/  FMUL.FTZ R8, R8, 0.5 ;  /* 0x3f00000008087820 */ /* 0x000fc60000410000 */
[----:B------:R-:W-:-:S04]  /*0c30*/  FFMA R9, -R0, R0, R25 ;  /* 0x0000000000097223 */ /* 0x000fc80000000119 */
[----:B------:R-:W-:-:S07]  /*0c40*/  FFMA R0, R9, R8, R0 ;  /* 0x0000000809007223 */ /* 0x000fce0000000000 */
.L_x_553:
[----:B------:R-:W-:Y:S05]  /*0c50*/  BSYNC.RECONVERGENT B5 ;  /* 0x0000000000057941 */ /* 0x000fea0003800200 */
.L_x_551:
[----:B------:R-:W0:Y:S01]  /*0c60*/  LDCU UR4, c[0x0][0x39c] ;  /* 0x00007380ff0477ac */ /* 0x000e220008000800 */
[----:B------:R-:W1:Y:S01]  /*0c70*/  LDC.64 R8, c[0x0][0x380] ;  /* 0x0000e000ff087b82 */ /* 0x000e620000000a00 */
[----:B------:R-:W-:Y:S02]  /*0c80*/  HFMA2 R27, -RZ, RZ, 1.875, 0 ;  /* 0x3f800000ff1b7431 */ /* 0x000fe400000001ff */
[----:B0-----:R-:W-:-:S04]  /*0c90*/  FMUL R0, R0, UR4 ;  /* 0x0000000400007c20 */ /* 0x001fc80008400000 */
[----:B------:R-:W1:Y:S02]  /*0ca0*/  F2I.TRUNC.NTZ R25, R0 ;  /* 0x0000000000197305 */ /* 0x000e64000020f100 */
[----:B-1----:R-:W-:-:S05]  /*0cb0*/  IMAD.WIDE R8, R25, 0x4, R8 ;  /* 0x0000000419087825 */ /* 0x002fca00078e0208 */
[----:B------:R0:W-:Y:S02]  /*0cc0*/  REDG.E.ADD.F32.FTZ.RN.STRONG.GPU desc[UR36][R8.64], R27 ;  /* 0x0000001b080079a6 */ /* 0x0001e4000c12f324 */
.L_x_550:
[----:B------:R-:W-:Y:S05]  /*0cd0*/  BSYNC.RECONVERGENT B4 ;  /* 0x0000000000047941 */ /* 0x000fea0003800200 */
.L_x_549:
        /* <DEDUP_REMOVED lines=22> */
.L_x_557:
[----:B-1----:R-:W-:Y:S01]  /*0e40*/  FMUL.FTZ R0, R25, R8 ;  /* 0x0000000819007220 */ /* 0x002fe20000410000 */
[----:B------:R-:W-:-:S03]  /*0e50*/  FMUL.FTZ R8, R8, 0.5 ;  /* 0x3f00000008087820 */ /* 0x000fc60000410000 */
[----:B------:R-:W-:-:S04]  /*0e60*/  FFMA R9, -R0, R0, R25 ;  /* 0x0000000000097223 */ /* 0x000fc80000000119 */
[----:B------:R-:W-:-:S07]  /*0e70*/  FFMA R0, R9, R8, R0 ;  /* 0x0000000809007223 */ /* 0x000fce0000000000 */
.L_x_558:
[----:B------:R-:W-:Y:S05]  /*0e80*/  BSYNC.RECONVERGENT B5 ;  /* 0x0000000000057941 */ /* 0x000fea0003800200 */
.L_x_556:
[----:B------:R-:W0:Y:S01]  /*0e90*/  LDCU UR4, c[0x0][0x39c] ;  /* 0x00007380ff0477ac */ /* 0x000e220008000800 */
[----:B------:R-:W1:Y:S01]  /*0ea0*/  LDC.64 R8, c[0x0][0x380] ;  /* 0x0000e000ff087b82 */ /* 0x000e620000000a00 */
[----:B------:R-:W-:Y:S02]  /*0eb0*/  HFMA2 R27, -RZ, RZ, 1.875, 0 ;  /* 0x3f800000ff1b7431 */ /* 0x000fe400000001ff */
[----:B0-----:R-:W-:-:S04]  /*0ec0*/  FMUL R0, R0, UR4 ;  /* 0x0000000400007c20 */ /* 0x001fc80008400000 */
[----:B------:R-:W1:Y:S02]  /*0ed0*/  F2I.TRUNC.NTZ R25, R0 ;  /* 0x0000000000197305 */ /* 0x000e64000020f100 */
[----:B-1----:R-:W-:-:S05]  /*0ee0*/  IMAD.WIDE R8, R25, 0x4, R8 ;  /* 0x0000000419087825 */ /* 0x002fca00078e0208 */
[----:B------:R0:W-:Y:S02]  /*0ef0*/  REDG.E.ADD.F32.FTZ.RN.STRONG.GPU desc[UR36][R8.64], R27 ;  /* 0x0000001b080079a6 */ /* 0x0001e4000c12f324 */
.L_x_555:
[----:B------:R-:W-:Y:S05]  /*0f00*/  BSYNC.RECONVERGENT B4 ;  /* 0x0000000000047941 */ /* 0x000fea0003800200 */
.L_x_554:
        /* <DEDUP_REMOVED lines=22> */
.L_x_562:
[----:B-1----:R-:W-:Y:S01]  /*1070*/  FMUL.FTZ R0, R25, R8 ;  /* 0x0000000819007220 */ /* 0x002fe20000410000 */
[----:B------:R-:W-:-:S03]  /*1080*/  FMUL.FTZ R8, R8, 0.5 ;  /* 0x3f00000008087820 */ /* 0x000fc60000410000 */
[----:B------:R-:W-:-:S04]  /*1090*/  FFMA R9, -R0, R0, R25 ;  /* 0x0000000000097223 */ /* 0x000fc80000000119 */
[----:B------:R-:W-:-:S07]  /*10a0*/  FFMA R0, R9, R8, R0 ;  /* 0x0000000809007223 */ /* 0x000fce0000000000 */
.L_x_563:
[----:B------:R-:W-:Y:S05]  /*10b0*/  BSYNC.RECONVERGENT B5 ;  /* 0x0000000000057941 */ /* 0x000fea0003800200 */
.L_x_561:
[----:B------:R-:W0:Y:S01]  /*10c0*/  LDCU UR4, c[0x0][0x39c] ;  /* 0x00007380ff0477ac */ /* 0x000e220008000800 */
[----:B------:R-:W1:Y:S01]  /*10d0*/  LDC.64 R8, c[0x0][0x380] ;  /* 0x0000e000ff087b82 */ /* 0x000e620000000a00 */
[----:B------:R-:W-:Y:S02]  /*10e0*/  HFMA2 R27, -RZ, RZ, 1.875, 0 ;  /* 0x3f800000ff1b7431 */ /* 0x000fe400000001ff */
[----:B0-----:R-:W-:-:S04]  /*10f0*/  FMUL R0, R0, UR4 ;  /* 0x0000000400007c20 */ /* 0x001fc80008400000 */
[----:B------:R-:W1:Y:S02]  /*1100*/  F2I.TRUNC.NTZ R25, R0 ;  /* 0x0000000000197305 */ /* 0x000e64000020f100 */
[----:B-1----:R-:W-:-:S05]  /*1110*/  IMAD.WIDE R8, R25, 0x4, R8 ;  /* 0x0000000419087825 */ /* 0x002fca00078e0208 */
[----:B------:R0:W-:Y:S02]  /*1120*/  REDG.E.ADD.F32.FTZ.RN.STRONG.GPU desc[UR36][R8.64], R27 ;  /* 0x0000001b080079a6 */ /* 0x0001e4000c12f324 */
.L_x_560:
[----:B------:R-:W-:Y:S05]  /*1130*/  BSYNC.RECONVERGENT B4 ;  /* 0x0000000000047941 */ /* 0x000fea0003800200 */
.L_x_559:
        /* <DEDUP_REMOVED lines=22> */
.L_x_567:
[----:B-1----:R-:W-:Y:S01]  /*12a0*/  FMUL.FTZ R0, R25, R8 ;  /* 0x0000000819007220 */ /* 0x002fe20000410000 */
[----:B------:R-:W-:-:S03]  /*12b0*/  FMUL.FTZ R8, R8, 0.5 ;  /* 0x3f00000008087820 */ /* 0x000fc60000410000 */
[----:B------:R-:W-:-:S04]  /*12c0*/  FFMA R9, -R0, R0, R25 ;  /* 0x0000000000097223 */ /* 0x000fc80000000119 */
[----:B------:R-:W-:-:S07]  /*12d0*/  FFMA R0, R9, R8, R0 ;  /* 0x0000000809007223 */ /* 0x000fce0000000000 */
.L_x_568:
[----:B------:R-:W-:Y:S05]  /*12e0*/  BSYNC.RECONVERGENT B5 ;  /* 0x0000000000057941 */ /* 0x000fea0003800200 */
.L_x_566:
[----:B------:R-:W0:Y:S01]  /*12f0*/  LDCU UR4, c[0x0][0x39c] ;  /* 0x00007380ff0477ac */ /* 0x000e220008000800 */
[----:B------:R-:W1:Y:S01]  /*1300*/  LDC.64 R8, c[0x0][0x380] ;  /* 0x0000e000ff087b82 */ /* 0x000e620000000a00 */
[----:B------:R-:W-:Y:S02]  /*1310*/  HFMA2 R27, -RZ, RZ, 1.875, 0 ;  /* 0x3f800000ff1b7431 */ /* 0x000fe400000001ff */
[----:B0-----:R-:W-:-:S04]  /*1320*/  FMUL R0, R0, UR4 ;  /* 0x0000000400007c20 */ /* 0x001fc80008400000 */
[----:B------:R-:W1:Y:S02]  /*1330*/  F2I.TRUNC.NTZ R25, R0 ;  /* 0x0000000000197305 */ /* 0x000e64000020f100 */
[----:B-1----:R-:W-:-:S05]  /*1340*/  IMAD.WIDE R8, R25, 0x4, R8 ;  /* 0x0000000419087825 */ /* 0x002fca00078e0208 */
[----:B------:R0:W-:Y:S02]  /*1350*/  REDG.E.ADD.F32.FTZ.RN.STRONG.GPU desc[UR36][R8.64], R27 ;  /* 0x0000001b080079a6 */ /* 0x0001e4000c12f324 */
.L_x_565:
[----:B------:R-:W-:Y:S05]  /*1360*/  BSYNC.RECONVERGENT B4 ;  /* 0x0000000000047941 */ /* 0x000fea0003800200 */
.L_x_564:
        /* <DEDUP_REMOVED lines=22> */
.L_x_572:
[----:B-1----:R-:W-:Y:S01]  /*14d0*/  FMUL.FTZ R0, R25, R8 ;  /* 0x0000000819007220 */ /* 0x002fe20000410000 */
[----:B------:R-:W-:-:S03]  /*14e0*/  FMUL.FTZ R8, R8, 0.5 ;  /* 0x3f00000008087820 */ /* 0x000fc60000410000 */
[----:B------:R-:W-:-:S04]  /*14f0*/  FFMA R9, -R0, R0, R25 ;  /* 0x0000000000097223 */ /* 0x000fc80000000119 */
[----:B------:R-:W-:-:S07]  /*1500*/  FFMA R0, R9, R8, R0 ;  /* 0x0000000809007223 */ /* 0x000fce0000000000 */
.L_x_573:
[----:B------:R-:W-:Y:S05]  /*1510*/  BSYNC.RECONVERGENT B5 ;  /* 0x0000000000057941 */ /* 0x000fea0003800200 */
.L_x_571:
[----:B------:R-:W0:Y:S01]  /*1520*/  LDCU UR4, c[0x0][0x39c] ;  /* 0x00007380ff0477ac */ /* 0x000e220008000800 */
[----:B------:R-:W1:Y:S01]  /*1530*/  LDC.64 R8, c[0x0][0x380] ;  /* 0x0000e000ff087b82 */ /* 0x000e620000000a00 */
[----:B------:R-:W-:Y:S02]  /*1540*/  HFMA2 R27, -RZ, RZ, 1.875, 0 ;  /* 0x3f800000ff1b7431 */ /* 0x000fe400000001ff */
[----:B0-----:R-:W-:-:S04]  /*1550*/  FMUL R0, R0, UR4 ;  /* 0x0000000400007c20 */ /* 0x001fc80008400000 */
[----:B------:R-:W1:Y:S02]  /*1560*/  F2I.TRUNC.NTZ R25, R0 ;  /* 0x0000000000197305 */ /* 0x000e64000020f100 */
[----:B-1----:R-:W-:-:S05]  /*1570*/  IMAD.WIDE R8, R25, 0x4, R8 ;  /* 0x0000000419087825 */ /* 0x002fca00078e0208 */
[----:B------:R0:W-:Y:S02]  /*1580*/  REDG.E.ADD.F32.FTZ.RN.STRONG.GPU desc[UR36][R8.64], R27 ;  /* 0x0000001b080079a6 */ /* 0x0001e4000c12f324 */
.L_x_570:
[----:B------:R-:W-:Y:S05]  /*1590*/  BSYNC.RECONVERGENT B4 ;  /* 0x0000000000047941 */ /* 0x000fea0003800200 */
.L_x_569:
        /* <DEDUP_REMOVED lines=22> */
.L_x_577:
[----:B-1----:R-:W-:Y:S01]  /*1700*/  FMUL.FTZ R0, R25, R8 ;  /* 0x0000000819007220 */ /* 0x002fe20000410000 */
[----:B------:R-:W-:-:S03]  /*1710*/  FMUL.FTZ R8, R8, 0.5 ;  /* 0x3f00000008087820 */ /* 0x000fc60000410000 */
[----:B------:R-:W-:-:S04]  /*1720*/  FFMA R9, -R0, R0, R25 ;  /* 0x0000000000097223 */ /* 0x000fc80000000119 */
[----:B------:R-:W-:-:S07]  /*1730*/  FFMA R0, R9, R8, R0 ;  /* 0x0000000809007223 */ /* 0x000fce0000000000 */
.L_x_578:
[----:B------:R-:W-:Y:S05]  /*1740*/  BSYNC.RECONVERGENT B5 ;  /* 0x0000000000057941 */ /* 0x000fea0003800200 */
.L_x_576:
[----:B------:R-:W0:Y:S01]  /*1750*/  LDCU UR4, c[0x0][0x39c] ;  /* 0x00007380ff0477ac */ /* 0x000e220008000800 */
[----:B------:R-:W1:Y:S01]  /*1760*/  LDC.64 R8, c[0x0][0x380] ;  /* 0x0000e000ff087b82 */ /* 0x000e620000000a00 */
[----:B------:R-:W-:Y:S02]  /*1770*/  HFMA2 R27, -RZ, RZ, 1.875, 0 ;  /* 0x3f800000ff1b7431 */ /* 0x000fe400000001ff */
[----:B0-----:R-:W-:-:S04]  /*1780*/  FMUL R0, R0, UR4 ;  /* 0x0000000400007c20 */ /* 0x001fc80008400000 */
[----:B------:R-:W1:Y:S02]  /*1790*/  F2I.TRUNC.NTZ R25, R0 ;  /* 0x0000000000197305 */ /* 0x000e64000020f100 */
[----:B-1----:R-:W-:-:S05]  /*17a0*/  IMAD.WIDE R8, R25, 0x4, R8 ;  /* 0x0000000419087825 */ /* 0x002fca00078e0208 */
[----:B------:R0:W-:Y:S02]  /*17b0*/  REDG.E.ADD.F32.FTZ.RN.STRONG.GPU desc[UR36][R8.64], R27 ;  /* 0x0000001b080079a6 */ /* 0x0001e4000c12f324 */
.L_x_575:
[----:B------:R-:W-:Y:S05]  /*17c0*/  BSYNC.RECONVERGENT B4 ;  /* 0x0000000000047941 */ /* 0x000fea0003800200 */
.L_x_574:
        /* <DEDUP_REMOVED lines=22> */
.L_x_582:
[----:B-1----:R-:W-:Y:S01]  /*1930*/  FMUL.FTZ R0, R25, R8 ;  /* 0x0000000819007220 */ /* 0x002fe20000410000 */
[----:B------:R-:W-:-:S03]  /*1940*/  FMUL.FTZ R8, R8, 0.5 ;  /* 0x3f00000008087820 */ /* 0x000fc60000410000 */
[----:B------:R-:W-:-:S04]  /*1950*/  FFMA R9, -R0, R0, R25 ;  /* 0x0000000000097223 */ /* 0x000fc80000000119 */
[----:B------:R-:W-:-:S07]  /*1960*/  FFMA R0, R9, R8, R0 ;  /* 0x0000000809007223 */ /* 0x000fce0000000000 */
.L_x_583:
[----:B------:R-:W-:Y:S05]  /*1970*/  BSYNC.RECONVERGENT B5 ;  /* 0x0000000000057941 */ /* 0x000fea0003800200 */
.L_x_581:
[----:B------:R-:W0:Y:S01]  /*1980*/  LDCU UR4, c[0x0][0x39c] ;  /* 0x00007380ff0477ac */ /* 0x000e220008000800 */
[----:B------:R-:W1:Y:S01]  /*1990*/  LDC.64 R8, c[0x0][0x380] ;  /* 0x0000e000ff087b82 */ /* 0x000e620000000a00 */
[----:B------:R-:W-:Y:S02]  /*19a0*/  HFMA2 R25, -RZ, RZ, 1.875, 0 ;  /* 0x3f800000ff197431 */ /* 0x000fe400000001ff */
[----:B0-----:R-:W-:-:S04]  /*19b0*/  FMUL R0, R0, UR4 ;  /* 0x0000000400007c20 */ /* 0x001fc80008400000 */
[----:B------:R-:W1:Y:S02]  /*19c0*/  F2I.TRUNC.NTZ R13, R0 ;  /* 0x00000000000d7305 */ /* 0x000e64000020f100 */
[----:B-1----:R-:W-:-:S05]  /*19d0*/  IMAD.WIDE R8, R13, 0x4, R8 ;  /* 0x000000040d087825 */ /* 0x002fca00078e0208 */
[----:B------:R0:W-:Y:S02]  /*19e0*/  REDG.E.ADD.F32.FTZ.RN.STRONG.GPU desc[UR36][R8.64], R25 ;  /* 0x00000019080079a6 */ /* 0x0001e4000c12f324 */
.L_x_580:
[----:B------:R-:W-:Y:S05]  /*19f0*/  BSYNC.RECONVERGENT B4 ;  /* 0x0000000000047941 */ /* 0x000fea0003800200 */
.L_x_579:
[----:B------:R-:W-:Y:S01]  /*1a00*/  IADD3 R23, PT, PT, R23, 0x8, RZ ;  /* 0x0000000817177810 */ /* 0x000fe20007ffe0ff */
[----:B------:R-:W-:Y:S06]  /*1a10*/  @P0 BRA `(.L_x_584) ;  /* 0xffffffec00880947 */ /* 0x000fec000383ffff */
.L_x_543:
[----:B------:R-:W-:Y:S05]  /*1a20*/  BSYNC B3 ;  /* 0x0000000000037941 */ /* 0x000fea0003800000 */
.L_x_542:
[----:B------:R-:W-:Y:S01]  /*1a30*/  LOP3.LUT P0, RZ, R26, 0x7, RZ, 0xc0, !PT ;  /* 0x000000071aff7812 */ /* 0x000fe2000780c0ff */
[----:B------:R-:W-:-:S12]  /*1a40*/  BSSY.RECONVERGENT B4, `(.L_x_585) ;  /* 0x000010e000047945 */ /* 0x000fd80003800200 */
[----:B------:R-:W-:Y:S05]  /*1a50*/  @!P0 BRA `(.L_x_586) ;  /* 0x0000001000308947 */ /* 0x000fea0003800000 */
[----:B------:R-:W-:Y:S01]  /*1a60*/  LOP3.LUT R0, RZ, R18, RZ, 0x33, !PT ;  /* 0x00000012ff007212 */ /* 0x000fe200078e33ff */
[----:B------:R-:W-:Y:S03]  /*1a70*/  BSSY.RECONVERGENT B3, `(.L_x_587) ;  /* 0x0000094000037945 */ /* 0x000fe60003800200 */
[----:B------:R-:W-:-:S04]  /*1a80*/  IADD3 R0, PT, PT, R7, R0, RZ ;  /* 0x0000000007007210 */ /* 0x000fc80007ffe0ff */
[----:B------:R-:W-:-:S04]  /*1a90*/  LOP3.LUT R24, R0, 0x7, RZ, 0xc0, !PT ;  /* 0x0000000700187812 */ /* 0x000fc800078ec0ff */
[----:B------:R-:W-:-:S04]  /*1aa0*/  IADD3 R0, PT, PT, R24, -0x1, RZ ;  /* 0xffffffff18007810 */ /* 0x000fc80007ffe0ff */
[----:B------:R-:W-:-:S13]  /*1ab0*/  ISETP.GE.U32.AND P0, PT, R0, 0x3, PT ;  /* 0x000000030000780c */ /* 0x000fda0003f06070 */
        /* <DEDUP_REMOVED lines=24> */
.L_x_592:
[----:B-1----:R-:W-:Y:S01]  /*1c40*/  FMUL.FTZ R0, R25, R8 ;  /* 0x0000000819007220 */ /* 0x002fe20000410000 */
[----:B------:R-:W-:-:S03]  /*1c50*/  FMUL.FTZ R8, R8, 0.5 ;  /* 0x3f00000008087820 */ /* 0x000fc60000410000 */
[----:B------:R-:W-:-:S04]  /*1c60*/  FFMA R9, -R0, R0, R25 ;  /* 0x0000000000097223 */ /* 0x000fc80000000119 */
[----:B------:R-:W-:-:S07]  /*1c70*/  FFMA R0, R9, R8, R0 ;  /* 0x0000000809007223 */ /* 0x000fce0000000000 */
.L_x_593:
[----:B------:R-:W-:Y:S05]  /*1c80*/  BSYNC.RECONVERGENT B6 ;  /* 0x0000000000067941 */ /* 0x000fea0003800200 */
.L_x_591:
[----:B------:R-:W0:Y:S01]  /*1c90*/  LDCU UR4, c[0x0][0x39c] ;  /* 0x00007380ff0477ac */ /* 0x000e220008000800 */
[----:B------:R-:W1:Y:S01]  /*1ca0*/  LDC.64 R8, c[0x0][0x380] ;  /* 0x0000e000ff087b82 */ /* 0x000e620000000a00 */
[----:B------:R-:W-:Y:S02]  /*1cb0*/  HFMA2 R27, -RZ, RZ, 1.875, 0 ;  /* 0x3f800000ff1b7431 */ /* 0x000fe400000001ff */
[----:B0-----:R-:W-:-:S04]  /*1cc0*/  FMUL R0, R0, UR4 ;  /* 0x0000000400007c20 */ /* 0x001fc80008400000 */
[----:B------:R-:W1:Y:S02]  /*1cd0*/  F2I.TRUNC.NTZ R25, R0 ;  /* 0x0000000000197305 */ /* 0x000e64000020f100 */
[----:B-1----:R-:W-:-:S05]  /*1ce0*/  IMAD.WIDE R8, R25, 0x4, R8 ;  /* 0x0000000419087825 */ /* 0x002fca00078e0208 */
[----:B------:R0:W-:Y:S02]  /*1cf0*/  REDG.E.ADD.F32.FTZ.RN.STRONG.GPU desc[UR36][R8.64], R27 ;  /* 0x0000001b080079a6 */ /* 0x0001e4000c12f324 */
.L_x_590:
[----:B------:R-:W-:Y:S05]  /*1d00*/  BSYNC.RECONVERGENT B5 ;  /* 0x0000000000057941 */ /* 0x000fea0003800200 */
.L_x_589:
        /* <DEDUP_REMOVED lines=22> */
.L_x_597:
[----:B-1----:R-:W-:Y:S01]  /*1e70*/  FMUL.FTZ R0, R25, R8 ;  /* 0x0000000819007220 */ /* 0x002fe20000410000 */
[----:B------:R-:W-:-:S03]  /*1e80*/  FMUL.FTZ R8, R8, 0.5 ;  /* 0x3f00000008087820 */ /* 0x000fc60000410000 */
[----:B------:R-:W-:-:S04]  /*1e90*/  FFMA R9, -R0, R0, R25 ;  /* 0x0000000000097223 */ /* 0x000fc80000000119 */
[----:B------:R-:W-:-:S07]  /*1ea0*/  FFMA R0, R9, R8, R0 ;  /* 0x0000000809007223 */ /* 0x000fce0000000000 */
.L_x_598:
[----:B------:R-:W-:Y:S05]  /*1eb0*/  BSYNC.RECONVERGENT B6 ;  /* 0x0000000000067941 */ /* 0x000fea0003800200 */
.L_x_596:
[----:B------:R-:W0:Y:S01]  /*1ec0*/  LDCU UR4, c[0x0][0x39c] ;  /* 0x00007380ff0477ac */ /* 0x000e220008000800 */
[----:B------:R-:W1:Y:S01]  /*1ed0*/  LDC.64 R8, c[0x0][0x380] ;  /* 0x0000e000ff087b82 */ /* 0x000e620000000a00 */
[----:B------:R-:W-:Y:S02]  /*1ee0*/  HFMA2 R27, -RZ, RZ, 1.875, 0 ;  /* 0x3f800000ff1b7431 */ /* 0x000fe400000001ff */
[----:B0-----:R-:W-:-:S04]  /*1ef0*/  FMUL R0, R0, UR4 ;  /* 0x0000000400007c20 */ /* 0x001fc80008400000 */
[----:B------:R-:W1:Y:S02]  /*1f00*/  F2I.TRUNC.NTZ R25, R0 ;  /* 0x0000000000197305 */ /* 0x000e64000020f100 */
[----:B-1----:R-:W-:-:S05]  /*1f10*/  IMAD.WIDE R8, R25, 0x4, R8 ;  /* 0x0000000419087825 */ /* 0x002fca00078e0208 */
[----:B------:R0:W-:Y:S02]  /*1f20*/  REDG.E.ADD.F32.FTZ.RN.STRONG.GPU desc[UR36][R8.64], R27 ;  /* 0x0000001b080079a6 */ /* 0x0001e4000c12f324 */
.L_x_595:
[----:B------:R-:W-:Y:S05]  /*1f30*/  BSYNC.RECONVERGENT B5 ;  /* 0x0000000000057941 */ /* 0x000fea0003800200 */
.L_x_594:
        /* <DEDUP_REMOVED lines=22> */
.L_x_602:
[----:B-1----:R-:W-:Y:S01]  /*20a0*/  FMUL.FTZ R0, R25, R8 ;  /* 0x0000000819007220 */ /* 0x002fe20000410000 */
[----:B------:R-:W-:-:S03]  /*20b0*/  FMUL.FTZ R8, R8, 0.5 ;  /* 0x3f00000008087820 */ /* 0x000fc60000410000 */
[----:B------:R-:W-:-:S04]  /*20c0*/  FFMA R9, -R0, R0, R25 ;  /* 0x0000000000097223 */ /* 0x000fc80000000119 */
[----:B------:R-:W-:-:S07]  /*20d0*/  FFMA R0, R9, R8, R0 ;  /* 0x0000000809007223 */ /* 0x000fce0000000000 */
.L_x_603:
[----:B------:R-:W-:Y:S05]  /*20e0*/  BSYNC.RECONVERGENT B6 ;  /* 0x0000000000067941 */ /* 0x000fea0003800200 */
.L_x_601:
[----:B------:R-:W0:Y:S01]  /*20f0*/  LDCU UR4, c[0x0][0x39c] ;  /* 0x00007380ff0477ac */ /* 0x000e220008000800 */
[----:B------:R-:W1:Y:S01]  /*2100*/  LDC.64 R8, c[0x0][0x380] ;  /* 0x0000e000ff087b82 */ /* 0x000e620000000a00 */
[----:B------:R-:W-:Y:S02]  /*2110*/  HFMA2 R27, -RZ, RZ, 1.875, 0 ;  /* 0x3f800000ff1b7431 */ /* 0x000fe400000001ff */
[----:B0-----:R-:W-:-:S04]  /*2120*/  FMUL R0, R0, UR4 ;  /* 0x0000000400007c20 */ /* 0x001fc80008400000 */
[----:B------:R-:W1:Y:S02]  /*2130*/  F2I.TRUNC.NTZ R25, R0 ;  /* 0x0000000000197305 */ /* 0x000e64000020f100 */
[----:B-1----:R-:W-:-:S05]  /*2140*/  IMAD.WIDE R8, R25, 0x4, R8 ;  /* 0x0000000419087825 */ /* 0x002fca00078e0208 */
[----:B------:R0:W-:Y:S02]  /*2150*/  REDG.E.ADD.F32.FTZ.RN.STRONG.GPU desc[UR36][R8.64], R27 ;  /* 0x0000001b080079a6 */ /* 0x0001e4000c12f324 */
.L_x_600:
[----:B------:R-:W-:Y:S05]  /*2160*/  BSYNC.RECONVERGENT B5 ;  /* 0x0000000000057941 */ /* 0x000fea0003800200 */
.L_x_599:
        /* <DEDUP_REMOVED lines=22> */
.L_x_607:
[----:B-1----:R-:W-:Y:S01]  /*22d0*/  FMUL.FTZ R0, R25, R8 ;  /* 0x0000000819007220 */ /* 0x002fe20000410000 */
[----:B------:R-:W-:-:S03]  /*22e0*/  FMUL.FTZ R8, R8, 0.5 ;  /* 0x3f00000008087820 */ /* 0x000fc60000410000 */
[----:B------:R-:W-:-:S04]  /*22f0*/  FFMA R9, -R0, R0, R25 ;  /* 0x0000000000097223 */ /* 0x000fc80000000119 */
[----:B------:R-:W-:-:S07]  /*2300*/  FFMA R0, R9, R8, R0 ;  /* 0x0000000809007223 */ /* 0x000fce0000000000 */
.L_x_608:
[----:B------:R-:W-:Y:S05]  /*2310*/  BSYNC.RECONVERGENT B6 ;  /* 0x0000000000067941 */ /* 0x000fea0003800200 */
.L_x_606:
[----:B------:R-:W0:Y:S01]  /*2320*/  LDCU UR4, c[0x0][0x39c] ;  /* 0x00007380ff0477ac */ /* 0x000e220008000800 */
[----:B------:R-:W1:Y:S01]  /*2330*/  LDC.64 R8, c[0x0][0x380] ;  /* 0x0000e000ff087b82 */ /* 0x000e620000000a00 */
[----:B------:R-:W-:Y:S02]  /*2340*/  HFMA2 R25, -RZ, RZ, 1.875, 0 ;  /* 0x3f800000ff197431 */ /* 0x000fe400000001ff */
[----:B0-----:R-:W-:-:S04]  /*2350*/  FMUL R0, R0, UR4 ;  /* 0x0000000400007c20 */ /* 0x001fc80008400000 */
[----:B------:R-:W1:Y:S02]  /*2360*/  F2I.TRUNC.NTZ R13, R0 ;  /* 0x00000000000d7305 */ /* 0x000e64000020f100 */
[----:B-1----:R-:W-:-:S05]  /*2370*/  IMAD.WIDE R8, R13, 0x4, R8 ;  /* 0x000000040d087825 */ /* 0x002fca00078e0208 */
[----:B------:R0:W-:Y:S02]  /*2380*/  REDG.E.ADD.F32.FTZ.RN.STRONG.GPU desc[UR36][R8.64], R25 ;  /* 0x00000019080079a6 */ /* 0x0001e4000c12f324 */
.L_x_605:
[----:B------:R-:W-:Y:S05]  /*2390*/  BSYNC.RECONVERGENT B5 ;  /* 0x0000000000057941 */ /* 0x000fea0003800200 */
.L_x_604:
[----:B------:R-:W-:-:S07]  /*23a0*/  IADD3 R23, PT, PT, R23, 0x4, RZ ;  /* 0x0000000417177810 */ /* 0x000fce0007ffe0ff */
.L_x_588:
[----:B------:R-:W-:Y:S05]  /*23b0*/  BSYNC.RECONVERGENT B3 ;  /* 0x0000000000037941 */ /* 0x000fea0003800200 */
.L_x_587:
[----:B------:R-:W-:-:S13]  /*23c0*/  LOP3.LUT P0, RZ, R24, 0x3, RZ, 0xc0, !PT ;  /* 0x0000000318ff7812 */ /* 0x000fda000780c0ff */
[----:B------:R-:W-:Y:S05]  /*23d0*/  @!P0 BRA `(.L_x_586) ;  /* 0x0000000400d08947 */ /* 0x000fea0003800000 */
[----:B------:R-:W-:Y:S01]  /*23e0*/  LOP3.LUT R0, R17, 0x3, RZ, 0x3c, !PT ;  /* 0x0000000311007812 */ /* 0x000fe200078e3cff */
[----:B------:R-:W-:Y:S03]  /*23f0*/  BSSY.RECONVERGENT B3, `(.L_x_609) ;  /* 0x000004d000037945 */ /* 0x000fe60003800200 */
[----:B------:R-:W-:-:S04]  /*2400*/  IADD3 R24, PT, PT, R7, R0, RZ ;  /* 0x0000000007187210 */ /* 0x000fc80007ffe0ff */
[----:B------:R-:W-:-:S04]  /*2410*/  LOP3.LUT R0, R24, 0x3, RZ, 0xc0, !PT ;  /* 0x0000000318007812 */ /* 0x000fc800078ec0ff */
[----:B------:R-:W-:-:S13]  /*2420*/  ISETP.NE.AND P0, PT, R0, 0x1, PT ;  /* 0x000000010000780c */ /* 0x000fda0003f05270 */
        /* <DEDUP_REMOVED lines=24> */
.L_x_614:
[----:B-1----:R-:W-:Y:S01]  /*25b0*/  FMUL.FTZ R0, R25, R8 ;  /* 0x0000000819007220 */ /* 0x002fe20000410000 */
[----:B------:R-:W-:-:S03]  /*25c0*/  FMUL.FTZ R8, R8, 0.5 ;  /* 0x3f00000008087820 */ /* 0x000fc60000410000 */
[----:B------:R-:W-:-:S04]  /*25d0*/  FFMA R9, -R0, R0, R25 ;  /* 0x0000000000097223 */ /* 0x000fc80000000119 */
[----:B------:R-:W-:-:S07]  /*25e0*/  FFMA R0, R9, R8, R0 ;  /* 0x0000000809007223 */ /* 0x000fce0000000000 */
.L_x_615:
[----:B------:R-:W-:Y:S05]  /*25f0*/  BSYNC.RECONVERGENT B6 ;  /* 0x0000000000067941 */ /* 0x000fea0003800200 */
.L_x_613:
[----:B------:R-:W0:Y:S01]  /*2600*/  LDCU UR4, c[0x0][0x39c] ;  /* 0x00007380ff0477ac */ /* 0x000e220008000800 */
[----:B------:R-:W1:Y:S01]  /*2610*/  LDC.64 R8, c[0x0][0x380] ;  /* 0x0000e000ff087b82 */ /* 0x000e620000000a00 */
[----:B------:R-:W-:Y:S02]  /*2620*/  HFMA2 R27, -RZ, RZ, 1.875, 0 ;  /* 0x3f800000ff1b7431 */ /* 0x000fe400000001ff */
[----:B0-----:R-:W-:-:S04]  /*2630*/  FMUL R0, R0, UR4 ;  /* 0x0000000400007c20 */ /* 0x001fc80008400000 */
[----:B------:R-:W1:Y:S02]  /*2640*/  F2I.TRUNC.NTZ R25, R0 ;  /* 0x0000000000197305 */ /* 0x000e64000020f100 */
[----:B-1----:R-:W-:-:S05]  /*2650*/  IMAD.WIDE R8, R25, 0x4, R8 ;  /* 0x0000000419087825 */ /* 0x002fca00078e0208 */
[----:B------:R0:W-:Y:S02]  /*2660*/  REDG.E.ADD.F32.FTZ.RN.STRONG.GPU desc[UR36][R8.64], R27 ;  /* 0x0000001b080079a6 */ /* 0x0001e4000c12f324 */
.L_x_612:
[----:B------:R-:W-:Y:S05]  /*2670*/  BSYNC.RECONVERGENT B5 ;  /* 0x0000000000057941 */ /* 0x000fea0003800200 */
.L_x_611:
        /* <DEDUP_REMOVED lines=22> */
.L_x_619:
[----:B-1----:R-:W-:Y:S01]  /*27e0*/  FMUL.FTZ R0, R25, R8 ;  /* 0x0000000819007220 */ /* 0x002fe20000410000 */
[----:B------:R-:W-:-:S03]  /*27f0*/  FMUL.FTZ R8, R8, 0.5 ;  /* 0x3f00000008087820 */ /* 0x000fc60000410000 */
[----:B------:R-:W-:-:S04]  /*2800*/  FFMA R9, -R0, R0, R25 ;  /* 0x0000000000097223 */ /* 0x000fc80000000119 */
[----:B------:R-:W-:-:S07]  /*2810*/  FFMA R0, R9, R8, R0 ;  /* 0x0000000809007223 */ /* 0x000fce0000000000 */
.L_x_620:
[----:B------:R-:W-:Y:S05]  /*2820*/  BSYNC.RECONVERGENT B6 ;  /* 0x0000000000067941 */ /* 0x000fea0003800200 */
.L_x_618:
[----:B------:R-:W0:Y:S01]  /*2830*/  LDCU UR4, c[0x0][0x39c] ;  /* 0x00007380ff0477ac */ /* 0x000e220008000800 */
[----:B------:R-:W1:Y:S01]  /*2840*/  LDC.64 R8, c[0x0][0x380] ;  /* 0x0000e000ff087b82 */ /* 0x000e620000000a00 */
[----:B------:R-:W-:Y:S02]  /*2850*/  HFMA2 R25, -RZ, RZ, 1.875, 0 ;  /* 0x3f800000ff197431 */ /* 0x000fe400000001ff */
[----:B0-----:R-:W-:-:S04]  /*2860*/  FMUL R0, R0, UR4 ;  /* 0x0000000400007c20 */ /* 0x001fc80008400000 */
[----:B------:R-:W1:Y:S02]  /*2870*/  F2I.TRUNC.NTZ R13, R0 ;  /* 0x00000000000d7305 */ /* 0x000e64000020f100 */
[----:B-1----:R-:W-:-:S05]  /*2880*/  IMAD.WIDE R8, R13, 0x4, R8 ;  /* 0x000000040d087825 */ /* 0x002fca00078e0208 */
[----:B------:R0:W-:Y:S02]  /*2890*/  REDG.E.ADD.F32.FTZ.RN.STRONG.GPU desc[UR36][R8.64], R25 ;  /* 0x00000019080079a6 */ /* 0x0001e4000c12f324 */
.L_x_617:
[----:B------:R-:W-:Y:S05]  /*28a0*/  BSYNC.RECONVERGENT B5 ;  /* 0x0000000000057941 */ /* 0x000fea0003800200 */
.L_x_616:
[----:B------:R-:W-:-:S07]  /*28b0*/  IADD3 R23, PT, PT, R23, 0x2, RZ ;  /* 0x0000000217177810 */ /* 0x000fce0007ffe0ff */
.L_x_610:
[----:B------:R-:W-:Y:S05]  /*28c0*/  BSYNC.RECONVERGENT B3 ;  /* 0x0000000000037941 */ /* 0x000fea0003800200 */
.L_x_609:
        /* <DEDUP_REMOVED lines=25> */
.L_x_622:
[----:B-1----:R-:W-:Y:S01]  /*2a60*/  FMUL.FTZ R0, R19, R8 ;  /* 0x0000000813007220 */ /* 0x002fe20000410000 */
[----:B------:R-:W-:-:S03]  /*2a70*/  FMUL.FTZ R8, R8, 0.5 ;  /* 0x3f00000008087820 */ /* 0x000fc60000410000 */
[----:B------:R-:W-:-:S04]  /*2a80*/  FFMA R9, -R0, R0, R19 ;  /* 0x0000000000097223 */ /* 0x000fc80000000113 */
[----:B------:R-:W-:-:S07]  /*2a90*/  FFMA R0, R9, R8, R0 ;  /* 0x0000000809007223 */ /* 0x000fce0000000000 */
.L_x_623:
[----:B------:R-:W-:Y:S05]  /*2aa0*/  BSYNC.RECONVERGENT B3 ;  /* 0x0000000000037941 */ /* 0x000fea0003800200 */
.L_x_621:
[----:B------:R-:W0:Y:S01]  /*2ab0*/  LDCU UR4, c[0x0][0x39c] ;  /* 0x00007380ff0477ac */ /* 0x000e220008000800 */
[----:B------:R-:W1:Y:S01]  /*2ac0*/  LDC.64 R8, c[0x0][0x380] ;  /* 0x0000e000ff087b82 */ /* 0x000e620000000a00 */
[----:B------:R-:W-:Y:S02]  /*2ad0*/  HFMA2 R19, -RZ, RZ, 1.875, 0 ;  /* 0x3f800000ff137431 */ /* 0x000fe400000001ff */
[----:B0-----:R-:W-:-:S04]  /*2ae0*/  FMUL R0, R0, UR4 ;  /* 0x0000000400007c20 */ /* 0x001fc80008400000 */
[----:B------:R-:W1:Y:S02]  /*2af0*/  F2I.TRUNC.NTZ R13, R0 ;  /* 0x00000000000d7305 */ /* 0x000e64000020f100 */
[----:B-1----:R-:W-:-:S05]  /*2b00*/  IMAD.WIDE R8, R13, 0x4, R8 ;  /* 0x000000040d087825 */ /* 0x002fca00078e0208 */
[----:B------:R1:W-:Y:S02]  /*2b10*/  REDG.E.ADD.F32.FTZ.RN.STRONG.GPU desc[UR36][R8.64], R19 ;  /* 0x00000013080079a6 */ /* 0x0003e4000c12f324 */
.L_x_586:
[----:B------:R-:W-:Y:S05]  /*2b20*/  BSYNC.RECONVERGENT B4 ;  /* 0x0000000000047941 */ /* 0x000fea0003800200 */
.L_x_585:
[----:B------:R-:W-:-:S13]  /*2b30*/  ISETP.NE.AND P0, PT, R15, R20, PT ;  /* 0x000000140f00720c */ /* 0x000fda0003f05270 */
[----:B------:R-:W-:Y:S05]  /*2b40*/  @!P0 BRA `(.L_x_624) ;  /* 0x00000000000c8947 */ /* 0x000fea0003800000 */
[----:B------:R-:W-:Y:S02]  /*2b50*/  IADD3 R18, PT, PT, R18, 0x1, RZ ;  /* 0x0000000112127810 */ /* 0x000fe40007ffe0ff */
[----:B------:R-:W-:Y:S01]  /*2b60*/  IADD3 R17, PT, PT, R17, 0x1, RZ ;  /* 0x0000000111117810 */ /* 0x000fe20007ffe0ff */
[----:B------:R-:W-:Y:S06]  /*2b70*/  BRA `(.L_x_625) ;  /* 0xffffffd800f47947 */ /* 0x000fec000383ffff */
.L_x_624:
[----:B------:R-:W-:Y:S05]  /*2b80*/  BSYNC B2 ;  /* 0x0000000000027941 */ /* 0x000fea0003800000 */
.L_x_541:
[----:B------:R-:W-:Y:S05]  /*2b90*/  BRA `(.L_x_540) ;  /* 0x0000002400287947 */ /* 0x000fea0003800000 */
.L_x_539:
[----:B------:R-:W-:-:S13]  /*2ba0*/  ISETP.NE.AND P0, PT, R7, 0x1, PT ;  /* 0x000000010700780c */ /* 0x000fda0003f05270 */
[----:B------:R-:W-:Y:S05]  /*2bb0*/  @!P0 BRA `(.L_x_540) ;  /* 0x0000002400208947 */ /* 0x000fea0003800000 */
[----:B------:R-:W5:Y:S01]  /*2bc0*/  LD.E.64 R10, desc[UR36][R10.64+0x8] ;  /* 0x000008240a0a7980 */ /* 0x000f62000c101b00 */
[C---:B------:R-:W-:Y:S02]  /*2bd0*/  IADD3 R14, PT, PT, R7.reuse, -0x2, RZ ;  /* 0xfffffffe070e7810 */ /* 0x040fe40007ffe0ff */
[----:B------:R-:W-:Y:S02]  /*2be0*/  MOV R15, RZ ;  /* 0x000000ff000f7202 */ /* 0x000fe40000000f00 */
[----:B------:R-:W-:Y:S02]  /*2bf0*/  PRMT R17, RZ, 0x7610, R17 ;  /* 0x00007610ff117816 */ /* 0x000fe40000000011 */
[----:B------:R-:W-:Y:S02]  /*2c00*/  PRMT R18, RZ, 0x7610, R18 ;  /* 0x00007610ff127816 */ /* 0x000fe40000000012 */
[----:B------:R-:W-:-:S07]  /*2c10*/  IADD3 R20, PT, PT, R7, -0x1, RZ ;  /* 0xffffffff07147810 */ /* 0x000fce0007ffe0ff */
.L_x_708:
        /* <DEDUP_REMOVED lines=10> */
[----:B------:R-:W-:Y:S02]  /*2cc0*/  ISETP.NE.AND P1, PT, R15, R20, PT ;  /* 0x000000140f00720c */ /* 0x000fe40003f25270 */
[----:B------:R-:W-:-:S03]  /*2cd0*/  MOV R23, R15 ;  /* 0x0000000f00177202 */ /* 0x000fc60000000f00 */
[----:B0-----:R-:W-:Y:S08]  /*2ce0*/  @!P0 BRA `(.L_x_627) ;  /* 0x0000001000848947 */ /* 0x001ff00003800000 */
[----:B------:R-:W-:Y:S01]  /*2cf0*/  HFMA2 R24, -RZ, RZ, 0, 0 ;  /* 0x00000000ff187431 */ /* 0x000fe200000001ff */
[----:B------:R-:W-:Y:S02]  /*2d00*/  LOP3.LUT R27, R26, 0xfffffff8, RZ, 0xc0, !PT ;  /* 0xfffffff81a1b7812 */ /* 0x000fe400078ec0ff */
[----:B------:R-:W-:-:S07]  /*2d10*/  MOV R23, R15 ;  /* 0x0000000f00177202 */ /* 0x000fce0000000f00 */
.L_x_668:
        /* <DEDUP_REMOVED lines=26> */
.L_x_631:
[----:B-1----:R-:W-:Y:S01]  /*2ec0*/  FMUL.FTZ R0, R25, R8 ;  /* 0x0000000819007220 */ /* 0x002fe20000410000 */
[----:B------:R-:W-:-:S03]  /*2ed0*/  FMUL.FTZ R8, R8, 0.5 ;  /* 0x3f00000008087820 */ /* 0x000fc60000410000 */
[----:B------:R-:W-:-:S04]  /*2ee0*/  FFMA R9, -R0, R0, R25 ;  /* 0x0000000000097223 */ /* 0x000fc80000000119 */
[----:B------:R-:W-:-:S07]  /*2ef0*/  FFMA R0, R9, R8, R0 ;  /* 0x0000000809007223 */ /* 0x000fce0000000000 */
.L_x_632:
[----:B------:R-:W-:Y:S05]  /*2f00*/  BSYNC.RECONVERGENT B4 ;  /* 0x0000000000047941 */ /* 0x000fea0003800200 */
.L_x_630:
[----:B------:R-:W0:Y:S01]  /*2f10*/  LDCU UR4, c[0x0][0x39c] ;  /* 0x00007380ff0477ac */ /* 0x000e220008000800 */
[----:B------:R-:W1:Y:S01]  /*2f20*/  LDC.64 R8, c[0x0][0x388] ;  /* 0x0000e200ff087b82 */ /* 0x000e620000000a00 */
[----:B------:R-:W-:Y:S02]  /*2f30*/  HFMA2 R29, -RZ, RZ, 1.875, 0 ;  /* 0x3f800000ff1d7431 */ /* 0x000fe400000001ff */
[----:B0-----:R-:W-:-:S04]  /*2f40*/  FMUL R0, R0, UR4 ;  /* 0x0000000400007c20 */ /* 0x001fc80008400000 */
[----:B------:R-:W1:Y:S02]  /*2f50*/  F2I.TRUNC.NTZ R25, R0 ;  /* 0x0000000000197305 */ /* 0x000e64000020f100 */
[----:B-1----:R-:W-:-:S05]  /*2f60*/  IMAD.WIDE R8, R25, 0x4, R8 ;  /* 0x0000000419087825 */ /* 0x002fca00078e0208 */
[----:B------:R0:W-:Y:S02]  /*2f70*/  REDG.E.ADD.F32.FTZ.RN.STRONG.GPU desc[UR36][R8.64], R29 ;  /* 0x0000001d080079a6 */ /* 0x0001e4000c12f324 */
.L_x_629:
[----:B------:R-:W-:Y:S05]  /*2f80*/  BSYNC.RECONVERGENT B3 ;  /* 0x0000000000037941 */ /* 0x000fea0003800200 */
.L_x_628:
        /* <DEDUP_REMOVED lines=22> */
.L_x_636:
[----:B-1----:R-:W-:Y:S01]  /*30f0*/  FMUL.FTZ R0, R25, R8 ;  /* 0x0000000819007220 */ /* 0x002fe20000410000 */
[----:B------:R-:W-:-:S03]  /*3100*/  FMUL.FTZ R8, R8, 0.5 ;  /* 0x3f00000008087820 */ /* 0x000fc60000410000 */
[----:B------:R-:W-:-:S04]  /*3110*/  FFMA R9, -R0, R0, R25 ;  /* 0x0000000000097223 */ /* 0x000fc80000000119 */
[----:B------:R-:W-:-:S07]  /*3120*/  FFMA R0, R9, R8, R0 ;  /* 0x0000000809007223 */ /* 0x000fce0000000000 */
.L_x_637:
[----:B------:R-:W-:Y:S05]  /*3130*/  BSYNC.RECONVERGENT B4 ;  /* 0x0000000000047941 */ /* 0x000fea0003800200 */
.L_x_635:
[----:B------:R-:W0:Y:S01]  /*3140*/  LDCU UR4, c[0x0][0x39c] ;  /* 0x00007380ff0477ac */ /* 0x000e220008000800 */
[----:B------:R-:W1:Y:S01]  /*3150*/  LDC.64 R8, c[0x0][0x388] ;  /* 0x0000e200ff087b82 */ /* 0x000e620000000a00 */
[----:B------:R-:W-:Y:S02]  /*3160*/  HFMA2 R29, -RZ, RZ, 1.875, 0 ;  /* 0x3f800000ff1d7431 */ /* 0x000fe400000001ff */
[----:B0-----:R-:W-:-:S04]  /*3170*/  FMUL R0, R0, UR4 ;  /* 0x0000000400007c20 */ /* 0x001fc80008400000 */
[----:B------:R-:W1:Y:S02]  /*3180*/  F2I.TRUNC.NTZ R25, R0 ;  /* 0x0000000000197305 */ /* 0x000e64000020f100 */
[----:B-1----:R-:W-:-:S05]  /*3190*/  IMAD.WIDE R8, R25, 0x4, R8 ;  /* 0x0000000419087825 */ /* 0x002fca00078e0208 */
[----:B------:R0:W-:Y:S02]  /*31a0*/  REDG.E.ADD.F32.FTZ.RN.STRONG.GPU desc[UR36][R8.64], R29 ;  /* 0x0000001d080079a6 */ /* 0x0001e4000c12f324 */
.L_x_634:
[----:B------:R-:W-:Y:S05]  /*31b0*/  BSYNC.RECONVERGENT B3 ;  /* 0x0000000000037941 */ /* 0x000fea0003800200 */
.L_x_633:
        /* <DEDUP_REMOVED lines=22> */
.L_x_641:
[----:B-1----:R-:W-:Y:S01]  /*3320*/  FMUL.FTZ R0, R25, R8 ;  /* 0x0000000819007220 */ /* 0x002fe20000410000 */
[----:B------:R-:W-:-:S03]  /*3330*/  FMUL.FTZ R8, R8, 0.5 ;  /* 0x3f00000008087820 */ /* 0x000fc60000410000 */
[----:B------:R-:W-:-:S04]  /*3340*/  FFMA R9, -R0, R0, R25 ;  /* 0x0000000000097223 */ /* 0x000fc80000000119 */
[----:B------:R-:W-:-:S07]  /*3350*/  FFMA R0, R9, R8, R0 ;  /* 0x0000000809007223 */ /* 0x000fce0000000000 */
.L_x_642:
[----:B------:R-:W-:Y:S05]  /*3360*/  BSYNC.RECONVERGENT B4 ;  /* 0x0000000000047941 */ /* 0x000fea0003800200 */
.L_x_640:
[----:B------:R-:W0:Y:S01]  /*3370*/  LDCU UR4, c[0x0][0x39c] ;  /* 0x00007380ff0477ac */ /* 0x000e220008000800 */
[----:B------:R-:W1:Y:S01]  /*3380*/  LDC.64 R8, c[0x0][0x388] ;  /* 0x0000e200ff087b82 */ /* 0x000e620000000a00 */
[----:B------:R-:W-:Y:S02]  /*3390*/  HFMA2 R29, -RZ, RZ, 1.875, 0 ;  /* 0x3f800000ff1d7431 */ /* 0x000fe400000001ff */
[----:B0-----:R-:W-:-:S04]  /*33a0*/  FMUL R0, R0, UR4 ;  /* 0x0000000400007c20 */ /* 0x001fc80008400000 */
[----:B------:R-:W1:Y:S02]  /*33b0*/  F2I.TRUNC.NTZ R25, R0 ;  /* 0x0000000000197305 */ /* 0x000e64000020f100 */
[----:B-1----:R-:W-:-:S05]  /*33c0*/  IMAD.WIDE R8, R25, 0x4, R8 ;  /* 0x0000000419087825 */ /* 0x002fca00078e0208 */
[----:B------:R0:W-:Y:S02]  /*33d0*/  REDG.E.ADD.F32.FTZ.RN.STRONG.GPU desc[UR36][R8.64], R29 ;  /* 0x0000001d080079a6 */ /* 0x0001e4000c12f324 */
.L_x_639:
[----:B------:R-:W-:Y:S05]  /*33e0*/  BSYNC.RECONVERGENT B3 ;  /* 0x0000000000037941 */ /* 0x000fea0003800200 */
.L_x_638:
        /* <DEDUP_REMOVED lines=22> */
.L_x_646:
[----:B-1----:R-:W-:Y:S01]  /*3550*/  FMUL.FTZ R0, R25, R8 ;  /* 0x0000000819007220 */ /* 0x002fe20000410000 */
[----:B------:R-:W-:-:S03]  /*3560*/  FMUL.FTZ R8, R8, 0.5 ;  /* 0x3f00000008087820 */ /* 0x000fc60000410000 */
[----:B------:R-:W-:-:S04]  /*3570*/  FFMA R9, -R0, R0, R25 ;  /* 0x0000000000097223 */ /* 0x000fc80000000119 */
[----:B------:R-:W-:-:S07]  /*3580*/  FFMA R0, R9, R8, R0 ;  /* 0x0000000809007223 */ /* 0x000fce0000000000 */
.L_x_647:
[----:B------:R-:W-:Y:S05]  /*3590*/  BSYNC.RECONVERGENT B4 ;  /* 0x0000000000047941 */ /* 0x000fea0003800200 */
.L_x_645:
[----:B------:R-:W0:Y:S01]  /*35a0*/  LDCU UR4, c[0x0][0x39c] ;  /* 0x00007380ff0477ac */ /* 0x000e220008000800 */
[----:B------:R-:W1:Y:S01]  /*35b0*/  LDC.64 R8, c[0x0][0x388] ;  /* 0x0000e200ff087b82 */ /* 0x000e620000000a00 */
[----:B------:R-:W-:Y:S02]  /*35c0*/  HFMA2 R29, -RZ, RZ, 1.875, 0 ;  /* 0x3f800000ff1d7431 */ /* 0x000fe400000001ff */
[----:B0-----:R-:W-:-:S04]  /*35d0*/  FMUL R0, R0, UR4 ;  /* 0x0000000400007c20 */ /* 0x001fc80008400000 */
[----:B------:R-:W1:Y:S02]  /*35e0*/  F2I.TRUNC.NTZ R25, R0 ;  /* 0x0000000000197305 */ /* 0x000e64000020f100 */
[----:B-1----:R-:W-:-:S05]  /*35f0*/  IMAD.WIDE R8, R25, 0x4, R8 ;  /* 0x0000000419087825 */ /* 0x002fca00078e0208 */
[----:B------:R0:W-:Y:S02]  /*3600*/  REDG.E.ADD.F32.FTZ.RN.STRONG.GPU desc[UR36][R8.64], R29 ;  /* 0x0000001d080079a6 */ /* 0x0001e4000c12f324 */
.L_x_644:
[----:B------:R-:W-:Y:S05]  /*3610*/  BSYNC.RECONVERGENT B3 ;  /* 0x0000000000037941 */ /* 0x000fea0003800200 */
.L_x_643:
        /* <DEDUP_REMOVED lines=22> */
.L_x_651:
[----:B-1----:R-:W-:Y:S01]  /*3780*/  FMUL.FTZ R0, R25, R8 ;  /* 0x0000000819007220 */ /* 0x002fe20000410000 */
[----:B------:R-:W-:-:S03]  /*3790*/  FMUL.FTZ R8, R8, 0.5 ;  /* 0x3f00000008087820 */ /* 0x000fc60000410000 */
[----:B------:R-:W-:-:S04]  /*37a0*/  FFMA R9, -R0, R0, R25 ;  /* 0x0000000000097223 */ /* 0x000fc80000000119 */
[----:B------:R-:W-:-:S07]  /*37b0*/  FFMA R0, R9, R8, R0 ;  /* 0x0000000809007223 */ /* 0x000fce0000000000 */
.L_x_652:
[----:B------:R-:W-:Y:S05]  /*37c0*/  BSYNC.RECONVERGENT B4 ;  /* 0x0000000000047941 */ /* 0x000fea0003800200 */
.L_x_650:
[----:B------:R-:W0:Y:S01]  /*37d0*/  LDCU UR4, c[0x0][0x39c] ;  /* 0x00007380ff0477ac */ /* 0x000e220008000800 */
[----:B------:R-:W1:Y:S01]  /*37e0*/  LDC.64 R8, c[0x0][0x388] ;  /* 0x0000e200ff087b82 */ /* 0x000e620000000a00 */
[----:B------:R-:W-:Y:S02]  /*37f0*/  HFMA2 R29, -RZ, RZ, 1.875, 0 ;  /* 0x3f800000ff1d7431 */ /* 0x000fe400000001ff */
[----:B0-----:R-:W-:-:S04]  /*3800*/  FMUL R0, R0, UR4 ;  /* 0x0000000400007c20 */ /* 0x001fc80008400000 */
[----:B------:R-:W1:Y:S02]  /*3810*/  F2I.TRUNC.NTZ R25, R0 ;  /* 0x0000000000197305 */ /* 0x000e64000020f100 */
[----:B-1----:R-:W-:-:S05]  /*3820*/  IMAD.WIDE R8, R25, 0x4, R8 ;  /* 0x0000000419087825 */ /* 0x002fca00078e0208 */
[----:B------:R0:W-:Y:S02]  /*3830*/  REDG.E.ADD.F32.FTZ.RN.STRONG.GPU desc[UR36][R8.64], R29 ;  /* 0x0000001d080079a6 */ /* 0x0001e4000c12f324 */
.L_x_649:
[----:B------:R-:W-:Y:S05]  /*3840*/  BSYNC.RECONVERGENT B3 ;  /* 0x0000000000037941 */ /* 0x000fea0003800200 */
.L_x_648:
        /* <DEDUP_REMOVED lines=22> */
.L_x_656:
[----:B-1----:R-:W-:Y:S01]  /*39b0*/  FMUL.FTZ R0, R25, R8 ;  /* 0x0000000819007220 */ /* 0x002fe20000410000 */
[----:B------:R-:W-:-:S03]  /*39c0*/  FMUL.FTZ R8, R8, 0.5 ;  /* 0x3f00000008087820 */ /* 0x000fc60000410000 */
[----:B------:R-:W-:-:S04]  /*39d0*/  FFMA R9, -R0, R0, R25 ;  /* 0x0000000000097223 */ /* 0x000fc80000000119 */
[----:B------:R-:W-:-:S07]  /*39e0*/  FFMA R0, R9, R8, R0 ;  /* 0x0000000809007223 */ /* 0x000fce0000000000 */
.L_x_657:
[----:B------:R-:W-:Y:S05]  /*39f0*/  BSYNC.RECONVERGENT B4 ;  /* 0x0000000000047941 */ /* 0x000fea0003800200 */
.L_x_655:
[----:B------:R-:W0:Y:S01]  /*3a00*/  LDCU UR4, c[0x0][0x39c] ;  /* 0x00007380ff0477ac */ /* 0x000e220008000800 */
[----:B------:R-:W1:Y:S01]  /*3a10*/  LDC.64 R8, c[0x0][0x388] ;  /* 0x0000e200ff087b82 */ /* 0x000e620000000a00 */
[----:B------:R-:W-:Y:S02]  /*3a20*/  HFMA2 R29, -RZ, RZ, 1.875, 0 ;  /* 0x3f800000ff1d7431 */ /* 0x000fe400000001ff */
[----:B0-----:R-:W-:-:S04]  /*3a30*/  FMUL R0, R0, UR4 ;  /* 0x0000000400007c20 */ /* 0x001fc80008400000 */
[----:B------:R-:W1:Y:S02]  /*3a40*/  F2I.TRUNC.NTZ R25, R0 ;  /* 0x0000000000197305 */ /* 0x000e64000020f100 */
[----:B-1----:R-:W-:-:S05]  /*3a50*/  IMAD.WIDE R8, R25, 0x4, R8 ;  /* 0x0000000419087825 */ /* 0x002fca00078e0208 */
[----:B------:R0:W-:Y:S02]  /*3a60*/  REDG.E.ADD.F32.FTZ.RN.STRONG.GPU desc[UR36][R8.64], R29 ;  /* 0x0000001d080079a6 */ /* 0x0001e4000c12f324 */
.L_x_654:
[----:B------:R-:W-:Y:S05]  /*3a70*/  BSYNC.RECONVERGENT B3 ;  /* 0x0000000000037941 */ /* 0x000fea0003800200 */
.L_x_653:
        /* <DEDUP_REMOVED lines=22> */
.L_x_661:
[----:B-1----:R-:W-:Y:S01]  /*3be0*/  FMUL.FTZ R0, R25, R8 ;  /* 0x0000000819007220 */ /* 0x002fe20000410000 */
[----:B------:R-:W-:-:S03]  /*3bf0*/  FMUL.FTZ R8, R8, 0.5 ;  /* 0x3f00000008087820 */ /* 0x000fc60000410000 */
[----:B------:R-:W-:-:S04]  /*3c00*/  FFMA R9, -R0, R0, R25 ;  /* 0x0000000000097223 */ /* 0x000fc80000000119 */
[----:B------:R-:W-:-:S07]  /*3c10*/  FFMA R0, R9, R8, R0 ;  /* 0x0000000809007223 */ /* 0x000fce0000000000 */
.L_x_662:
[----:B------:R-:W-:Y:S05]  /*3c20*/  BSYNC.RECONVERGENT B4 ;  /* 0x0000000000047941 */ /* 0x000fea0003800200 */
.L_x_660:
[----:B------:R-:W0:Y:S01]  /*3c30*/  LDCU UR4, c[0x0][0x39c] ;  /* 0x00007380ff0477ac */ /* 0x000e220008000800 */
[----:B------:R-:W1:Y:S01]  /*3c40*/  LDC.64 R8, c[0x0][0x388] ;  /* 0x0000e200ff087b82 */ /* 0x000e620000000a00 */
[----:B------:R-:W-:Y:S02]  /*3c50*/  HFMA2 R29, -RZ, RZ, 1.875, 0 ;  /* 0x3f800000ff1d7431 */ /* 0x000fe400000001ff */
[----:B0-----:R-:W-:-:S04]  /*3c60*/  FMUL R0, R0, UR4 ;  /* 0x0000000400007c20 */ /* 0x001fc80008400000 */
[----:B------:R-:W1:Y:S02]  /*3c70*/  F2I.TRUNC.NTZ R25, R0 ;  /* 0x0000000000197305 */ /* 0x000e64000020f100 */
[----:B-1----:R-:W-:-:S05]  /*3c80*/  IMAD.WIDE R8, R25, 0x4, R8 ;  /* 0x0000000419087825 */ /* 0x002fca00078e0208 */
[----:B------:R0:W-:Y:S02]  /*3c90*/  REDG.E.ADD.F32.FTZ.RN.STRONG.GPU desc[UR36][R8.64], R29 ;  /* 0x0000001d080079a6 */ /* 0x0001e4000c12f324 */
.L_x_659:
[----:B------:R-:W-:Y:S05]  /*3ca0*/  BSYNC.RECONVERGENT B3 ;  /* 0x0000000000037941 */ /* 0x000fea0003800200 */
.L_x_658:
        /* <DEDUP_REMOVED lines=22> */
.L_x_666:
[----:B-1----:R-:W-:Y:S01]  /*3e10*/  FMUL.FTZ R0, R25, R8 ;  /* 0x0000000819007220 */ /* 0x002fe20000410000 */
[----:B------:R-:W-:-:S03]  /*3e20*/  FMUL.FTZ R8, R8, 0.5 ;  /* 0x3f00000008087820 */ /* 0x000fc60000410000 */
[----:B------:R-:W-:-:S04]  /*3e30*/  FFMA R9, -R0, R0, R25 ;  /* 0x0000000000097223 */ /* 0x000fc80000000119 */
[----:B------:R-:W-:-:S07]  /*3e40*/  FFMA R0, R9, R8, R0 ;  /* 0x0000000809007223 */ /* 0x000fce0000000000 */
.L_x_667:
[----:B------:R-:W-:Y:S05]  /*3e50*/  BSYNC.RECONVERGENT B4 ;  /* 0x0000000000047941 */ /* 0x000fea0003800200 */
.L_x_665:
[----:B------:R-:W0:Y:S01]  /*3e60*/  LDCU UR4, c[0x0][0x39c] ;  /* 0x00007380ff0477ac */ /* 0x000e220008000800 */
[----:B------:R-:W1:Y:S01]  /*3e70*/  LDC.64 R8, c[0x0][0x388] ;  /* 0x0000e200ff087b82 */ /* 0x000e620000000a00 */
[----:B------:R-:W-:Y:S02]  /*3e80*/  HFMA2 R25, -RZ, RZ, 1.875, 0 ;  /* 0x3f800000ff197431 */ /* 0x000fe400000001ff */
[----:B0-----:R-:W-:-:S04]  /*3e90*/  FMUL R0, R0, UR4 ;  /* 0x0000000400007c20 */ /* 0x001fc80008400000 */
[----:B------:R-:W1:Y:S02]  /*3ea0*/  F2I.TRUNC.NTZ R13, R0 ;  /* 0x00000000000d7305 */ /* 0x000e64000020f100 */
[----:B-1----:R-:W-:-:S05]  /*3eb0*/  IMAD.WIDE R8, R13, 0x4, R8 ;  /* 0x000000040d087825 */ /* 0x002fca00078e0208 */
[----:B------:R0:W-:Y:S02]  /*3ec0*/  REDG.E.ADD.F32.FTZ.RN.STRONG.GPU desc[UR36][R8.64], R25 ;  /* 0x00000019080079a6 */ /* 0x0001e4000c12f324 */
.L_x_664:
[----:B------:R-:W-:Y:S05]  /*3ed0*/  BSYNC.RECONVERGENT B3 ;  /* 0x0000000000037941 */ /* 0x000fea0003800200 */
.L_x_663:
[----:B------:R-:W-:Y:S01]  /*3ee0*/  IADD3 R23, PT, PT, R23, 0x8, RZ ;  /* 0x0000000817177810 */ /* 0x000fe20007ffe0ff */
[----:B------:R-:W-:Y:S06]  /*3ef0*/  @P0 BRA `(.L_x_668) ;  /* 0xffffffec00880947 */ /* 0x000fec000383ffff */
.L_x_627:
[----:B------:R-:W-:Y:S05]  /*3f00*/  BSYNC B2 ;  /* 0x0000000000027941 */ /* 0x000fea0003800000 */
.L_x_626:
        /* <DEDUP_REMOVED lines=33> */
.L_x_676:
[----:B-1----:R-:W-:Y:S01]  /*4120*/  FMUL.FTZ R0, R25, R8 ;  /* 0x0000000819007220 */ /* 0x002fe20000410000 */
[----:B------:R-:W-:-:S03]  /*4130*/  FMUL.FTZ R8, R8, 0.5 ;  /* 0x3f00000008087820 */ /* 0x000fc60000410000 */
[----:B------:R-:W-:-:S04]  /*4140*/  FFMA R9, -R0, R0, R25 ;  /* 0x0000000000097223 */ /* 0x000fc80000000119 */
[----:B------:R-:W-:-:S07]  /*4150*/  FFMA R0, R9, R8, R0 ;  /* 0x0000000809007223 */ /* 0x000fce0000000000 */
.L_x_677:
[----:B------:R-:W-:Y:S05]  /*4160*/  BSYNC.RECONVERGENT B5 ;  /* 0x0000000000057941 */ /* 0x000fea0003800200 */
.L_x_675:
[----:B------:R-:W0:Y:S01]  /*4170*/  LDCU UR4, c[0x0][0x39c] ;  /* 0x00007380ff0477ac */ /* 0x000e220008000800 */
[----:B------:R-:W1:Y:S01]  /*4180*/  LDC.64 R8, c[0x0][0x388] ;  /* 0x0000e200ff087b82 */ /* 0x000e620000000a00 */
[----:B------:R-:W-:Y:S02]  /*4190*/  HFMA2 R27, -RZ, RZ, 1.875, 0 ;  /* 0x3f800000ff1b7431 */ /* 0x000fe400000001ff */
[----:B0-----:R-:W-:-:S04]  /*41a0*/  FMUL R0, R0, UR4 ;  /* 0x0000000400007c20 */ /* 0x001fc80008400000 */
[----:B------:R-:W1:Y:S02]  /*41b0*/  F2I.TRUNC.NTZ R25, R0 ;  /* 0x0000000000197305 */ /* 0x000e64000020f100 */
[----:B-1----:R-:W-:-:S05]  /*41c0*/  IMAD.WIDE R8, R25, 0x4, R8 ;  /* 0x0000000419087825 */ /* 0x002fca00078e0208 */
[----:B------:R0:W-:Y:S02]  /*41d0*/  REDG.E.ADD.F32.FTZ.RN.STRONG.GPU desc[UR36][R8.64], R27 ;  /* 0x0000001b080079a6 */ /* 0x0001e4000c12f324 */
.L_x_674:
[----:B------:R-:W-:Y:S05]  /*41e0*/  BSYNC.RECONVERGENT B4 ;  /* 0x0000000000047941 */ /* 0x000fea0003800200 */
.L_x_673:
        /* <DEDUP_REMOVED lines=22> */
.L_x_681:
[----:B-1----:R-:W-:Y:S01]  /*4350*/  FMUL.FTZ R0, R25, R8 ;  /* 0x0000000819007220 */ /* 0x002fe20000410000 */
[----:B------:R-:W-:-:S03]  /*4360*/  FMUL.FTZ R8, R8, 0.5 ;  /* 0x3f00000008087820 */ /* 0x000fc60000410000 */
[----:B------:R-:W-:-:S04]  /*4370*/  FFMA R9, -R0, R0, R25 ;  /* 0x0000000000097223 */ /* 0x000fc80000000119 */
[----:B------:R-:W-:-:S07]  /*4380*/  FFMA R0, R9, R8, R0 ;  /* 0x0000000809007223 */ /* 0x000fce0000000000 */
.L_x_682:
[----:B------:R-:W-:Y:S05]  /*4390*/  BSYNC.RECONVERGENT B5 ;  /* 0x0000000000057941 */ /* 0x000fea0003800200 */
.L_x_680:
[----:B------:R-:W0:Y:S01]  /*43a0*/  LDCU UR4, c[0x0][0x39c] ;  /* 0x00007380ff0477ac */ /* 0x000e220008000800 */
[----:B------:R-:W1:Y:S01]  /*43b0*/  LDC.64 R8, c[0x0][0x388] ;  /* 0x0000e200ff087b82 */ /* 0x000e620000000a00 */
[----:B------:R-:W-:Y:S02]  /*43c0*/  HFMA2 R27, -RZ, RZ, 1.875, 0 ;  /* 0x3f800000ff1b7431 */ /* 0x000fe400000001ff */
[----:B0-----:R-:W-:-:S04]  /*43d0*/  FMUL R0, R0, UR4 ;  /* 0x0000000400007c20 */ /* 0x001fc80008400000 */
[----:B------:R-:W1:Y:S02]  /*43e0*/  F2I.TRUNC.NTZ R25, R0 ;  /* 0x0000000000197305 */ /* 0x000e64000020f100 */
[----:B-1----:R-:W-:-:S05]  /*43f0*/  IMAD.WIDE R8, R25, 0x4, R8 ;  /* 0x0000000419087825 */ /* 0x002fca00078e0208 */
[----:B------:R0:W-:Y:S02]  /*4400*/  REDG.E.ADD.F32.FTZ.RN.STRONG.GPU desc[UR36][R8.64], R27 ;  /* 0x0000001b080079a6 */ /* 0x0001e4000c12f324 */
.L_x_679:
[----:B------:R-:W-:Y:S05]  /*4410*/  BSYNC.RECONVERGENT B4 ;  /* 0x0000000000047941 */ /* 0x000fea0003800200 */
.L_x_678:
        /* <DEDUP_REMOVED lines=22> */
.L_x_686:
[----:B-1----:R-:W-:Y:S01]  /*4580*/  FMUL.FTZ R0, R25, R8 ;  /* 0x0000000819007220 */ /* 0x002fe20000410000 */
[----:B------:R-:W-:-:S03]  /*4590*/  FMUL.FTZ R8, R8, 0.5 ;  /* 0x3f00000008087820 */ /* 0x000fc60000410000 */
[----:B------:R-:W-:-:S04]  /*45a0*/  FFMA R9, -R0, R0, R25 ;  /* 0x0000000000097223 */ /* 0x000fc80000000119 */
[----:B------:R-:W-:-:S07]  /*45b0*/  FFMA R0, R9, R8, R0 ;  /* 0x0000000809007223 */ /* 0x000fce0000000000 */
.L_x_687:
[----:B------:R-:W-:Y:S05]  /*45c0*/  BSYNC.RECONVERGENT B5 ;  /* 0x0000000000057941 */ /* 0x000fea0003800200 */
.L_x_685:
[----:B------:R-:W0:Y:S01]  /*45d0*/  LDCU UR4, c[0x0][0x39c] ;  /* 0x00007380ff0477ac */ /* 0x000e220008000800 */
[----:B------:R-:W1:Y:S01]  /*45e0*/  LDC.64 R8, c[0x0][0x388] ;  /* 0x0000e200ff087b82 */ /* 0x000e620000000a00 */
[----:B------:R-:W-:Y:S02]  /*45f0*/  HFMA2 R27, -RZ, RZ, 1.875, 0 ;  /* 0x3f800000ff1b7431 */ /* 0x000fe400000001ff */
[----:B0-----:R-:W-:-:S04]  /*4600*/  FMUL R0, R0, UR4 ;  /* 0x0000000400007c20 */ /* 0x001fc80008400000 */
[----:B------:R-:W1:Y:S02]  /*4610*/  F2I.TRUNC.NTZ R25, R0 ;  /* 0x0000000000197305 */ /* 0x000e64000020f100 */
[----:B-1----:R-:W-:-:S05]  /*4620*/  IMAD.WIDE R8, R25, 0x4, R8 ;  /* 0x0000000419087825 */ /* 0x002fca00078e0208 */
[----:B------:R0:W-:Y:S02]  /*4630*/  REDG.E.ADD.F32.FTZ.RN.STRONG.GPU desc[UR36][R8.64], R27 ;  /* 0x0000001b080079a6 */ /* 0x0001e4000c12f324 */
.L_x_684:
[----:B------:R-:W-:Y:S05]  /*4640*/  BSYNC.RECONVERGENT B4 ;  /* 0x0000000000047941 */ /* 0x000fea0003800200 */
.L_x_683:
        /* <DEDUP_REMOVED lines=22> */
.L_x_691:
[----:B-1----:R-:W-:Y:S01]  /*47b0*/  FMUL.FTZ R0, R25, R8 ;  /* 0x0000000819007220 */ /* 0x002fe20000410000 */
[----:B------:R-:W-:-:S03]  /*47c0*/  FMUL.FTZ R8, R8, 0.5 ;  /* 0x3f00000008087820 */ /* 0x000fc60000410000 */
[----:B------:R-:W-:-:S04]  /*47d0*/  FFMA R9, -R0, R0, R25 ;  /* 0x0000000000097223 */ /* 0x000fc80000000119 */
[----:B------:R-:W-:-:S07]  /*47e0*/  FFMA R0, R9, R8, R0 ;  /* 0x0000000809007223 */ /* 0x000fce0000000000 */
.L_x_692:
[----:B------:R-:W-:Y:S05]  /*47f0*/  BSYNC.RECONVERGENT B5 ;  /* 0x0000000000057941 */ /* 0x000fea0003800200 */
.L_x_690:
[----:B------:R-:W0:Y:S01]  /*4800*/  LDCU UR4, c[0x0][0x39c] ;  /* 0x00007380ff0477ac */ /* 0x000e220008000800 */
[----:B------:R-:W1:Y:S01]  /*4810*/  LDC.64 R8, c[0x0][0x388] ;  /* 0x0000e200ff087b82 */ /* 0x000e620000000a00 */
[----:B------:R-:W-:Y:S02]  /*4820*/  HFMA2 R25, -RZ, RZ, 1.875, 0 ;  /* 0x3f800000ff197431 */ /* 0x000fe400000001ff */
[----:B0-----:R-:W-:-:S04]  /*4830*/  FMUL R0, R0, UR4 ;  /* 0x0000000400007c20 */ /* 0x001fc80008400000 */
[----:B------:R-:W1:Y:S02]  /*4840*/  F2I.TRUNC.NTZ R13, R0 ;  /* 0x00000000000d7305 */ /* 0x000e64000020f100 */
[----:B-1----:R-:W-:-:S05]  /*4850*/  IMAD.WIDE R8, R13, 0x4, R8 ;  /* 0x000000040d087825 */ /* 0x002fca00078e0208 */
[----:B------:R0:W-:Y:S02]  /*4860*/  REDG.E.ADD.F32.FTZ.RN.STRONG.GPU desc[UR36][R8.64], R25 ;  /* 0x00000019080079a6 */ /* 0x0001e4000c12f324 */
.L_x_689:
[----:B------:R-:W-:Y:S05]  /*4870*/  BSYNC.RECONVERGENT B4 ;  /* 0x0000000000047941 */ /* 0x000fea0003800200 */
.L_x_688:
[----:B------:R-:W-:-:S07]  /*4880*/  IADD3 R23, PT, PT, R23, 0x4, RZ ;  /* 0x0000000417177810 */ /* 0x000fce0007ffe0ff */
.L_x_672:
[----:B------:R-:W-:Y:S05]  /*4890*/  BSYNC.RECONVERGENT B3 ;  /* 0x0000000000037941 */ /* 0x000fea0003800200 */
.L_x_671:
        /* <DEDUP_REMOVED lines=31> */
.L_x_698:
[----:B-1----:R-:W-:Y:S01]  /*4a90*/  FMUL.FTZ R0, R25, R8 ;  /* 0x0000000819007220 */ /* 0x002fe20000410000 */
[----:B------:R-:W-:-:S03]  /*4aa0*/  FMUL.FTZ R8, R8, 0.5 ;  /* 0x3f00000008087820 */ /* 0x000fc60000410000 */
[----:B------:R-:W-:-:S04]  /*4ab0*/  FFMA R9, -R0, R0, R25 ;  /* 0x0000000000097223 */ /* 0x000fc80000000119 */
[----:B------:R-:W-:-:S07]  /*4ac0*/  FFMA R0, R9, R8, R0 ;  /* 0x0000000809007223 */ /* 0x000fce0000000000 */
.L_x_699:
[----:B------:R-:W-:Y:S05]  /*4ad0*/  BSYNC.RECONVERGENT B5 ;  /* 0x0000000000057941 */ /* 0x000fea0003800200 */
.L_x_697:
[----:B------:R-:W0:Y:S01]  /*4ae0*/  LDCU UR4, c[0x0][0x39c] ;  /* 0x00007380ff0477ac */ /* 0x000e220008000800 */
[----:B------:R-:W1:Y:S01]  /*4af0*/  LDC.64 R8, c[0x0][0x388] ;  /* 0x0000e200ff087b82 */ /* 0x000e620000000a00 */
[----:B------:R-:W-:Y:S02]  /*4b00*/  HFMA2 R27, -RZ, RZ, 1.875, 0 ;  /* 0x3f800000ff1b7431 */ /* 0x000fe400000001ff */
[----:B0-----:R-:W-:-:S04]  /*4b10*/  FMUL R0, R0, UR4 ;  /* 0x0000000400007c20 */ /* 0x001fc80008400000 */
[----:B------:R-:W1:Y:S02]  /*4b20*/  F2I.TRUNC.NTZ R25, R0 ;  /* 0x0000000000197305 */ /* 0x000e64000020f100 */
[----:B-1----:R-:W-:-:S05]  /*4b30*/  IMAD.WIDE R8, R25, 0x4, R8 ;  /* 0x0000000419087825 */ /* 0x002fca00078e0208 */
[----:B------:R0:W-:Y:S02]  /*4b40*/  REDG.E.ADD.F32.FTZ.RN.STRONG.GPU desc[UR36][R8.64], R27 ;  /* 0x0000001b080079a6 */ /* 0x0001e4000c12f324 */
.L_x_696:
[----:B------:R-:W-:Y:S05]  /*4b50*/  BSYNC.RECONVERGENT B4 ;  /* 0x0000000000047941 */ /* 0x000fea0003800200 */
.L_x_695:
        /* <DEDUP_REMOVED lines=22> */
.L_x_703:
[----:B-1----:R-:W-:Y:S01]  /*4cc0*/  FMUL.FTZ R0, R25, R8 ;  /* 0x0000000819007220 */ /* 0x002fe20000410000 */
[----:B------:R-:W-:-:S03]  /*4cd0*/  FMUL.FTZ R8, R8, 0.5 ;  /* 0x3f00000008087820 */ /* 0x000fc60000410000 */
[----:B------:R-:W-:-:S04]  /*4ce0*/  FFMA R9, -R0, R0, R25 ;  /* 0x0000000000097223 */ /* 0x000fc80000000119 */
[----:B------:R-:W-:-:S07]  /*4cf0*/  FFMA R0, R9, R8, R0 ;  /* 0x0000000809007223 */ /* 0x000fce0000000000 */
.L_x_704:
[----:B------:R-:W-:Y:S05]  /*4d00*/  BSYNC.RECONVERGENT B5 ;  /* 0x0000000000057941 */ /* 0x000fea0003800200 */
.L_x_702:
[----:B------:R-:W0:Y:S01]  /*4d10*/  LDCU UR4, c[0x0][0x39c] ;  /* 0x00007380ff0477ac */ /* 0x000e220008000800 */
[----:B------:R-:W1:Y:S01]  /*4d20*/  LDC.64 R8, c[0x0][0x388] ;  /* 0x0000e200ff087b82 */ /* 0x000e620000000a00 */
[----:B------:R-:W-:Y:S02]  /*4d30*/  HFMA2 R25, -RZ, RZ, 1.875, 0 ;  /* 0x3f800000ff197431 */ /* 0x000fe400000001ff */
[----:B0-----:R-:W-:-:S04]  /*4d40*/  FMUL R0, R0, UR4 ;  /* 0x0000000400007c20 */ /* 0x001fc80008400000 */
[----:B------:R-:W1:Y:S02]  /*4d50*/  F2I.TRUNC.NTZ R13, R0 ;  /* 0x00000000000d7305 */ /* 0x000e64000020f100 */
[----:B-1----:R-:W-:-:S05]  /*4d60*/  IMAD.WIDE R8, R13, 0x4, R8 ;  /* 0x000000040d087825 */ /* 0x002fca00078e0208 */
[----:B------:R0:W-:Y:S02]  /*4d70*/  REDG.E.ADD.F32.FTZ.RN.STRONG.GPU desc[UR36][R8.64], R25 ;  /* 0x00000019080079a6 */ /* 0x0001e4000c12f324 */
.L_x_701:
[----:B------:R-:W-:Y:S05]  /*4d80*/  BSYNC.RECONVERGENT B4 ;  /* 0x0000000000047941 */ /* 0x000fea0003800200 */
.L_x_700:
[----:B------:R-:W-:-:S07]  /*4d90*/  IADD3 R23, PT, PT, R23, 0x2, RZ ;  /* 0x0000000217177810 */ /* 0x000fce0007ffe0ff */
.L_x_694:
[----:B------:R-:W-:Y:S05]  /*4da0*/  BSYNC.RECONVERGENT B3 ;  /* 0x0000000000037941 */ /* 0x000fea0003800200 */
.L_x_693:
        /* <DEDUP_REMOVED lines=25> */
.L_x_706:
[----:B-1----:R-:W-:Y:S01]  /*4f40*/  FMUL.FTZ R0, R19, R8 ;  /* 0x0000000813007220 */ /* 0x002fe20000410000 */
[----:B------:R-:W-:-:S03]  /*4f50*/  FMUL.FTZ R8, R8, 0.5 ;  /* 0x3f00000008087820 */ /* 0x000fc60000410000 */
[----:B------:R-:W-:-:S04]  /*4f60*/  FFMA R9, -R0, R0, R19 ;  /* 0x0000000000097223 */ /* 0x000fc80000000113 */
[----:B------:R-:W-:-:S07]  /*4f70*/  FFMA R0, R9, R8, R0 ;  /* 0x0000000809007223 */ /* 0x000fce0000000000 */
.L_x_707:
[----:B------:R-:W-:Y:S05]  /*4f80*/  BSYNC.RECONVERGENT B3 ;  /* 0x0000000000037941 */ /* 0x000fea0003800200 */
.L_x_705:
[----:B------:R-:W0:Y:S01]  /*4f90*/  LDCU UR4, c[0x0][0x39c] ;  /* 0x00007380ff0477ac */ /* 0x000e220008000800 */
[----:B------:R-:W1:Y:S01]  /*4fa0*/  LDC.64 R8, c[0x0][0x388] ;  /* 0x0000e200ff087b82 */ /* 0x000e620000000a00 */
[----:B------:R-:W-:Y:S02]  /*4fb0*/  HFMA2 R19, -RZ, RZ, 1.875, 0 ;  /* 0x3f800000ff137431 */ /* 0x000fe400000001ff */
[----:B0-----:R-:W-:-:S04]  /*4fc0*/  FMUL R0, R0, UR4 ;  /* 0x0000000400007c20 */ /* 0x001fc80008400000 */
[----:B------:R-:W1:Y:S02]  /*4fd0*/  F2I.TRUNC.NTZ R13, R0 ;  /* 0x00000000000d7305 */ /* 0x000e64000020f100 */
[----:B-1----:R-:W-:-:S05]  /*4fe0*/  IMAD.WIDE R8, R13, 0x4, R8 ;  /* 0x000000040d087825 */ /* 0x002fca00078e0208 */
[----:B------:R1:W-:Y:S02]  /*4ff0*/  REDG.E.ADD.F32.FTZ.RN.STRONG.GPU desc[UR36][R8.64], R19 ;  /* 0x00000013080079a6 */ /* 0x0003e4000c12f324 */
.L_x_670:
[----:B------:R-:W-:Y:S05]  /*5000*/  BSYNC.RECONVERGENT B2 ;  /* 0x0000000000027941 */ /* 0x000fea0003800200 */
.L_x_669:
[----:B------:R-:W-:Y:S02]  /*5010*/  IADD3 R18, PT, PT, R18, 0x1, RZ ;  /* 0x0000000112127810 */ /* 0x000fe40007ffe0ff */
[----:B------:R-:W-:Y:S01]  /*5020*/  IADD3 R17, PT, PT, R17, 0x1, RZ ;  /* 0x0000000111117810 */ /* 0x000fe20007ffe0ff */
[----:B------:R-:W-:Y:S06]  /*5030*/  @P1 BRA `(.L_x_708) ;  /* 0xffffffd800f81947 */ /* 0x000fec000383ffff */
.L_x_540:
[----:B------:R-:W-:Y:S05]  /*5040*/  BSYNC B1 ;  /* 0x0000000000017941 */ /* 0x000fea0003800000 */
.L_x_538:
[----:B------:R-:W0:Y:S01]  /*5050*/  LDCU UR4, c[0x0][0x3a4] ;  /* 0x00007480ff0477ac */ /* 0x000e220008000800 */
[----:B------:R-:W-:Y:S01]  /*5060*/  IADD3 R7, PT, PT, R5, 0x1, RZ ;  /* 0x0000000105077810 */ /* 0x000fe20007ffe0ff */
[----:B------:R-:W-:Y:S01]  /*5070*/  BSSY B2, `(.L_x_709) ;  /* 0x00004aa000027945 */ /* 0x000fe20003800000 */
[----:B------:R-:W2:Y:S02]  /*5080*/  LDCU UR5, c[0x0][0x398] ;  /* 0x00007300ff0577ac */ /* 0x000ea40008000800 */
[----:B------:R-:W-:Y:S02]  /*5090*/  IADD3 R0, PT, PT, -R4, R7, RZ ;  /* 0x0000000704007210 */ /* 0x000fe40007ffe1ff */
[----:B01----:R-:W-:Y:S02]  /*50a0*/  MOV R9, UR4 ;  /* 0x0000000400097c02 */ /* 0x003fe40008000f00 */
[----:B--2---:R-:W-:Y:S02]  /*50b0*/  MOV R15, UR5 ;  /* 0x00000005000f7c02 */ /* 0x004fe40008000f00 */
[----:B------:R-:W-:-:S04]  /*50c0*/  ISETP.GT.AND P0, PT, R0, R9, PT ;  /* 0x000000090000720c */ /* 0x000fc80003f04270 */
[----:B------:R-:W-:-:S13]  /*50d0*/  ISETP.GE.OR P0, PT, R7, R15, P0 ;  /* 0x0000000f0700720c */ /* 0x000fda0000706670 */
[----:B------:R-:W-:Y:S05]  /*50e0*/  @P0 BRA `(.L_x_710) ;  /* 0x0000004800880947 */ /* 0x000fea0003800000 */
[----:B------:R-:W-:-:S07]  /*50f0*/  MOV R11, R7 ;  /* 0x00000007000b7202 */ /* 0x000fce0000000f00 */
.L_x_883:
[----:B------:R-:W-:Y:S01]  /*5100*/  ISETP.NE.AND P0, PT, R35, RZ, PT ;  /* 0x000000ff2300720c */ /* 0x000fe20003f05270 */
[----:B------:R-:W-:-:S12]  /*5110*/  BSSY B1, `(.L_x_711) ;  /* 0x0000496000017945 */ /* 0x000fd80003800000 */
[----:B-----5:R-:W-:Y:S05]  /*5120*/  @P0 BRA `(.L_x_712) ;  /* 0x00000024002c0947 */ /* 0x020fea0003800000 */
[----:B------:R-:W2:Y:S02]  /*5130*/  LDG.E.64 R8, desc[UR36][R2.64] ;  /* 0x0000002402087981 */ /* 0x000ea4000c1e1b00 */
[----:B--2---:R-:W-:-:S06]  /*5140*/  IMAD.WIDE R8, R6, 0x8, R8 ;  /* 0x0000000806087825 */ /* 0x004fcc00078e0208 */
[----:B------:R-:W2:Y:S02]  /*5150*/  LD.E.64 R8, desc[UR36][R8.64] ;  /* 0x0000002408087980 */ /* 0x000ea4000c101b00 */
[----:B--2---:R-:W-:-:S05]  /*5160*/  IMAD.WIDE R12, R5, 0x10, R8 ;  /* 0x00000010050c7825 */ /* 0x004fca00078e0208 */
[----:B------:R-:W2:Y:S02]  /*5170*/  LD.E R10, desc[UR36][R12.64] ;  /* 0x000000240c0a7980 */ /* 0x000ea4000c101900 */
[----:B--2---:R-:W-:-:S13]  /*5180*/  ISETP.GE.AND P0, PT, R10, 0x1, PT ;  /* 0x000000010a00780c */ /* 0x004fda0003f06270 */
[----:B------:R-:W-:Y:S05]  /*5190*/  @!P0 BRA `(.L_x_713) ;  /* 0x0000004800348947 */ /* 0x000fea0003800000 */
[----:B------:R-:W-:Y:S01]  /*51a0*/  IMAD.WIDE R8, R11, 0x10, R8 ;  /* 0x000000100b087825 */ /* 0x000fe200078e0208 */
[----:B------:R-:W5:Y:S04]  /*51b0*/  LD.E.64 R12, desc[UR36][R12.64+0x8] ;  /* 0x000008240c0c7980 */ /* 0x000f68000c101b00 */
[----:B------:R-:W2:Y:S04]  /*51c0*/  LD.E R28, desc[UR36][R8.64] ;  /* 0x00000024081c7980 */ /* 0x000ea8000c101900 */
[----:B------:R0:W5:Y:S02]  /*51d0*/  LD.E.64 R14, desc[UR36][R8.64+0x8] ;  /* 0x00000824080e7980 */ /* 0x000164000c101b00 */
[----:B-----5:R-:W-:Y:S01]  /*51e0*/  HFMA2 R21, -RZ, RZ, 0, 0 ;  /* 0x00000000ff157431 */ /* 0x020fe200000001ff */
[----:B------:R-:W-:Y:S01]  /*51f0*/  BSSY B4, `(.L_x_714) ;  /* 0x000023d000047945 */ /* 0x000fe20003800000 */
[----:B--2---:R-:W-:-:S02]  /*5200*/  LOP3.LUT R17, R28, 0x7, RZ, 0xc0, !PT ;  /* 0x000000071c117812 */ /* 0x004fc400078ec0ff */
[C---:B------:R-:W-:Y:S02]  /*5210*/  LOP3.LUT R20, R28.reuse, 0x3, RZ, 0xc0, !PT ;  /* 0x000000031c147812 */ /* 0x040fe400078ec0ff */
[----:B------:R-:W-:Y:S02]  /*5220*/  LOP3.LUT R22, R28, 0x7ffffff8, RZ, 0xc0, !PT ;  /* 0x7ffffff81c167812 */ /* 0x000fe400078ec0ff */
[----:B0-----:R-:W-:-:S07]  /*5230*/  IADD3 R23, PT, PT, R17, -0x1, RZ ;  /* 0xffffffff11177810 */ /* 0x001fce0007ffe0ff */
.L_x_798:
[----:B------:R-:W-:Y:S01]  /*5240*/  ISETP.GE.AND P0, PT, R28, 0x1, PT ;  /* 0x000000011c00780c */ /* 0x000fe20003f06270 */
[----:B------:R-:W-:Y:S05]  /*5250*/  YIELD ;  /* 0x0000000000007946 */ /* 0x000fea0003800000 */
[----:B------:R-:W-:Y:S07]  /*5260*/  BSSY B3, `(.L_x_715) ;  /* 0x0000232000037945 */ /* 0x000fee0003800000 */
[----:B01---5:R-:W-:Y:S05]  /*5270*/  @!P0 BRA `(.L_x_716) ;  /* 0x0000002000c08947 */ /* 0x023fea0003800000 */
[----:B------:R-:W-:-:S05]  /*5280*/  IMAD.WIDE.U32 R8, R21, 0x10, R12 ;  /* 0x0000001015087825 */ /* 0x000fca00078e000c */
        /* <DEDUP_REMOVED lines=9> */
.L_x_760:
[----:B------:R-:W-:-:S05]  /*5320*/  IMAD.WIDE.U32 R18, R27, 0x10, R14 ;  /* 0x000000101b127825 */ /* 0x000fca00078e000e */
[----:B------:R-:W2:Y:S04]  /*5330*/  LD.E R0, desc[UR36][R18.64+0x4] ;  /* 0x0000042412007980 */ /* 0x000ea8000c101900 */
[----:B0-----:R-:W3:Y:S04]  /*5340*/  LD.E R9, desc[UR36][R18.64] ;  /* 0x0000002412097980 */ /* 0x001ee8000c101900 */
        /* <DEDUP_REMOVED lines=23> */
.L_x_723:
[----:B-1----:R-:W-:Y:S01]  /*54c0*/  FMUL.FTZ R0, R9, R8 ;  /* 0x0000000809007220 */ /* 0x002fe20000410000 */
[----:B------:R-:W-:-:S03]  /*54d0*/  FMUL.FTZ R8, R8, 0.5 ;  /* 0x3f00000008087820 */ /* 0x000fc60000410000 */
[----:B------:R-:W-:-:S04]  /*54e0*/  FFMA R9, -R0, R0, R9 ;  /* 0x0000000000097223 */ /* 0x000fc80000000109 */
[----:B------:R-:W-:-:S07]  /*54f0*/  FFMA R0, R9, R8, R0 ;  /* 0x0000000809007223 */ /* 0x000fce0000000000 */
.L_x_724:
[----:B------:R-:W-:Y:S05]  /*5500*/  BSYNC.RECONVERGENT B8 ;  /* 0x0000000000087941 */ /* 0x000fea0003800200 */
.L_x_722:
[----:B------:R-:W0:Y:S01]  /*5510*/  LDCU UR4, c[0x0][0x39c] ;  /* 0x00007380ff0477ac */ /* 0x000e220008000800 */
[----:B------:R-:W1:Y:S01]  /*5520*/  LDC.64 R8, c[0x0][0x380] ;  /* 0x0000e000ff087b82 */ /* 0x000e620000000a00 */
[----:B------:R-:W-:Y:S02]  /*5530*/  HFMA2 R31, -RZ, RZ, 1.875, 0 ;  /* 0x3f800000ff1f7431 */ /* 0x000fe400000001ff */
[----:B0-----:R-:W-:-:S04]  /*5540*/  FMUL R0, R0, UR4 ;  /* 0x0000000400007c20 */ /* 0x001fc80008400000 */
[----:B------:R-:W1:Y:S02]  /*5550*/  F2I.TRUNC.NTZ R29, R0 ;  /* 0x00000000001d7305 */ /* 0x000e64000020f100 */
[----:B-1----:R-:W-:-:S05]  /*5560*/  IMAD.WIDE R8, R29, 0x4, R8 ;  /* 0x000000041d087825 */ /* 0x002fca00078e0208 */
[----:B------:R0:W-:Y:S02]  /*5570*/  REDG.E.ADD.F32.FTZ.RN.STRONG.GPU desc[UR36][R8.64], R31 ;  /* 0x0000001f080079a6 */ /* 0x0001e4000c12f324 */
.L_x_721:
[----:B------:R-:W-:Y:S05]  /*5580*/  BSYNC.RECONVERGENT B7 ;  /* 0x0000000000077941 */ /* 0x000fea0003800200 */
.L_x_720:
        /* <DEDUP_REMOVED lines=22> */
.L_x_728:
[----:B-1----:R-:W-:Y:S01]  /*56f0*/  FMUL.FTZ R0, R9, R8 ;  /* 0x0000000809007220 */ /* 0x002fe20000410000 */
[----:B------:R-:W-:-:S03]  /*5700*/  FMUL.FTZ R8, R8, 0.5 ;  /* 0x3f00000008087820 */ /* 0x000fc60000410000 */
[----:B------:R-:W-:-:S04]  /*5710*/  FFMA R9, -R0, R0, R9 ;  /* 0x0000000000097223 */ /* 0x000fc80000000109 */
[----:B------:R-:W-:-:S07]  /*5720*/  FFMA R0, R9, R8, R0 ;  /* 0x0000000809007223 */ /* 0x000fce0000000000 */
.L_x_729:
[----:B------:R-:W-:Y:S05]  /*5730*/  BSYNC.RECONVERGENT B8 ;  /* 0x0000000000087941 */ /* 0x000fea0003800200 */
.L_x_727:
[----:B------:R-:W0:Y:S01]  /*5740*/  LDCU UR4, c[0x0][0x39c] ;  /* 0x00007380ff0477ac */ /* 0x000e220008000800 */
[----:B------:R-:W1:Y:S01]  /*5750*/  LDC.64 R8, c[0x0][0x380] ;  /* 0x0000e000ff087b82 */ /* 0x000e620000000a00 */
[----:B------:R-:W-:Y:S02]  /*5760*/  HFMA2 R31, -RZ, RZ, 1.875, 0 ;  /* 0x3f800000ff1f7431 */ /* 0x000fe400000001ff */
[----:B0-----:R-:W-:-:S04]  /*5770*/  FMUL R0, R0, UR4 ;  /* 0x0000000400007c20 */ /* 0x001fc80008400000 */
[----:B------:R-:W1:Y:S02]  /*5780*/  F2I.TRUNC.NTZ R29, R0 ;  /* 0x00000000001d7305 */ /* 0x000e64000020f100 */
[----:B-1----:R-:W-:-:S05]  /*5790*/  IMAD.WIDE R8, R29, 0x4, R8 ;  /* 0x000000041d087825 */ /* 0x002fca00078e0208 */
[----:B------:R0:W-:Y:S02]  /*57a0*/  REDG.E.ADD.F32.FTZ.RN.STRONG.GPU desc[UR36][R8.64], R31 ;  /* 0x0000001f080079a6 */ /* 0x0001e4000c12f324 */
.L_x_726:
[----:B------:R-:W-:Y:S05]  /*57b0*/  BSYNC.RECONVERGENT B7 ;  /* 0x0000000000077941 */ /* 0x000fea0003800200 */
.L_x_725:
        /* <DEDUP_REMOVED lines=22> */
.L_x_733:
[----:B-1----:R-:W-:Y:S01]  /*5920*/  FMUL.FTZ R0, R9, R8 ;  /* 0x0000000809007220 */ /* 0x002fe20000410000 */
[----:B------:R-:W-:-:S03]  /*5930*/  FMUL.FTZ R8, R8, 0.5 ;  /* 0x3f00000008087820 */ /* 0x000fc60000410000 */
[----:B------:R-:W-:-:S04]  /*5940*/  FFMA R9, -R0, R0, R9 ;  /* 0x0000000000097223 */ /* 0x000fc80000000109 */
[----:B------:R-:W-:-:S07]  /*5950*/  FFMA R0, R9, R8, R0 ;  /* 0x0000000809007223 */ /* 0x000fce0000000000 */
.L_x_734:
[----:B------:R-:W-:Y:S05]  /*5960*/  BSYNC.RECONVERGENT B8 ;  /* 0x0000000000087941 */ /* 0x000fea0003800200 */
.L_x_732:
[----:B------:R-:W0:Y:S01]  /*5970*/  LDCU UR4, c[0x0][0x39c] ;  /* 0x00007380ff0477ac */ /* 0x000e220008000800 */
[----:B------:R-:W1:Y:S01]  /*5980*/  LDC.64 R8, c[0x0][0x380] ;  /* 0x0000e000ff087b82 */ /* 0x000e620000000a00 */
[----:B------:R-:W-:Y:S02]  /*5990*/  HFMA2 R31, -RZ, RZ, 1.875, 0 ;  /* 0x3f800000ff1f7431 */ /* 0x000fe400000001ff */
[----:B0-----:R-:W-:-:S04]  /*59a0*/  FMUL R0, R0, UR4 ;  /* 0x0000000400007c20 */ /* 0x001fc80008400000 */
[----:B------:R-:W1:Y:S02]  /*59b0*/  F2I.TRUNC.NTZ R29, R0 ;  /* 0x00000000001d7305 */ /* 0x000e64000020f100 */
[----:B-1----:R-:W-:-:S05]  /*59c0*/  IMAD.WIDE R8, R29, 0x4, R8 ;  /* 0x000000041d087825 */ /* 0x002fca00078e0208 */
[----:B------:R0:W-:Y:S02]  /*59d0*/  REDG.E.ADD.F32.FTZ.RN.STRONG.GPU desc[UR36][R8.64], R31 ;  /* 0x0000001f080079a6 */ /* 0x0001e4000c12f324 */
.L_x_731:
[----:B------:R-:W-:Y:S05]  /*59e0*/  BSYNC.RECONVERGENT B7 ;  /* 0x0000000000077941 */ /* 0x000fea0003800200 */
.L_x_730:
        /* <DEDUP_REMOVED lines=22> */
.L_x_738:
[----:B-1----:R-:W-:Y:S01]  /*5b50*/  FMUL.FTZ R0, R9, R8 ;  /* 0x0000000809007220 */ /* 0x002fe20000410000 */
[----:B------:R-:W-:-:S03]  /*5b60*/  FMUL.FTZ R8, R8, 0.5 ;  /* 0x3f00000008087820 */ /* 0x000fc60000410000 */
[----:B------:R-:W-:-:S04]  /*5b70*/  FFMA R9, -R0, R0, R9 ;  /* 0x0000000000097223 */ /* 0x000fc80000000109 */
[----:B------:R-:W-:-:S07]  /*5b80*/  FFMA R0, R9, R8, R0 ;  /* 0x0000000809007223 */ /* 0x000fce0000000000 */
.L_x_739:
[----:B------:R-:W-:Y:S05]  /*5b90*/  BSYNC.RECONVERGENT B8 ;  /* 0x0000000000087941 */ /* 0x000fea0003800200 */
.L_x_737:
[----:B------:R-:W0:Y:S01]  /*5ba0*/  LDCU UR4, c[0x0][0x39c] ;  /* 0x00007380ff0477ac */ /* 0x000e220008000800 */
[----:B------:R-:W1:Y:S01]  /*5bb0*/  LDC.64 R8, c[0x0][0x380] ;  /* 0x0000e000ff087b82 */ /* 0x000e620000000a00 */
[----:B------:R-:W-:Y:S02]  /*5bc0*/  HFMA2 R31, -RZ, RZ, 1.875, 0 ;  /* 0x3f800000ff1f7431 */ /* 0x000fe400000001ff */
[----:B0-----:R-:W-:-:S04]  /*5bd0*/  FMUL R0, R0, UR4 ;  /* 0x0000000400007c20 */ /* 0x001fc80008400000 */
[----:B------:R-:W1:Y:S02]  /*5be0*/  F2I.TRUNC.NTZ R29, R0 ;  /* 0x00000000001d7305 */ /* 0x000e64000020f100 */
[----:B-1----:R-:W-:-:S05]  /*5bf0*/  IMAD.WIDE R8, R29, 0x4, R8 ;  /* 0x000000041d087825 */ /* 0x002fca00078e0208 */
[----:B------:R0:W-:Y:S02]  /*5c00*/  REDG.E.ADD.F32.FTZ.RN.STRONG.GPU desc[UR36][R8.64], R31 ;  /* 0x0000001f080079a6 */ /* 0x0001e4000c12f324 */
.L_x_736:
[----:B------:R-:W-:Y:S05]  /*5c10*/  BSYNC.RECONVERGENT B7 ;  /* 0x0000000000077941 */ /* 0x000fea0003800200 */
.L_x_735:
        /* <DEDUP_REMOVED lines=22> */
.L_x_743:
[----:B-1----:R-:W-:Y:S01]  /*5d80*/  FMUL.FTZ R0, R9, R8 ;  /* 0x0000000809007220 */ /* 0x002fe20000410000 */
[----:B------:R-:W-:-:S03]  /*5d90*/  FMUL.FTZ R8, R8, 0.5 ;  /* 0x3f00000008087820 */ /* 0x000fc60000410000 */
[----:B------:R-:W-:-:S04]  /*5da0*/  FFMA R9, -R0, R0, R9 ;  /* 0x0000000000097223 */ /* 0x000fc80000000109 */
[----:B------:R-:W-:-:S07]  /*5db0*/  FFMA R0, R9, R8, R0 ;  /* 0x0000000809007223 */ /* 0x000fce0000000000 */
.L_x_744:
[----:B------:R-:W-:Y:S05]  /*5dc0*/  BSYNC.RECONVERGENT B8 ;  /* 0x0000000000087941 */ /* 0x000fea0003800200 */
.L_x_742:
[----:B------:R-:W0:Y:S01]  /*5dd0*/  LDCU UR4, c[0x0][0x39c] ;  /* 0x00007380ff0477ac */ /* 0x000e220008000800 */
[----:B------:R-:W1:Y:S01]  /*5de0*/  LDC.64 R8, c[0x0][0x380] ;  /* 0x0000e000ff087b82 */ /* 0x000e620000000a00 */
[----:B------:R-:W-:Y:S02]  /*5df0*/  HFMA2 R31, -RZ, RZ, 1.875, 0 ;  /* 0x3f800000ff1f7431 */ /* 0x000fe400000001ff */
[----:B0-----:R-:W-:-:S04]  /*5e00*/  FMUL R0, R0, UR4 ;  /* 0x0000000400007c20 */ /* 0x001fc80008400000 */
[----:B------:R-:W1:Y:S02]  /*5e10*/  F2I.TRUNC.NTZ R29, R0 ;  /* 0x00000000001d7305 */ /* 0x000e64000020f100 */
[----:B-1----:R-:W-:-:S05]  /*5e20*/  IMAD.WIDE R8, R29, 0x4, R8 ;  /* 0x000000041d087825 */ /* 0x002fca00078e0208 */
[----:B------:R0:W-:Y:S02]  /*5e30*/  REDG.E.ADD.F32.FTZ.RN.STRONG.GPU desc[UR36][R8.64], R31 ;  /* 0x0000001f080079a6 */ /* 0x0001e4000c12f324 */
.L_x_741:
[----:B------:R-:W-:Y:S05]  /*5e40*/  BSYNC.RECONVERGENT B7 ;  /* 0x0000000000077941 */ /* 0x000fea0003800200 */
.L_x_740:
        /* <DEDUP_REMOVED lines=22> */
.L_x_748:
[----:B-1----:R-:W-:Y:S01]  /*5fb0*/  FMUL.FTZ R0, R9, R8 ;  /* 0x0000000809007220 */ /* 0x002fe20000410000 */
[----:B------:R-:W-:-:S03]  /*5fc0*/  FMUL.FTZ R8, R8, 0.5 ;  /* 0x3f00000008087820 */ /* 0x000fc60000410000 */
[----:B------:R-:W-:-:S04]  /*5fd0*/  FFMA R9, -R0, R0, R9 ;  /* 0x0000000000097223 */ /* 0x000fc80000000109 */
[----:B------:R-:W-:-:S07]  /*5fe0*/  FFMA R0, R9, R8, R0 ;  /* 0x0000000809007223 */ /* 0x000fce0000000000 */
.L_x_749:
[----:B------:R-:W-:Y:S05]  /*5ff0*/  BSYNC.RECONVERGENT B8 ;  /* 0x0000000000087941 */ /* 0x000fea0003800200 */
.L_x_747:
[----:B------:R-:W0:Y:S01]  /*6000*/  LDCU UR4, c[0x0][0x39c] ;  /* 0x00007380ff0477ac */ /* 0x000e220008000800 */
[----:B------:R-:W1:Y:S01]  /*6010*/  LDC.64 R8, c[0x0][0x380] ;  /* 0x0000e000ff087b82 */ /* 0x000e620000000a00 */
[----:B------:R-:W-:Y:S02]  /*6020*/  HFMA2 R31, -RZ, RZ, 1.875, 0 ;  /* 0x3f800000ff1f7431 */ /* 0x000fe400000001ff */
[----:B0-----:R-:W-:-:S04]  /*6030*/  FMUL R0, R0, UR4 ;  /* 0x0000000400007c20 */ /* 0x001fc80008400000 */
[----:B------:R-:W1:Y:S02]  /*6040*/  F2I.TRUNC.NTZ R29, R0 ;  /* 0x00000000001d7305 */ /* 0x000e64000020f100 */
[----:B-1----:R-:W-:-:S05]  /*6050*/  IMAD.WIDE R8, R29, 0x4, R8 ;  /* 0x000000041d087825 */ /* 0x002fca00078e0208 */
[----:B------:R0:W-:Y:S02]  /*6060*/  REDG.E.ADD.F32.FTZ.RN.STRONG.GPU desc[UR36][R8.64], R31 ;  /* 0x0000001f080079a6 */ /* 0x0001e4000c12f324 */
.L_x_746:
[----:B------:R-:W-:Y:S05]  /*6070*/  BSYNC.RECONVERGENT B7 ;  /* 0x0000000000077941 */ /* 0x000fea0003800200 */
.L_x_745:
        /* <DEDUP_REMOVED lines=22> */
.L_x_753:
[----:B-1----:R-:W-:Y:S01]  /*61e0*/  FMUL.FTZ R0, R9, R8 ;  /* 0x0000000809007220 */ /* 0x002fe20000410000 */
[----:B------:R-:W-:-:S03]  /*61f0*/  FMUL.FTZ R8, R8, 0.5 ;  /* 0x3f00000008087820 */ /* 0x000fc60000410000 */
[----:B------:R-:W-:-:S04]  /*6200*/  FFMA R9, -R0, R0, R9 ;  /* 0x0000000000097223 */ /* 0x000fc80000000109 */
[----:B------:R-:W-:-:S07]  /*6210*/  FFMA R0, R9, R8, R0 ;  /* 0x0000000809007223 */ /* 0x000fce0000000000 */
.L_x_754:
[----:B------:R-:W-:Y:S05]  /*6220*/  BSYNC.RECONVERGENT B8 ;  /* 0x0000000000087941 */ /* 0x000fea0003800200 */
.L_x_752:
[----:B------:R-:W0:Y:S01]  /*6230*/  LDCU UR4, c[0x0][0x39c] ;  /* 0x00007380ff0477ac */ /* 0x000e220008000800 */
[----:B------:R-:W1:Y:S01]  /*6240*/  LDC.64 R8, c[0x0][0x380] ;  /* 0x0000e000ff087b82 */ /* 0x000e620000000a00 */
[----:B------:R-:W-:Y:S02]  /*6250*/  HFMA2 R31, -RZ, RZ, 1.875, 0 ;  /* 0x3f800000ff1f7431 */ /* 0x000fe400000001ff */
[----:B0-----:R-:W-:-:S04]  /*6260*/  FMUL R0, R0, UR4 ;  /* 0x0000000400007c20 */ /* 0x001fc80008400000 */
[----:B------:R-:W1:Y:S02]  /*6270*/  F2I.TRUNC.NTZ R29, R0 ;  /* 0x00000000001d7305 */ /* 0x000e64000020f100 */
[----:B-1----:R-:W-:-:S05]  /*6280*/  IMAD.WIDE R8, R29, 0x4, R8 ;  /* 0x000000041d087825 */ /* 0x002fca00078e0208 */
[----:B------:R0:W-:Y:S02]  /*6290*/  REDG.E.ADD.F32.FTZ.RN.STRONG.GPU desc[UR36][R8.64], R31 ;  /* 0x0000001f080079a6 */ /* 0x0001e4000c12f324 */
.L_x_751:
[----:B------:R-:W-:Y:S05]  /*62a0*/  BSYNC.RECONVERGENT B7 ;  /* 0x0000000000077941 */ /* 0x000fea0003800200 */
.L_x_750:
        /* <DEDUP_REMOVED lines=22> */
.L_x_758:
[----:B-1----:R-:W-:Y:S01]  /*6410*/  FMUL.FTZ R0, R9, R8 ;  /* 0x0000000809007220 */ /* 0x002fe20000410000 */
[----:B------:R-:W-:-:S03]  /*6420*/  FMUL.FTZ R8, R8, 0.5 ;  /* 0x3f00000008087820 */ /* 0x000fc60000410000 */
[----:B------:R-:W-:-:S04]  /*6430*/  FFMA R9, -R0, R0, R9 ;  /* 0x0000000000097223 */ /* 0x000fc80000000109 */
[----:B------:R-:W-:-:S07]  /*6440*/  FFMA R0, R9, R8, R0 ;  /* 0x0000000809007223 */ /* 0x000fce0000000000 */
.L_x_759:
[----:B------:R-:W-:Y:S05]  /*6450*/  BSYNC.RECONVERGENT B8 ;  /* 0x0000000000087941 */ /* 0x000fea0003800200 */
.L_x_757:
[----:B------:R-:W0:Y:S01]  /*6460*/  LDCU UR4, c[0x0][0x39c] ;  /* 0x00007380ff0477ac */ /* 0x000e220008000800 */
[----:B------:R-:W1:Y:S01]  /*6470*/  LDC.64 R8, c[0x0][0x380] ;  /* 0x0000e000ff087b82 */ /* 0x000e620000000a00 */
[----:B------:R-:W-:Y:S02]  /*6480*/  HFMA2 R29, -RZ, RZ, 1.875, 0 ;  /* 0x3f800000ff1d7431 */ /* 0x000fe400000001ff */
[----:B0-----:R-:W-:-:S04]  /*6490*/  FMUL R0, R0, UR4 ;  /* 0x0000000400007c20 */ /* 0x001fc80008400000 */
[----:B------:R-:W1:Y:S02]  /*64a0*/  F2I.TRUNC.NTZ R19, R0 ;  /* 0x0000000000137305 */ /* 0x000e64000020f100 */
[----:B-1----:R-:W-:-:S05]  /*64b0*/  IMAD.WIDE R8, R19, 0x4, R8 ;  /* 0x0000000413087825 */ /* 0x002fca00078e0208 */
[----:B------:R0:W-:Y:S02]  /*64c0*/  REDG.E.ADD.F32.FTZ.RN.STRONG.GPU desc[UR36][R8.64], R29 ;  /* 0x0000001d080079a6 */ /* 0x0001e4000c12f324 */
.L_x_756:
[----:B------:R-:W-:Y:S05]  /*64d0*/  BSYNC.RECONVERGENT B7 ;  /* 0x0000000000077941 */ /* 0x000fea0003800200 */
.L_x_755:
[----:B------:R-:W-:Y:S05]  /*64e0*/  @P0 BRA `(.L_x_760) ;  /* 0xffffffec008c0947 */ /* 0x000fea000383ffff */
[----:B------:R-:W-:Y:S05]  /*64f0*/  BSYNC B5 ;  /* 0x0000000000057941 */ /* 0x000fea0003800000 */
.L_x_719:
[----:B------:R-:W-:-:S07]  /*6500*/  MOV R27, R22 ;  /* 0x00000016001b7202 */ /* 0x000fce0000000f00 */
.L_x_718:
[----:B------:R-:W-:Y:S05]  /*6510*/  BSYNC B6 ;  /* 0x0000000000067941 */ /* 0x000fea0003800000 */
.L_x_717:
[----:B------:R-:W-:-:S13]  /*6520*/  ISETP.NE.AND P0, PT, R17, RZ, PT ;  /* 0x000000ff1100720c */ /* 0x000fda0003f05270 */
[----:B------:R-:W-:Y:S05]  /*6530*/  @!P0 BRA `(.L_x_716) ;  /* 0x0000001000108947 */ /* 0x000fea0003800000 */
[----:B------:R-:W-:Y:S01]  /*6540*/  ISETP.GE.U32.AND P0, PT, R23, 0x3, PT ;  /* 0x000000031700780c */ /* 0x000fe20003f06070 */
[----:B------:R-:W-:-:S12]  /*6550*/  BSSY.RECONVERGENT B5, `(.L_x_761) ;  /* 0x0000090000057945 */ /* 0x000fd80003800200 */
[----:B------:R-:W-:Y:S05]  /*6560*/  @!P0 BRA `(.L_x_762) ;  /* 0x0000000800388947 */ /* 0x000fea0003800000 */
[----:B------:R-:W-:Y:S01]  /*6570*/  IMAD.WIDE.U32 R18, R27, 0x10, R14 ;  /* 0x000000101b127825 */ /* 0x000fe200078e000e */
[----:B------:R-:W1:Y:S04]  /*6580*/  LDCU UR4, c[0x0][0x3a0] ;  /* 0x00007400ff0477ac */ /* 0x000e680008000800 */
[----:B------:R-:W2:Y:S04]  /*6590*/  LD.E R0, desc[UR36][R18.64+0x4] ;  /* 0x0000042412007980 */ /* 0x000ea8000c101900 */
[----:B0-----:R-:W3:Y:S04]  /*65a0*/  LD.E R9, desc[UR36][R18.64] ;  /* 0x0000002412097980 */ /* 0x001ee8000c101900 */
        /* <DEDUP_REMOVED lines=19> */
.L_x_766:
[----:B-1----:R-:W-:Y:S01]  /*66e0*/  FMUL.FTZ R0, R9, R8 ;  /* 0x0000000809007220 */ /* 0x002fe20000410000 */
[----:B------:R-:W-:-:S03]  /*66f0*/  FMUL.FTZ R8, R8, 0.5 ;  /* 0x3f00000008087820 */ /* 0x000fc60000410000 */
[----:B------:R-:W-:-:S04]  /*6700*/  FFMA R9, -R0, R0, R9 ;  /* 0x0000000000097223 */ /* 0x000fc80000000109 */
[----:B------:R-:W-:-:S07]  /*6710*/  FFMA R0, R9, R8, R0 ;  /* 0x0000000809007223 */ /* 0x000fce0000000000 */
.L_x_767:
[----:B------:R-:W-:Y:S05]  /*6720*/  BSYNC.RECONVERGENT B7 ;  /* 0x0000000000077941 */ /* 0x000fea0003800200 */
.L_x_765:
[----:B------:R-:W0:Y:S01]  /*6730*/  LDCU UR4, c[0x0][0x39c] ;  /* 0x00007380ff0477ac */ /* 0x000e220008000800 */
[----:B------:R-:W1:Y:S01]  /*6740*/  LDC.64 R8, c[0x0][0x380] ;  /* 0x0000e000ff087b82 */ /* 0x000e620000000a00 */
[----:B------:R-:W-:Y:S02]  /*6750*/  HFMA2 R31, -RZ, RZ, 1.875, 0 ;  /* 0x3f800000ff1f7431 */ /* 0x000fe400000001ff */
[----:B0-----:R-:W-:-:S04]  /*6760*/  FMUL R0, R0, UR4 ;  /* 0x0000000400007c20 */ /* 0x001fc80008400000 */
[----:B------:R-:W1:Y:S02]  /*6770*/  F2I.TRUNC.NTZ R29, R0 ;  /* 0x00000000001d7305 */ /* 0x000e64000020f100 */
[----:B-1----:R-:W-:-:S05]  /*6780*/  IMAD.WIDE R8, R29, 0x4, R8 ;  /* 0x000000041d087825 */ /* 0x002fca00078e0208 */
[----:B------:R0:W-:Y:S02]  /*6790*/  REDG.E.ADD.F32.FTZ.RN.STRONG.GPU desc[UR36][R8.64], R31 ;  /* 0x0000001f080079a6 */ /* 0x0001e4000c12f324 */
.L_x_764:
[----:B------:R-:W-:Y:S05]  /*67a0*/  BSYNC.RECONVERGENT B6 ;  /* 0x0000000000067941 */ /* 0x000fea0003800200 */
.L_x_763:
        /* <DEDUP_REMOVED lines=22> */
.L_x_771:
[----:B-1----:R-:W-:Y:S01]  /*6910*/  FMUL.FTZ R0, R9, R8 ;  /* 0x0000000809007220 */ /* 0x002fe20000410000 */
[----:B------:R-:W-:-:S03]  /*6920*/  FMUL.FTZ R8, R8, 0.5 ;  /* 0x3f00000008087820 */ /* 0x000fc60000410000 */
[----:B------:R-:W-:-:S04]  /*6930*/  FFMA R9, -R0, R0, R9 ;  /* 0x0000000000097223 */ /* 0x000fc80000000109 */
[----:B------:R-:W-:-:S07]  /*6940*/  FFMA R0, R9, R8, R0 ;  /* 0x0000000809007223 */ /* 0x000fce0000000000 */
.L_x_772:
[----:B------:R-:W-:Y:S05]  /*6950*/  BSYNC.RECONVERGENT B7 ;  /* 0x0000000000077941 */ /* 0x000fea0003800200 */
.L_x_770:
[----:B------:R-:W0:Y:S01]  /*6960*/  LDCU UR4, c[0x0][0x39c] ;  /* 0x00007380ff0477ac */ /* 0x000e220008000800 */
[----:B------:R-:W1:Y:S01]  /*6970*/  LDC.64 R8, c[0x0][0x380] ;  /* 0x0000e000ff087b82 */ /* 0x000e620000000a00 */
[----:B------:R-:W-:Y:S02]  /*6980*/  HFMA2 R31, -RZ, RZ, 1.875, 0 ;  /* 0x3f800000ff1f7431 */ /* 0x000fe400000001ff */
[----:B0-----:R-:W-:-:S04]  /*6990*/  FMUL R0, R0, UR4 ;  /* 0x0000000400007c20 */ /* 0x001fc80008400000 */
[----:B------:R-:W1:Y:S02]  /*69a0*/  F2I.TRUNC.NTZ R29, R0 ;  /* 0x00000000001d7305 */ /* 0x000e64000020f100 */
[----:B-1----:R-:W-:-:S05]  /*69b0*/  IMAD.WIDE R8, R29, 0x4, R8 ;  /* 0x000000041d087825 */ /* 0x002fca00078e0208 */
[----:B------:R0:W-:Y:S02]  /*69c0*/  REDG.E.ADD.F32.FTZ.RN.STRONG.GPU desc[UR36][R8.64], R31 ;  /* 0x0000001f080079a6 */ /* 0x0001e4000c12f324 */
.L_x_769:
[----:B------:R-:W-:Y:S05]  /*69d0*/  BSYNC.RECONVERGENT B6 ;  /* 0x0000000000067941 */ /* 0x000fea0003800200 */
.L_x_768:
        /* <DEDUP_REMOVED lines=22> */
.L_x_776:
[----:B-1----:R-:W-:Y:S01]  /*6b40*/  FMUL.FTZ R0, R9, R8 ;  /* 0x0000000809007220 */ /* 0x002fe20000410000 */
[----:B------:R-:W-:-:S03]  /*6b50*/  FMUL.FTZ R8, R8, 0.5 ;  /* 0x3f00000008087820 */ /* 0x000fc60000410000 */
[----:B------:R-:W-:-:S04]  /*6b60*/  FFMA R9, -R0, R0, R9 ;  /* 0x0000000000097223 */ /* 0x000fc80000000109 */
[----:B------:R-:W-:-:S07]  /*6b70*/  FFMA R0, R9, R8, R0 ;  /* 0x0000000809007223 */ /* 0x000fce0000000000 */
.L_x_777:
[----:B------:R-:W-:Y:S05]  /*6b80*/  BSYNC.RECONVERGENT B7 ;  /* 0x0000000000077941 */ /* 0x000fea0003800200 */
.L_x_775:
[----:B------:R-:W0:Y:S01]  /*6b90*/  LDCU UR4, c[0x0][0x39c] ;  /* 0x00007380ff0477ac */ /* 0x000e220008000800 */
[----:B------:R-:W1:Y:S01]  /*6ba0*/  LDC.64 R8, c[0x0][0x380] ;  /* 0x0000e000ff087b82 */ /* 0x000e620000000a00 */
[----:B------:R-:W-:Y:S02]  /*6bb0*/  HFMA2 R31, -RZ, RZ, 1.875, 0 ;  /* 0x3f800000ff1f7431 */ /* 0x000fe400000001ff */
[----:B0-----:R-:W-:-:S04]  /*6bc0*/  FMUL R0, R0, UR4 ;  /* 0x0000000400007c20 */ /* 0x001fc80008400000 */
[----:B------:R-:W1:Y:S02]  /*6bd0*/  F2I.TRUNC.NTZ R29, R0 ;  /* 0x00000000001d7305 */ /* 0x000e64000020f100 */
[----:B-1----:R-:W-:-:S05]  /*6be0*/  IMAD.WIDE R8, R29, 0x4, R8 ;  /* 0x000000041d087825 */ /* 0x002fca00078e0208 */
[----:B------:R0:W-:Y:S02]  /*6bf0*/  REDG.E.ADD.F32.FTZ.RN.STRONG.GPU desc[UR36][R8.64], R31 ;  /* 0x0000001f080079a6 */ /* 0x0001e4000c12f324 */
.L_x_774:
[----:B------:R-:W-:Y:S05]  /*6c00*/  BSYNC.RECONVERGENT B6 ;  /* 0x0000000000067941 */ /* 0x000fea0003800200 */
.L_x_773:
        /* <DEDUP_REMOVED lines=22> */
.L_x_781:
[----:B-1----:R-:W-:Y:S01]  /*6d70*/  FMUL.FTZ R0, R9, R8 ;  /* 0x0000000809007220 */ /* 0x002fe20000410000 */
[----:B------:R-:W-:-:S03]  /*6d80*/  FMUL.FTZ R8, R8, 0.5 ;  /* 0x3f00000008087820 */ /* 0x000fc60000410000 */
[----:B------:R-:W-:-:S04]  /*6d90*/  FFMA R9, -R0, R0, R9 ;  /* 0x0000000000097223 */ /* 0x000fc80000000109 */
[----:B------:R-:W-:-:S07]  /*6da0*/  FFMA R0, R9, R8, R0 ;  /* 0x0000000809007223 */ /* 0x000fce0000000000 */
.L_x_782:
[----:B------:R-:W-:Y:S05]  /*6db0*/  BSYNC.RECONVERGENT B7 ;  /* 0x0000000000077941 */ /* 0x000fea0003800200 */
.L_x_780:
[----:B------:R-:W0:Y:S01]  /*6dc0*/  LDCU UR4, c[0x0][0x39c] ;  /* 0x00007380ff0477ac */ /* 0x000e220008000800 */
[----:B------:R-:W1:Y:S01]  /*6dd0*/  LDC.64 R8, c[0x0][0x380] ;  /* 0x0000e000ff087b82 */ /* 0x000e620000000a00 */
[----:B------:R-:W-:Y:S02]  /*6de0*/  HFMA2 R29, -RZ, RZ, 1.875, 0 ;  /* 0x3f800000ff1d7431 */ /* 0x000fe400000001ff */
[----:B0-----:R-:W-:-:S04]  /*6df0*/  FMUL R0, R0, UR4 ;  /* 0x0000000400007c20 */ /* 0x001fc80008400000 */
[----:B------:R-:W1:Y:S02]  /*6e00*/  F2I.TRUNC.NTZ R19, R0 ;  /* 0x0000000000137305 */ /* 0x000e64000020f100 */
[----:B-1----:R-:W-:-:S05]  /*6e10*/  IMAD.WIDE R8, R19, 0x4, R8 ;  /* 0x0000000413087825 */ /* 0x002fca00078e0208 */
[----:B------:R0:W-:Y:S02]  /*6e20*/  REDG.E.ADD.F32.FTZ.RN.STRONG.GPU desc[UR36][R8.64], R29 ;  /* 0x0000001d080079a6 */ /* 0x0001e4000c12f324 */
.L_x_779:
[----:B------:R-:W-:Y:S05]  /*6e30*/  BSYNC.RECONVERGENT B6 ;  /* 0x0000000000067941 */ /* 0x000fea0003800200 */
.L_x_778:
[----:B------:R-:W-:-:S07]  /*6e40*/  IADD3 R27, PT, PT, R27, 0x4, RZ ;  /* 0x000000041b1b7810 */ /* 0x000fce0007ffe0ff */
.L_x_762:
[----:B------:R-:W-:Y:S05]  /*6e50*/  BSYNC.RECONVERGENT B5 ;  /* 0x0000000000057941 */ /* 0x000fea0003800200 */
.L_x_761:
[----:B------:R-:W-:-:S13]  /*6e60*/  ISETP.NE.AND P0, PT, R20, RZ, PT ;  /* 0x000000ff1400720c */ /* 0x000fda0003f05270 */
[----:B------:R-:W-:Y:S05]  /*6e70*/  @!P0 BRA `(.L_x_716) ;  /* 0x0000000400c08947 */ /* 0x000fea0003800000 */
[----:B------:R-:W-:Y:S01]  /*6e80*/  ISETP.NE.AND P0, PT, R20, 0x1, PT ;  /* 0x000000011400780c */ /* 0x000fe20003f05270 */
        /* <DEDUP_REMOVED lines=25> */
.L_x_788:
[----:B-1----:R-:W-:Y:S01]  /*7020*/  FMUL.FTZ R0, R9, R8 ;  /* 0x0000000809007220 */ /* 0x002fe20000410000 */
[----:B------:R-:W-:-:S03]  /*7030*/  FMUL.FTZ R8, R8, 0.5 ;  /* 0x3f00000008087820 */ /* 0x000fc60000410000 */
[----:B------:R-:W-:-:S04]  /*7040*/  FFMA R9, -R0, R0, R9 ;  /* 0x0000000000097223 */ /* 0x000fc80000000109 */
[----:B------:R-:W-:-:S07]  /*7050*/  FFMA R0, R9, R8, R0 ;  /* 0x0000000809007223 */ /* 0x000fce0000000000 */
.L_x_789:
[----:B------:R-:W-:Y:S05]  /*7060*/  BSYNC.RECONVERGENT B7 ;  /* 0x0000000000077941 */ /* 0x000fea0003800200 */
.L_x_787:
[----:B------:R-:W0:Y:S01]  /*7070*/  LDCU UR4, c[0x0][0x39c] ;  /* 0x00007380ff0477ac */ /* 0x000e220008000800 */
[----:B------:R-:W1:Y:S01]  /*7080*/  LDC.64 R8, c[0x0][0x380] ;  /* 0x0000e000ff087b82 */ /* 0x000e620000000a00 */
[----:B------:R-:W-:Y:S02]  /*7090*/  HFMA2 R31, -RZ, RZ, 1.875, 0 ;  /* 0x3f800000ff1f7431 */ /* 0x000fe400000001ff */
[----:B0-----:R-:W-:-:S04]  /*70a0*/  FMUL R0, R0, UR4 ;  /* 0x0000000400007c20 */ /* 0x001fc80008400000 */
[----:B------:R-:W1:Y:S02]  /*70b0*/  F2I.TRUNC.NTZ R29, R0 ;  /* 0x00000000001d7305 */ /* 0x000e64000020f100 */
[----:B-1----:R-:W-:-:S05]  /*70c0*/  IMAD.WIDE R8, R29, 0x4, R8 ;  /* 0x000000041d087825 */ /* 0x002fca00078e0208 */
[----:B------:R0:W-:Y:S02]  /*70d0*/  REDG.E.ADD.F32.FTZ.RN.STRONG.GPU desc[UR36][R8.64], R31 ;  /* 0x0000001f080079a6 */ /* 0x0001e4000c12f324 */
.L_x_786:
[----:B------:R-:W-:Y:S05]  /*70e0*/  BSYNC.RECONVERGENT B6 ;  /* 0x0000000000067941 */ /* 0x000fea0003800200 */
.L_x_785:
        /* <DEDUP_REMOVED lines=22> */
.L_x_793:
[----:B-1----:R-:W-:Y:S01]  /*7250*/  FMUL.FTZ R0, R9, R8 ;  /* 0x0000000809007220 */ /* 0x002fe20000410000 */
[----:B------:R-:W-:-:S03]  /*7260*/  FMUL.FTZ R8, R8, 0.5 ;  /* 0x3f00000008087820 */ /* 0x000fc60000410000 */
[----:B------:R-:W-:-:S04]  /*7270*/  FFMA R9, -R0, R0, R9 ;  /* 0x0000000000097223 */ /* 0x000fc80000000109 */
[----:B------:R-:W-:-:S07]  /*7280*/  FFMA R0, R9, R8, R0 ;  /* 0x0000000809007223 */ /* 0x000fce0000000000 */
.L_x_794:
[----:B------:R-:W-:Y:S05]  /*7290*/  BSYNC.RECONVERGENT B7 ;  /* 0x0000000000077941 */ /* 0x000fea0003800200 */
.L_x_792:
[----:B------:R-:W0:Y:S01]  /*72a0*/  LDCU UR4, c[0x0][0x39c] ;  /* 0x00007380ff0477ac */ /* 0x000e220008000800 */
[----:B------:R-:W1:Y:S01]  /*72b0*/  LDC.64 R8, c[0x0][0x380] ;  /* 0x0000e000ff087b82 */ /* 0x000e620000000a00 */
[----:B------:R-:W-:Y:S02]  /*72c0*/  HFMA2 R29, -RZ, RZ, 1.875, 0 ;  /* 0x3f800000ff1d7431 */ /* 0x000fe400000001ff */
[----:B0-----:R-:W-:-:S04]  /*72d0*/  FMUL R0, R0, UR4 ;  /* 0x0000000400007c20 */ /* 0x001fc80008400000 */
[----:B------:R-:W1:Y:S02]  /*72e0*/  F2I.TRUNC.NTZ R19, R0 ;  /* 0x0000000000137305 */ /* 0x000e64000020f100 */
[----:B-1----:R-:W-:-:S05]  /*72f0*/  IMAD.WIDE R8, R19, 0x4, R8 ;  /* 0x0000000413087825 */ /* 0x002fca00078e0208 */
[----:B------:R0:W-:Y:S02]  /*7300*/  REDG.E.ADD.F32.FTZ.RN.STRONG.GPU desc[UR36][R8.64], R29 ;  /* 0x0000001d080079a6 */ /* 0x0001e4000c12f324 */
.L_x_791:
[----:B------:R-:W-:Y:S05]  /*7310*/  BSYNC.RECONVERGENT B6 ;  /* 0x0000000000067941 */ /* 0x000fea0003800200 */
.L_x_790:
[----:B------:R-:W-:-:S07]  /*7320*/  IADD3 R27, PT, PT, R27, 0x2, RZ ;  /* 0x000000021b1b7810 */ /* 0x000fce0007ffe0ff */
.L_x_784:
[----:B------:R-:W-:Y:S05]  /*7330*/  BSYNC.RECONVERGENT B5 ;  /* 0x0000000000057941 */ /* 0x000fea0003800200 */
.L_x_783:
        /* <DEDUP_REMOVED lines=24> */
.L_x_796:
[----:B-1----:R-:W-:Y:S01]  /*74c0*/  FMUL.FTZ R0, R27, R8 ;  /* 0x000000081b007220 */ /* 0x002fe20000410000 */
[----:B------:R-:W-:-:S03]  /*74d0*/  FMUL.FTZ R8, R8, 0.5 ;  /* 0x3f00000008087820 */ /* 0x000fc60000410000 */
[----:B------:R-:W-:-:S04]  /*74e0*/  FFMA R9, -R0, R0, R27 ;  /* 0x0000000000097223 */ /* 0x000fc8000000011b */
[----:B------:R-:W-:-:S07]  /*74f0*/  FFMA R0, R9, R8, R0 ;  /* 0x0000000809007223 */ /* 0x000fce0000000000 */
.L_x_797:
[----:B------:R-:W-:Y:S05]  /*7500*/  BSYNC.RECONVERGENT B5 ;  /* 0x0000000000057941 */ /* 0x000fea0003800200 */
.L_x_795:
[----:B------:R-:W0:Y:S01]  /*7510*/  LDCU UR4, c[0x0][0x39c] ;  /* 0x00007380ff0477ac */ /* 0x000e220008000800 */
[----:B------:R-:W1:Y:S01]  /*7520*/  LDC.64 R8, c[0x0][0x380] ;  /* 0x0000e000ff087b82 */ /* 0x000e620000000a00 */
[----:B------:R-:W-:Y:S02]  /*7530*/  HFMA2 R25, -RZ, RZ, 1.875, 0 ;  /* 0x3f800000ff197431 */ /* 0x000fe400000001ff */
[----:B0-----:R-:W-:-:S04]  /*7540*/  FMUL R0, R0, UR4 ;  /* 0x0000000400007c20 */ /* 0x001fc80008400000 */
[----:B------:R-:W1:Y:S02]  /*7550*/  F2I.TRUNC.NTZ R19, R0 ;  /* 0x0000000000137305 */ /* 0x000e64000020f100 */
[----:B-1----:R-:W-:-:S05]  /*7560*/  IMAD.WIDE R8, R19, 0x4, R8 ;  /* 0x0000000413087825 */ /* 0x002fca00078e0208 */
[----:B------:R1:W-:Y:S02]  /*7570*/  REDG.E.ADD.F32.FTZ.RN.STRONG.GPU desc[UR36][R8.64], R25 ;  /* 0x00000019080079a6 */ /* 0x0003e4000c12f324 */
.L_x_716:
[----:B------:R-:W-:Y:S05]  /*7580*/  BSYNC B3 ;  /* 0x0000000000037941 */ /* 0x000fea0003800000 */
.L_x_715:
[----:B------:R-:W-:-:S04]  /*7590*/  IADD3 R21, PT, PT, R21, 0x1, RZ ;  /* 0x0000000115157810 */ /* 0x000fc80007ffe0ff */
[----:B------:R-:W-:-:S13]  /*75a0*/  ISETP.NE.AND P0, PT, R21, R10, PT ;  /* 0x0000000a1500720c */ /* 0x000fda0003f05270 */
[----:B------:R-:W-:Y:S05]  /*75b0*/  @P0 BRA `(.L_x_798) ;  /* 0xffffffdc00200947 */ /* 0x000fea000383ffff */
[----:B------:R-:W-:Y:S05]  /*75c0*/  BSYNC B4 ;  /* 0x0000000000047941 */ /* 0x000fea0003800000 */
.L_x_714:
[----:B------:R-:W-:Y:S05]  /*75d0*/  BRA `(.L_x_713) ;  /* 0x0000002400247947 */ /* 0x000fea0003800000 */
.L_x_712:
        /* <DEDUP_REMOVED lines=11> */
[----:B-----5:R-:W-:-:S02]  /*7690*/  MOV R21, RZ ;  /* 0x000000ff00157202 */ /* 0x020fc40000000f00 */
[C---:B--2---:R-:W-:Y:S02]  /*76a0*/  LOP3.LUT R17, R28.reuse, 0x7, RZ, 0xc0, !PT ;  /* 0x000000071c117812 */ /* 0x044fe400078ec0ff */
[C---:B------:R-:W-:Y:S02]  /*76b0*/  LOP3.LUT R20, R28.reuse, 0x3, RZ, 0xc0, !PT ;  /* 0x000000031c147812 */ /* 0x040fe400078ec0ff */
[----:B------:R-:W-:Y:S02]  /*76c0*/  LOP3.LUT R22, R28, 0x7ffffff8, RZ, 0xc0, !PT ;  /* 0x7ffffff81c167812 */ /* 0x000fe400078ec0ff */
[----:B0-----:R-:W-:-:S07]  /*76d0*/  IADD3 R23, PT, PT, R17, -0x1, RZ ;  /* 0xffffffff11177810 */ /* 0x001fce0007ffe0ff */
.L_x_882:
[----:B------:R-:W-:Y:S01]  /*76e0*/  ISETP.GE.AND P0, PT, R28, 0x1, PT ;  /* 0x000000011c00780c */ /* 0x000fe20003f06270 */
[----:B------:R-:W-:Y:S05]  /*76f0*/  YIELD ;  /* 0x0000000000007946 */ /* 0x000fea0003800000 */
[----:B01----:R-:W-:Y:S01]  /*7700*/  MOV R9, R21 ;  /* 0x0000001500097202 */ /* 0x003fe20000000f00 */
[----:B------:R-:W-:Y:S01]  /*7710*/  BSSY B3, `(.L_x_799) ;  /* 0x0000234000037945 */ /* 0x000fe20003800000 */
[----:B------:R-:W-:-:S04]  /*7720*/  IADD3 R21, PT, PT, R21, 0x1, RZ ;  /* 0x0000000115157810 */ /* 0x000fc80007ffe0ff */
[----:B------:R-:W-:Y:S01]  /*7730*/  ISETP.NE.AND P1, PT, R21, R10, PT ;  /* 0x0000000a1500720c */ /* 0x000fe20003f25270 */
[----:B-----5:R-:W-:-:S12]  /*7740*/  @!P0 BRA `(.L_x_800) ;  /* 0x0000002000c08947 */ /* 0x020fd80003800000 */
[----:B------:R-:W-:-:S05]  /*7750*/  IMAD.WIDE.U32 R8, R9, 0x10, R12 ;  /* 0x0000001009087825 */ /* 0x000fca00078e000c */
        /* <DEDUP_REMOVED lines=9> */
.L_x_844:
        /* <DEDUP_REMOVED lines=26> */
.L_x_807:
[----:B-1----:R-:W-:Y:S01]  /*7990*/  FMUL.FTZ R0, R9, R8 ;  /* 0x0000000809007220 */ /* 0x002fe20000410000 */
[----:B------:R-:W-:-:S03]  /*79a0*/  FMUL.FTZ R8, R8, 0.5 ;  /* 0x3f00000008087820 */ /* 0x000fc60000410000 */
[----:B------:R-:W-:-:S04]  /*79b0*/  FFMA R9, -R0, R0, R9 ;  /* 0x0000000000097223 */ /* 0x000fc80000000109 */
[----:B------:R-:W-:-:S07]  /*79c0*/  FFMA R0, R9, R8, R0 ;  /* 0x0000000809007223 */ /* 0x000fce0000000000 */
.L_x_808:
[----:B------:R-:W-:Y:S05]  /*79d0*/  BSYNC.RECONVERGENT B7 ;  /* 0x0000000000077941 */ /* 0x000fea0003800200 */
.L_x_806:
[----:B------:R-:W0:Y:S01]  /*79e0*/  LDCU UR4, c[0x0][0x39c] ;  /* 0x00007380ff0477ac */ /* 0x000e220008000800 */
[----:B------:R-:W1:Y:S01]  /*79f0*/  LDC.64 R8, c[0x0][0x388] ;  /* 0x0000e200ff087b82 */ /* 0x000e620000000a00 */
[----:B------:R-:W-:Y:S02]  /*7a00*/  HFMA2 R31, -RZ, RZ, 1.875, 0 ;  /* 0x3f800000ff1f7431 */ /* 0x000fe400000001ff */
[----:B0-----:R-:W-:-:S04]  /*7a10*/  FMUL R0, R0, UR4 ;  /* 0x0000000400007c20 */ /* 0x001fc80008400000 */
[----:B------:R-:W1:Y:S02]  /*7a20*/  F2I.TRUNC.NTZ R29, R0 ;  /* 0x00000000001d7305 */ /* 0x000e64000020f100 */
[----:B-1----:R-:W-:-:S05]  /*7a30*/  IMAD.WIDE R8, R29, 0x4, R8 ;  /* 0x000000041d087825 */ /* 0x002fca00078e0208 */
[----:B------:R0:W-:Y:S02]  /*7a40*/  REDG.E.ADD.F32.FTZ.RN.STRONG.GPU desc[UR36][R8.64], R31 ;  /* 0x0000001f080079a6 */ /* 0x0001e4000c12f324 */
.L_x_805:
[----:B------:R-:W-:Y:S05]  /*7a50*/  BSYNC.RECONVERGENT B6 ;  /* 0x0000000000067941 */ /* 0x000fea0003800200 */
.L_x_804:
        /* <DEDUP_REMOVED lines=22> */
.L_x_812:
[----:B-1----:R-:W-:Y:S01]  /*7bc0*/  FMUL.FTZ R0, R9, R8 ;  /* 0x0000000809007220 */ /* 0x002fe20000410000 */
[----:B------:R-:W-:-:S03]  /*7bd0*/  FMUL.FTZ R8, R8, 0.5 ;  /* 0x3f00000008087820 */ /* 0x000fc60000410000 */
[----:B------:R-:W-:-:S04]  /*7be0*/  FFMA R9, -R0, R0, R9 ;  /* 0x0000000000097223 */ /* 0x000fc80000000109 */
[----:B------:R-:W-:-:S07]  /*7bf0*/  FFMA R0, R9, R8, R0 ;  /* 0x0000000809007223 */ /* 0x000fce0000000000 */
.L_x_813:
[----:B------:R-:W-:Y:S05]  /*7c00*/  BSYNC.RECONVERGENT B7 ;  /* 0x0000000000077941 */ /* 0x000fea0003800200 */
.L_x_811:
[----:B------:R-:W0:Y:S01]  /*7c10*/  LDCU UR4, c[0x0][0x39c] ;  /* 0x00007380ff0477ac */ /* 0x000e220008000800 */
[----:B------:R-:W1:Y:S01]  /*7c20*/  LDC.64 R8, c[0x0][0x388] ;  /* 0x0000e200ff087b82 */ /* 0x000e620000000a00 */
[----:B------:R-:W-:Y:S02]  /*7c30*/  HFMA2 R31, -RZ, RZ, 1.875, 0 ;  /* 0x3f800000ff1f7431 */ /* 0x000fe400000001ff */
[----:B0-----:R-:W-:-:S04]  /*7c40*/  FMUL R0, R0, UR4 ;  /* 0x0000000400007c20 */ /* 0x001fc80008400000 */
[----:B------:R-:W1:Y:S02]  /*7c50*/  F2I.TRUNC.NTZ R29, R0 ;  /* 0x00000000001d7305 */ /* 0x000e64000020f100 */
[----:B-1----:R-:W-:-:S05]  /*7c60*/  IMAD.WIDE R8, R29, 0x4, R8 ;  /* 0x000000041d087825 */ /* 0x002fca00078e0208 */
[----:B------:R0:W-:Y:S02]  /*7c70*/  REDG.E.ADD.F32.FTZ.RN.STRONG.GPU desc[UR36][R8.64], R31 ;  /* 0x0000001f080079a6 */ /* 0x0001e4000c12f324 */
.L_x_810:
[----:B------:R-:W-:Y:S05]  /*7c80*/  BSYNC.RECONVERGENT B6 ;  /* 0x0000000000067941 */ /* 0x000fea0003800200 */
.L_x_809:
        /* <DEDUP_REMOVED lines=22> */
.L_x_817:
[----:B-1----:R-:W-:Y:S01]  /*7df0*/  FMUL.FTZ R0, R9, R8 ;  /* 0x0000000809007220 */ /* 0x002fe20000410000 */
[----:B------:R-:W-:-:S03]  /*7e00*/  FMUL.FTZ R8, R8, 0.5 ;  /* 0x3f00000008087820 */ /* 0x000fc60000410000 */
[----:B------:R-:W-:-:S04]  /*7e10*/  FFMA R9, -R0, R0, R9 ;  /* 0x0000000000097223 */ /* 0x000fc80000000109 */
[----:B------:R-:W-:-:S07]  /*7e20*/  FFMA R0, R9, R8, R0 ;  /* 0x0000000809007223 */ /* 0x000fce0000000000 */
.L_x_818:
[----:B------:R-:W-:Y:S05]  /*7e30*/  BSYNC.RECONVERGENT B7 ;  /* 0x0000000000077941 */ /* 0x000fea0003800200 */
.L_x_816:
[----:B------:R-:W0:Y:S01]  /*7e40*/  LDCU UR4, c[0x0][0x39c] ;  /* 0x00007380ff0477ac */ /* 0x000e220008000800 */
[----:B------:R-:W1:Y:S01]  /*7e50*/  LDC.64 R8, c[0x0][0x388] ;  /* 0x0000e200ff087b82 */ /* 0x000e620000000a00 */
[----:B------:R-:W-:Y:S02]  /*7e60*/  HFMA2 R31, -RZ, RZ, 1.875, 0 ;  /* 0x3f800000ff1f7431 */ /* 0x000fe400000001ff */
[----:B0-----:R-:W-:-:S04]  /*7e70*/  FMUL R0, R0, UR4 ;  /* 0x0000000400007c20 */ /* 0x001fc80008400000 */
[----:B------:R-:W1:Y:S02]  /*7e80*/  F2I.TRUNC.NTZ R29, R0 ;  /* 0x00000000001d7305 */ /* 0x000e64000020f100 */
[----:B-1----:R-:W-:-:S05]  /*7e90*/  IMAD.WIDE R8, R29, 0x4, R8 ;  /* 0x000000041d087825 */ /* 0x002fca00078e0208 */
[----:B------:R0:W-:Y:S02]  /*7ea0*/  REDG.E.ADD.F32.FTZ.RN.STRONG.GPU desc[UR36][R8.64], R31 ;  /* 0x0000001f080079a6 */ /* 0x0001e4000c12f324 */
.L_x_815:
[----:B------:R-:W-:Y:S05]  /*7eb0*/  BSYNC.RECONVERGENT B6 ;  /* 0x0000000000067941 */ /* 0x000fea0003800200 */
.L_x_814:
        /* <DEDUP_REMOVED lines=22> */
.L_x_822:
[----:B-1----:R-:W-:Y:S01]  /*8020*/  FMUL.FTZ R0, R9, R8 ;  /* 0x0000000809007220 */ /* 0x002fe20000410000 */
[----:B------:R-:W-:-:S03]  /*8030*/  FMUL.FTZ R8, R8, 0.5 ;  /* 0x3f00000008087820 */ /* 0x000fc60000410000 */
[----:B------:R-:W-:-:S04]  /*8040*/  FFMA R9, -R0, R0, R9 ;  /* 0x0000000000097223 */ /* 0x000fc80000000109 */
[----:B------:R-:W-:-:S07]  /*8050*/  FFMA R0, R9, R8, R0 ;  /* 0x0000000809007223 */ /* 0x000fce0000000000 */
.L_x_823:
[----:B------:R-:W-:Y:S05]  /*8060*/  BSYNC.RECONVERGENT B7 ;  /* 0x0000000000077941 */ /* 0x000fea0003800200 */
.L_x_821:
[----:B------:R-:W0:Y:S01]  /*8070*/  LDCU UR4, c[0x0][0x39c] ;  /* 0x00007380ff0477ac */ /* 0x000e220008000800 */
[----:B------:R-:W1:Y:S01]  /*8080*/  LDC.64 R8, c[0x0][0x388] ;  /* 0x0000e200ff087b82 */ /* 0x000e620000000a00 */
[----:B------:R-:W-:Y:S02]  /*8090*/  HFMA2 R31, -RZ, RZ, 1.875, 0 ;  /* 0x3f800000ff1f7431 */ /* 0x000fe400000001ff */
[----:B0-----:R-:W-:-:S04]  /*80a0*/  FMUL R0, R0, UR4 ;  /* 0x0000000400007c20 */ /* 0x001fc80008400000 */
[----:B------:R-:W1:Y:S02]  /*80b0*/  F2I.TRUNC.NTZ R29, R0 ;  /* 0x00000000001d7305 */ /* 0x000e64000020f100 */
[----:B-1----:R-:W-:-:S05]  /*80c0*/  IMAD.WIDE R8, R29, 0x4, R8 ;  /* 0x000000041d087825 */ /* 0x002fca00078e0208 */
[----:B------:R0:W-:Y:S02]  /*80d0*/  REDG.E.ADD.F32.FTZ.RN.STRONG.GPU desc[UR36][R8.64], R31 ;  /* 0x0000001f080079a6 */ /* 0x0001e4000c12f324 */
.L_x_820:
[----:B------:R-:W-:Y:S05]  /*80e0*/  BSYNC.RECONVERGENT B6 ;  /* 0x0000000000067941 */ /* 0x000fea0003800200 */
.L_x_819:
        /* <DEDUP_REMOVED lines=22> */
.L_x_827:
[----:B-1----:R-:W-:Y:S01]  /*8250*/  FMUL.FTZ R0, R9, R8 ;  /* 0x0000000809007220 */ /* 0x002fe20000410000 */
[----:B------:R-:W-:-:S03]  /*8260*/  FMUL.FTZ R8, R8, 0.5 ;  /* 0x3f00000008087820 */ /* 0x000fc60000410000 */
[----:B------:R-:W-:-:S04]  /*8270*/  FFMA R9, -R0, R0, R9 ;  /* 0x0000000000097223 */ /* 0x000fc80000000109 */
[----:B------:R-:W-:-:S07]  /*8280*/  FFMA R0, R9, R8, R0 ;  /* 0x0000000809007223 */ /* 0x000fce0000000000 */
.L_x_828:
[----:B------:R-:W-:Y:S05]  /*8290*/  BSYNC.RECONVERGENT B7 ;  /* 0x0000000000077941 */ /* 0x000fea0003800200 */
.L_x_826:
[----:B------:R-:W0:Y:S01]  /*82a0*/  LDCU UR4, c[0x0][0x39c] ;  /* 0x00007380ff0477ac */ /* 0x000e220008000800 */
[----:B------:R-:W1:Y:S01]  /*82b0*/  LDC.64 R8, c[0x0][0x388] ;  /* 0x0000e200ff087b82 */ /* 0x000e620000000a00 */
[----:B------:R-:W-:Y:S02]  /*82c0*/  HFMA2 R31, -RZ, RZ, 1.875, 0 ;  /* 0x3f800000ff1f7431 */ /* 0x000fe400000001ff */
[----:B0-----:R-:W-:-:S04]  /*82d0*/  FMUL R0, R0, UR4 ;  /* 0x0000000400007c20 */ /* 0x001fc80008400000 */
[----:B------:R-:W1:Y:S02]  /*82e0*/  F2I.TRUNC.NTZ R29, R0 ;  /* 0x00000000001d7305 */ /* 0x000e64000020f100 */
[----:B-1----:R-:W-:-:S05]  /*82f0*/  IMAD.WIDE R8, R29, 0x4, R8 ;  /* 0x000000041d087825 */ /* 0x002fca00078e0208 */
[----:B------:R0:W-:Y:S02]  /*8300*/  REDG.E.ADD.F32.FTZ.RN.STRONG.GPU desc[UR36][R8.64], R31 ;  /* 0x0000001f080079a6 */ /* 0x0001e4000c12f324 */
.L_x_825:
[----:B------:R-:W-:Y:S05]  /*8310*/  BSYNC.RECONVERGENT B6 ;  /* 0x0000000000067941 */ /* 0x000fea0003800200 */
.L_x_824:
        /* <DEDUP_REMOVED lines=22> */
.L_x_832:
[----:B-1----:R-:W-:Y:S01]  /*8480*/  FMUL.FTZ R0, R9, R8 ;  /* 0x0000000809007220 */ /* 0x002fe20000410000 */
[----:B------:R-:W-:-:S03]  /*8490*/  FMUL.FTZ R8, R8, 0.5 ;  /* 0x3f00000008087820 */ /* 0x000fc60000410000 */
[----:B------:R-:W-:-:S04]  /*84a0*/  FFMA R9, -R0, R0, R9 ;  /* 0x0000000000097223 */ /* 0x000fc80000000109 */
[----:B------:R-:W-:-:S07]  /*84b0*/  FFMA R0, R9, R8, R0 ;  /* 0x0000000809007223 */ /* 0x000fce0000000000 */
.L_x_833:
[----:B------:R-:W-:Y:S05]  /*84c0*/  BSYNC.RECONVERGENT B7 ;  /* 0x0000000000077941 */ /* 0x000fea0003800200 */
.L_x_831:
[----:B------:R-:W0:Y:S01]  /*84d0*/  LDCU UR4, c[0x0][0x39c] ;  /* 0x00007380ff0477ac */ /* 0x000e220008000800 */
[----:B------:R-:W1:Y:S01]  /*84e0*/  LDC.64 R8, c[0x0][0x388] ;  /* 0x0000e200ff087b82 */ /* 0x000e620000000a00 */
[----:B------:R-:W-:Y:S02]  /*84f0*/  HFMA2 R31, -RZ, RZ, 1.875, 0 ;  /* 0x3f800000ff1f7431 */ /* 0x000fe400000001ff */
[----:B0-----:R-:W-:-:S04]  /*8500*/  FMUL R0, R0, UR4 ;  /* 0x0000000400007c20 */ /* 0x001fc80008400000 */
[----:B------:R-:W1:Y:S02]  /*8510*/  F2I.TRUNC.NTZ R29, R0 ;  /* 0x00000000001d7305 */ /* 0x000e64000020f100 */
[----:B-1----:R-:W-:-:S05]  /*8520*/  IMAD.WIDE R8, R29, 0x4, R8 ;  /* 0x000000041d087825 */ /* 0x002fca00078e0208 */
[----:B------:R0:W-:Y:S02]  /*8530*/  REDG.E.ADD.F32.FTZ.RN.STRONG.GPU desc[UR36][R8.64], R31 ;  /* 0x0000001f080079a6 */ /* 0x0001e4000c12f324 */
.L_x_830:
[----:B------:R-:W-:Y:S05]  /*8540*/  BSYNC.RECONVERGENT B6 ;  /* 0x0000000000067941 */ /* 0x000fea0003800200 */
.L_x_829:
        /* <DEDUP_REMOVED lines=22> */
.L_x_837:
[----:B-1----:R-:W-:Y:S01]  /*86b0*/  FMUL.FTZ R0, R9, R8 ;  /* 0x0000000809007220 */ /* 0x002fe20000410000 */
[----:B------:R-:W-:-:S03]  /*86c0*/  FMUL.FTZ R8, R8, 0.5 ;  /* 0x3f00000008087820 */ /* 0x000fc60000410000 */
[----:B------:R-:W-:-:S04]  /*86d0*/  FFMA R9, -R0, R0, R9 ;  /* 0x0000000000097223 */ /* 0x000fc80000000109 */
[----:B------:R-:W-:-:S07]  /*86e0*/  FFMA R0, R9, R8, R0 ;  /* 0x0000000809007223 */ /* 0x000fce0000000000 */
.L_x_838:
[----:B------:R-:W-:Y:S05]  /*86f0*/  BSYNC.RECONVERGENT B7 ;  /* 0x0000000000077941 */ /* 0x000fea0003800200 */
.L_x_836:
[----:B------:R-:W0:Y:S01]  /*8700*/  LDCU UR4, c[0x0][0x39c] ;  /* 0x00007380ff0477ac */ /* 0x000e220008000800 */
[----:B------:R-:W1:Y:S01]  /*8710*/  LDC.64 R8, c[0x0][0x388] ;  /* 0x0000e200ff087b82 */ /* 0x000e620000000a00 */
[----:B------:R-:W-:Y:S02]  /*8720*/  HFMA2 R31, -RZ, RZ, 1.875, 0 ;  /* 0x3f800000ff1f7431 */ /* 0x000fe400000001ff */
[----:B0-----:R-:W-:-:S04]  /*8730*/  FMUL R0, R0, UR4 ;  /* 0x0000000400007c20 */ /* 0x001fc80008400000 */
[----:B------:R-:W1:Y:S02]  /*8740*/  F2I.TRUNC.NTZ R29, R0 ;  /* 0x00000000001d7305 */ /* 0x000e64000020f100 */
[----:B-1----:R-:W-:-:S05]  /*8750*/  IMAD.WIDE R8, R29, 0x4, R8 ;  /* 0x000000041d087825 */ /* 0x002fca00078e0208 */
[----:B------:R0:W-:Y:S02]  /*8760*/  REDG.E.ADD.F32.FTZ.RN.STRONG.GPU desc[UR36][R8.64], R31 ;  /* 0x0000001f080079a6 */ /* 0x0001e4000c12f324 */
.L_x_835:
[----:B------:R-:W-:Y:S05]  /*8770*/  BSYNC.RECONVERGENT B6 ;  /* 0x0000000000067941 */ /* 0x000fea0003800200 */
.L_x_834:
        /* <DEDUP_REMOVED lines=22> */
.L_x_842:
[----:B-1----:R-:W-:Y:S01]  /*88e0*/  FMUL.FTZ R0, R9, R8 ;  /* 0x0000000809007220 */ /* 0x002fe20000410000 */
[----:B------:R-:W-:-:S03]  /*88f0*/  FMUL.FTZ R8, R8, 0.5 ;  /* 0x3f00000008087820 */ /* 0x000fc60000410000 */
[----:B------:R-:W-:-:S04]  /*8900*/  FFMA R9, -R0, R0, R9 ;  /* 0x0000000000097223 */ /* 0x000fc80000000109 */
[----:B------:R-:W-:-:S07]  /*8910*/  FFMA R0, R9, R8, R0 ;  /* 0x0000000809007223 */ /* 0x000fce0000000000 */
.L_x_843:
[----:B------:R-:W-:Y:S05]  /*8920*/  BSYNC.RECONVERGENT B7 ;  /* 0x0000000000077941 */ /* 0x000fea0003800200 */
.L_x_841:
[----:B------:R-:W0:Y:S01]  /*8930*/  LDCU UR4, c[0x0][0x39c] ;  /* 0x00007380ff0477ac */ /* 0x000e220008000800 */
[----:B------:R-:W1:Y:S01]  /*8940*/  LDC.64 R8, c[0x0][0x388] ;  /* 0x0000e200ff087b82 */ /* 0x000e620000000a00 */
[----:B------:R-:W-:Y:S02]  /*8950*/  HFMA2 R29, -RZ, RZ, 1.875, 0 ;  /* 0x3f800000ff1d7431 */ /* 0x000fe400000001ff */
[----:B0-----:R-:W-:-:S04]  /*8960*/  FMUL R0, R0, UR4 ;  /* 0x0000000400007c20 */ /* 0x001fc80008400000 */
[----:B------:R-:W1:Y:S02]  /*8970*/  F2I.TRUNC.NTZ R19, R0 ;  /* 0x0000000000137305 */ /* 0x000e64000020f100 */
[----:B-1----:R-:W-:-:S05]  /*8980*/  IMAD.WIDE R8, R19, 0x4, R8 ;  /* 0x0000000413087825 */ /* 0x002fca00078e0208 */
[----:B------:R0:W-:Y:S02]  /*8990*/  REDG.E.ADD.F32.FTZ.RN.STRONG.GPU desc[UR36][R8.64], R29 ;  /* 0x0000001d080079a6 */ /* 0x0001e4000c12f324 */
.L_x_840:
[----:B------:R-:W-:Y:S05]  /*89a0*/  BSYNC.RECONVERGENT B6 ;  /* 0x0000000000067941 */ /* 0x000fea0003800200 */
.L_x_839:
[----:B------:R-:W-:Y:S05]  /*89b0*/  @P0 BRA `(.L_x_844) ;  /* 0xffffffec008c0947 */ /* 0x000fea000383ffff */
[----:B------:R-:W-:Y:S05]  /*89c0*/  BSYNC B4 ;  /* 0x0000000000047941 */ /* 0x000fea0003800000 */
.L_x_803:
[----:B------:R-:W-:-:S07]  /*89d0*/  MOV R27, R22 ;  /* 0x00000016001b7202 */ /* 0x000fce0000000f00 */
.L_x_802:
[----:B------:R-:W-:Y:S05]  /*89e0*/  BSYNC B5 ;  /* 0x0000000000057941 */ /* 0x000fea0003800000 */
.L_x_801:
        /* <DEDUP_REMOVED lines=28> */
.L_x_850:
[----:B-1----:R-:W-:Y:S01]  /*8bb0*/  FMUL.FTZ R0, R9, R8 ;  /* 0x0000000809007220 */ /* 0x002fe20000410000 */
[----:B------:R-:W-:-:S03]  /*8bc0*/  FMUL.FTZ R8, R8, 0.5 ;  /* 0x3f00000008087820 */ /* 0x000fc60000410000 */
[----:B------:R-:W-:-:S04]  /*8bd0*/  FFMA R9, -R0, R0, R9 ;  /* 0x0000000000097223 */ /* 0x000fc80000000109 */
[----:B------:R-:W-:-:S07]  /*8be0*/  FFMA R0, R9, R8, R0 ;  /* 0x0000000809007223 */ /* 0x000fce0000000000 */
.L_x_851:
[----:B------:R-:W-:Y:S05]  /*8bf0*/  BSYNC.RECONVERGENT B6 ;  /* 0x0000000000067941 */ /* 0x000fea0003800200 */
.L_x_849:
[----:B------:R-:W0:Y:S01]  /*8c00*/  LDCU UR4, c[0x0][0x39c] ;  /* 0x00007380ff0477ac */ /* 0x000e220008000800 */
[----:B------:R-:W1:Y:S01]  /*8c10*/  LDC.64 R8, c[0x0][0x388] ;  /* 0x0000e200ff087b82 */ /* 0x000e620000000a00 */
[----:B------:R-:W-:Y:S02]  /*8c20*/  HFMA2 R31, -RZ, RZ, 1.875, 0 ;  /* 0x3f800000ff1f7431 */ /* 0x000fe400000001ff */
[----:B0-----:R-:W-:-:S04]  /*8c30*/  FMUL R0, R0, UR4 ;  /* 0x0000000400007c20 */ /* 0x001fc80008400000 */
[----:B------:R-:W1:Y:S02]  /*8c40*/  F2I.TRUNC.NTZ R29, R0 ;  /* 0x00000000001d7305 */ /* 0x000e64000020f100 */
[----:B-1----:R-:W-:-:S05]  /*8c50*/  IMAD.WIDE R8, R29, 0x4, R8 ;  /* 0x000000041d087825 */ /* 0x002fca00078e0208 */
[----:B------:R0:W-:Y:S02]  /*8c60*/  REDG.E.ADD.F32.FTZ.RN.STRONG.GPU desc[UR36][R8.64], R31 ;  /* 0x0000001f080079a6 */ /* 0x0001e4000c12f324 */
.L_x_848:
[----:B------:R-:W-:Y:S05]  /*8c70*/  BSYNC.RECONVERGENT B5 ;  /* 0x0000000000057941 */ /* 0x000fea0003800200 */
.L_x_847:
        /* <DEDUP_REMOVED lines=22> */
.L_x_855:
[----:B-1----:R-:W-:Y:S01]  /*8de0*/  FMUL.FTZ R0, R9, R8 ;  /* 0x0000000809007220 */ /* 0x002fe20000410000 */
[----:B------:R-:W-:-:S03]  /*8df0*/  FMUL.FTZ R8, R8, 0.5 ;  /* 0x3f00000008087820 */ /* 0x000fc60000410000 */
[----:B------:R-:W-:-:S04]  /*8e00*/  FFMA R9, -R0, R0, R9 ;  /* 0x0000000000097223 */ /* 0x000fc80000000109 */
[----:B------:R-:W-:-:S07]  /*8e10*/  FFMA R0, R9, R8, R0 ;  /* 0x0000000809007223 */ /* 0x000fce0000000000 */
.L_x_856:
[----:B------:R-:W-:Y:S05]  /*8e20*/  BSYNC.RECONVERGENT B6 ;  /* 0x0000000000067941 */ /* 0x000fea0003800200 */
.L_x_854:
[----:B------:R-:W0:Y:S01]  /*8e30*/  LDCU UR4, c[0x0][0x39c] ;  /* 0x00007380ff0477ac */ /* 0x000e220008000800 */
[----:B------:R-:W1:Y:S01]  /*8e40*/  LDC.64 R8, c[0x0][0x388] ;  /* 0x0000e200ff087b82 */ /* 0x000e620000000a00 */
[----:B------:R-:W-:Y:S02]  /*8e50*/  HFMA2 R31, -RZ, RZ, 1.875, 0 ;  /* 0x3f800000ff1f7431 */ /* 0x000fe400000001ff */
[----:B0-----:R-:W-:-:S04]  /*8e60*/  FMUL R0, R0, UR4 ;  /* 0x0000000400007c20 */ /* 0x001fc80008400000 */
[----:B------:R-:W1:Y:S02]  /*8e70*/  F2I.TRUNC.NTZ R29, R0 ;  /* 0x00000000001d7305 */ /* 0x000e64000020f100 */
[----:B-1----:R-:W-:-:S05]  /*8e80*/  IMAD.WIDE R8, R29, 0x4, R8 ;  /* 0x000000041d087825 */ /* 0x002fca00078e0208 */
[----:B------:R0:W-:Y:S02]  /*8e90*/  REDG.E.ADD.F32.FTZ.RN.STRONG.GPU desc[UR36][R8.64], R31 ;  /* 0x0000001f080079a6 */ /* 0x0001e4000c12f324 */
.L_x_853:
[----:B------:R-:W-:Y:S05]  /*8ea0*/  BSYNC.RECONVERGENT B5 ;  /* 0x0000000000057941 */ /* 0x000fea0003800200 */
.L_x_852:
        /* <DEDUP_REMOVED lines=22> */
.L_x_860:
[----:B-1----:R-:W-:Y:S01]  /*9010*/  FMUL.FTZ R0, R9, R8 ;  /* 0x0000000809007220 */ /* 0x002fe20000410000 */
[----:B------:R-:W-:-:S03]  /*9020*/  FMUL.FTZ R8, R8, 0.5 ;  /* 0x3f00000008087820 */ /* 0x000fc60000410000 */
[----:B------:R-:W-:-:S04]  /*9030*/  FFMA R9, -R0, R0, R9 ;  /* 0x0000000000097223 */ /* 0x000fc80000000109 */
[----:B------:R-:W-:-:S07]  /*9040*/  FFMA R0, R9, R8, R0 ;  /* 0x0000000809007223 */ /* 0x000fce0000000000 */
.L_x_861:
[----:B------:R-:W-:Y:S05]  /*9050*/  BSYNC.RECONVERGENT B6 ;  /* 0x0000000000067941 */ /* 0x000fea0003800200 */
.L_x_859:
[----:B------:R-:W0:Y:S01]  /*9060*/  LDCU UR4, c[0x0][0x39c] ;  /* 0x00007380ff0477ac */ /* 0x000e220008000800 */
[----:B------:R-:W1:Y:S01]  /*9070*/  LDC.64 R8, c[0x0][0x388] ;  /* 0x0000e200ff087b82 */ /* 0x000e620000000a00 */
[----:B------:R-:W-:Y:S02]  /*9080*/  HFMA2 R31, -RZ, RZ, 1.875, 0 ;  /* 0x3f800000ff1f7431 */ /* 0x000fe400000001ff */
[----:B0-----:R-:W-:-:S04]  /*9090*/  FMUL R0, R0, UR4 ;  /* 0x0000000400007c20 */ /* 0x001fc80008400000 */
[----:B------:R-:W1:Y:S02]  /*90a0*/  F2I.TRUNC.NTZ R29, R0 ;  /* 0x00000000001d7305 */ /* 0x000e64000020f100 */
[----:B-1----:R-:W-:-:S05]  /*90b0*/  IMAD.WIDE R8, R29, 0x4, R8 ;  /* 0x000000041d087825 */ /* 0x002fca00078e0208 */
[----:B------:R0:W-:Y:S02]  /*90c0*/  REDG.E.ADD.F32.FTZ.RN.STRONG.GPU desc[UR36][R8.64], R31 ;  /* 0x0000001f080079a6 */ /* 0x0001e4000c12f324 */
.L_x_858:
[----:B------:R-:W-:Y:S05]  /*90d0*/  BSYNC.RECONVERGENT B5 ;  /* 0x0000000000057941 */ /* 0x000fea0003800200 */
.L_x_857:
        /* <DEDUP_REMOVED lines=22> */
.L_x_865:
[----:B-1----:R-:W-:Y:S01]  /*9240*/  FMUL.FTZ R0, R9, R8 ;  /* 0x0000000809007220 */ /* 0x002fe20000410000 */
[----:B------:R-:W-:-:S03]  /*9250*/  FMUL.FTZ R8, R8, 0.5 ;  /* 0x3f00000008087820 */ /* 0x000fc60000410000 */
[----:B------:R-:W-:-:S04]  /*9260*/  FFMA R9, -R0, R0, R9 ;  /* 0x0000000000097223 */ /* 0x000fc80000000109 */
[----:B------:R-:W-:-:S07]  /*9270*/  FFMA R0, R9, R8, R0 ;  /* 0x0000000809007223 */ /* 0x000fce0000000000 */
.L_x_866:
[----:B------:R-:W-:Y:S05]  /*9280*/  BSYNC.RECONVERGENT B6 ;  /* 0x0000000000067941 */ /* 0x000fea0003800200 */
.L_x_864:
[----:B------:R-:W0:Y:S01]  /*9290*/  LDCU UR4, c[0x0][0x39c] ;  /* 0x00007380ff0477ac */ /* 0x000e220008000800 */
[----:B------:R-:W1:Y:S01]  /*92a0*/  LDC.64 R8, c[0x0][0x388] ;  /* 0x0000e200ff087b82 */ /* 0x000e620000000a00 */
[----:B------:R-:W-:Y:S02]  /*92b0*/  HFMA2 R29, -RZ, RZ, 1.875, 0 ;  /* 0x3f800000ff1d7431 */ /* 0x000fe400000001ff */
[----:B0-----:R-:W-:-:S04]  /*92c0*/  FMUL R0, R0, UR4 ;  /* 0x0000000400007c20 */ /* 0x001fc80008400000 */
[----:B------:R-:W1:Y:S02]  /*92d0*/  F2I.TRUNC.NTZ R19, R0 ;  /* 0x0000000000137305 */ /* 0x000e64000020f100 */
[----:B-1----:R-:W-:-:S05]  /*92e0*/  IMAD.WIDE R8, R19, 0x4, R8 ;  /* 0x0000000413087825 */ /* 0x002fca00078e0208 */
[----:B------:R0:W-:Y:S02]  /*92f0*/  REDG.E.ADD.F32.FTZ.RN.STRONG.GPU desc[UR36][R8.64], R29 ;  /* 0x0000001d080079a6 */ /* 0x0001e4000c12f324 */
.L_x_863:
[----:B------:R-:W-:Y:S05]  /*9300*/  BSYNC.RECONVERGENT B5 ;  /* 0x0000000000057941 */ /* 0x000fea0003800200 */
.L_x_862:
[----:B------:R-:W-:-:S07]  /*9310*/  IADD3 R27, PT, PT, R27, 0x4, RZ ;  /* 0x000000041b1b7810 */ /* 0x000fce0007ffe0ff */
.L_x_846:
[----:B------:R-:W-:Y:S05]  /*9320*/  BSYNC.RECONVERGENT B4 ;  /* 0x0000000000047941 */ /* 0x000fea0003800200 */
.L_x_845:
        /* <DEDUP_REMOVED lines=28> */
.L_x_872:
[----:B-1----:R-:W-:Y:S01]  /*94f0*/  FMUL.FTZ R0, R9, R8 ;  /* 0x0000000809007220 */ /* 0x002fe20000410000 */
[----:B------:R-:W-:-:S03]  /*9500*/  FMUL.FTZ R8, R8, 0.5 ;  /* 0x3f00000008087820 */ /* 0x000fc60000410000 */
[----:B------:R-:W-:-:S04]  /*9510*/  FFMA R9, -R0, R0, R9 ;  /* 0x0000000000097223 */ /* 0x000fc80000000109 */
[----:B------:R-:W-:-:S07]  /*9520*/  FFMA R0, R9, R8, R0 ;  /* 0x0000000809007223 */ /* 0x000fce0000000000 */
.L_x_873:
[----:B------:R-:W-:Y:S05]  /*9530*/  BSYNC.RECONVERGENT B6 ;  /* 0x0000000000067941 */ /* 0x000fea0003800200 */
.L_x_871:
[----:B------:R-:W0:Y:S01]  /*9540*/  LDCU UR4, c[0x0][0x39c] ;  /* 0x00007380ff0477ac */ /* 0x000e220008000800 */
[----:B------:R-:W1:Y:S01]  /*9550*/  LDC.64 R8, c[0x0][0x388] ;  /* 0x0000e200ff087b82 */ /* 0x000e620000000a00 */
[----:B------:R-:W-:Y:S02]  /*9560*/  HFMA2 R31, -RZ, RZ, 1.875, 0 ;  /* 0x3f800000ff1f7431 */ /* 0x000fe400000001ff */
[----:B0-----:R-:W-:-:S04]  /*9570*/  FMUL R0, R0, UR4 ;  /* 0x0000000400007c20 */ /* 0x001fc80008400000 */
[----:B------:R-:W1:Y:S02]  /*9580*/  F2I.TRUNC.NTZ R29, R0 ;  /* 0x00000000001d7305 */ /* 0x000e64000020f100 */
[----:B-1----:R-:W-:-:S05]  /*9590*/  IMAD.WIDE R8, R29, 0x4, R8 ;  /* 0x000000041d087825 */ /* 0x002fca00078e0208 */
[----:B------:R0:W-:Y:S02]  /*95a0*/  REDG.E.ADD.F32.FTZ.RN.STRONG.GPU desc[UR36][R8.64], R31 ;  /* 0x0000001f080079a6 */ /* 0x0001e4000c12f324 */
.L_x_870:
[----:B------:R-:W-:Y:S05]  /*95b0*/  BSYNC.RECONVERGENT B5 ;  /* 0x0000000000057941 */ /* 0x000fea0003800200 */
.L_x_869:
        /* <DEDUP_REMOVED lines=22> */
.L_x_877:
[----:B-1----:R-:W-:Y:S01]  /*9720*/  FMUL.FTZ R0, R9, R8 ;  /* 0x0000000809007220 */ /* 0x002fe20000410000 */
[----:B------:R-:W-:-:S03]  /*9730*/  FMUL.FTZ R8, R8, 0.5 ;  /* 0x3f00000008087820 */ /* 0x000fc60000410000 */
[----:B------:R-:W-:-:S04]  /*9740*/  FFMA R9, -R0, R0, R9 ;  /* 0x0000000000097223 */ /* 0x000fc80000000109 */
[----:B------:R-:W-:-:S07]  /*9750*/  FFMA R0, R9, R8, R0 ;  /* 0x0000000809007223 */ /* 0x000fce0000000000 */
.L_x_878:
[----:B------:R-:W-:Y:S05]  /*9760*/  BSYNC.RECONVERGENT B6 ;  /* 0x0000000000067941 */ /* 0x000fea0003800200 */
.L_x_876:
[----:B------:R-:W0:Y:S01]  /*9770*/  LDCU UR4, c[0x0][0x39c] ;  /* 0x00007380ff0477ac */ /* 0x000e220008000800 */
[----:B------:R-:W1:Y:S01]  /*9780*/  LDC.64 R8, c[0x0][0x388] ;  /* 0x0000e200ff087b82 */ /* 0x000e620000000a00 */
[----:B------:R-:W-:Y:S02]  /*9790*/  HFMA2 R29, -RZ, RZ, 1.875, 0 ;  /* 0x3f800000ff1d7431 */ /* 0x000fe400000001ff */
[----:B0-----:R-:W-:-:S04]  /*97a0*/  FMUL R0, R0, UR4 ;  /* 0x0000000400007c20 */ /* 0x001fc80008400000 */
[----:B------:R-:W1:Y:S02]  /*97b0*/  F2I.TRUNC.NTZ R19, R0 ;  /* 0x0000000000137305 */ /* 0x000e64000020f100 */
[----:B-1----:R-:W-:-:S05]  /*97c0*/  IMAD.WIDE R8, R19, 0x4, R8 ;  /* 0x0000000413087825 */ /* 0x002fca00078e0208 */
[----:B------:R0:W-:Y:S02]  /*97d0*/  REDG.E.ADD.F32.FTZ.RN.STRONG.GPU desc[UR36][R8.64], R29 ;  /* 0x0000001d080079a6 */ /* 0x0001e4000c12f324 */
.L_x_875:
[----:B------:R-:W-:Y:S05]  /*97e0*/  BSYNC.RECONVERGENT B5 ;  /* 0x0000000000057941 */ /* 0x000fea0003800200 */
.L_x_874:
[----:B------:R-:W-:-:S07]  /*97f0*/  IADD3 R27, PT, PT, R27, 0x2, RZ ;  /* 0x000000021b1b7810 */ /* 0x000fce0007ffe0ff */
.L_x_868:
[----:B------:R-:W-:Y:S05]  /*9800*/  BSYNC.RECONVERGENT B4 ;  /* 0x0000000000047941 */ /* 0x000fea0003800200 */
.L_x_867:
        /* <DEDUP_REMOVED lines=24> */
.L_x_880:
[----:B-1----:R-:W-:Y:S01]  /*9990*/  FMUL.FTZ R0, R27, R8 ;  /* 0x000000081b007220 */ /* 0x002fe20000410000 */
[----:B------:R-:W-:-:S03]  /*99a0*/  FMUL.FTZ R8, R8, 0.5 ;  /* 0x3f00000008087820 */ /* 0x000fc60000410000 */
[----:B------:R-:W-:-:S04]  /*99b0*/  FFMA R9, -R0, R0, R27 ;  /* 0x0000000000097223 */ /* 0x000fc8000000011b */
[----:B------:R-:W-:-:S07]  /*99c0*/  FFMA R0, R9, R8, R0 ;  /* 0x0000000809007223 */ /* 0x000fce0000000000 */
.L_x_881:
[----:B------:R-:W-:Y:S05]  /*99d0*/  BSYNC.RECONVERGENT B4 ;  /* 0x0000000000047941 */ /* 0x000fea0003800200 */
.L_x_879:
[----:B------:R-:W0:Y:S01]  /*99e0*/  LDCU UR4, c[0x0][0x39c] ;  /* 0x00007380ff0477ac */ /* 0x000e220008000800 */
[----:B------:R-:W1:Y:S01]  /*99f0*/  LDC.64 R8, c[0x0][0x388] ;  /* 0x0000e200ff087b82 */ /* 0x000e620000000a00 */
[----:B------:R-:W-:Y:S02]  /*9a00*/  HFMA2 R25, -RZ, RZ, 1.875, 0 ;  /* 0x3f800000ff197431 */ /* 0x000fe400000001ff */
[----:B0-----:R-:W-:-:S04]  /*9a10*/  FMUL R0, R0, UR4 ;  /* 0x0000000400007c20 */ /* 0x001fc80008400000 */
[----:B------:R-:W1:Y:S02]  /*9a20*/  F2I.TRUNC.NTZ R19, R0 ;  /* 0x0000000000137305 */ /* 0x000e64000020f100 */
[----:B-1----:R-:W-:-:S05]  /*9a30*/  IMAD.WIDE R8, R19, 0x4, R8 ;  /* 0x0000000413087825 */ /* 0x002fca00078e0208 */
[----:B------:R1:W-:Y:S02]  /*9a40*/  REDG.E.ADD.F32.FTZ.RN.STRONG.GPU desc[UR36][R8.64], R25 ;  /* 0x00000019080079a6 */ /* 0x0003e4000c12f324 */
.L_x_800:
[----:B------:R-:W-:Y:S05]  /*9a50*/  BSYNC B3 ;  /* 0x0000000000037941 */ /* 0x000fea0003800000 */
.L_x_799:
[----:B------:R-:W-:Y:S05]  /*9a60*/  @P1 BRA `(.L_x_882) ;  /* 0xffffffdc001c1947 */ /* 0x000fea000383ffff */
.L_x_713:
[----:B------:R-:W-:Y:S05]  /*9a70*/  BSYNC B1 ;  /* 0x0000000000017941 */ /* 0x000fea0003800000 */
.L_x_711:
[----:B------:R-:W0:Y:S01]  /*9a80*/  LDCU UR5, c[0x0][0x3a4] ;  /* 0x00007480ff0577ac */ /* 0x000e220008000800 */
[----:B------:R-:W-:Y:S01]  /*9a90*/  IADD3 R11, PT, PT, R11, 0x1, RZ ;  /* 0x000000010b0b7810 */ /* 0x000fe20007ffe0ff */
[----:B------:R-:W2:Y:S03]  /*9aa0*/  LDCU UR4, c[0x0][0x398] ;  /* 0x00007300ff0477ac */ /* 0x000ea60008000800 */
[----:B------:R-:W-:Y:S02]  /*9ab0*/  IADD3 R0, PT, PT, -R4, R11, RZ ;  /* 0x0000000b04007210 */ /* 0x000fe40007ffe1ff */
[----:B01----:R-:W-:Y:S02]  /*9ac0*/  MOV R9, UR5 ;  /* 0x0000000500097c02 */ /* 0x003fe40008000f00 */
[----:B--2---:R-:W-:Y:S02]  /*9ad0*/  MOV R15, UR4 ;  /* 0x00000004000f7c02 */ /* 0x004fe40008000f00 */
[----:B------:R-:W-:-:S02]  /*9ae0*/  ISETP.GT.AND P1, PT, R0, R9, PT ;  /* 0x000000090000720c */ /* 0x000fc40003f24270 */
[----:B------:R-:W-:-:S13]  /*9af0*/  ISETP.GE.AND P0, PT, R11, R15, PT ;  /* 0x0000000f0b00720c */ /* 0x000fda0003f06270 */
[----:B------:R-:W-:Y:S05]  /*9b00*/  @!P0 BRA !P1, `(.L_x_883) ;  /* 0xffffffb4007c8947 */ /* 0x000fea000483ffff */
.L_x_710:
[----:B------:R-:W-:Y:S05]  /*9b10*/  BSYNC B2 ;  /* 0x0000000000027941 */ /* 0x000fea0003800000 */
.L_x_709:
[----:B------:R-:W-:Y:S01]  /*9b20*/  ISETP.GE.AND P0, PT, R9, 0x1, PT ;  /* 0x000000010900780c */ /* 0x000fe20003f06270 */
[----:B------:R-:W-:Y:S01]  /*9b30*/  BSSY B3, `(.L_x_884) ;  /* 0x00004c1000037945 */ /* 0x000fe20003800000 */
[----:B------:R-:W-:-:S04]  /*9b40*/  IADD3 R0, PT, PT, R6, 0x1, RZ ;  /* 0x0000000106007810 */ /* 0x000fc80007ffe0ff */
[----:B------:R-:W-:-:S13]  /*9b50*/  ISETP.GE.OR P0, PT, R0, R15, !P0 ;  /* 0x0000000f0000720c */ /* 0x000fda0004706670 */
[----:B------:R-:W-:Y:S05]  /*9b60*/  @P0 BRA `(.L_x_885) ;  /* 0x0000004800f40947 */ /* 0x000fea0003800000 */
[CC--:B------:R-:W-:Y:S02]  /*9b70*/  ISETP.GT.AND P0, PT, R5.reuse, R9.reuse, PT ;  /* 0x000000090500720c */ /* 0x0c0fe40003f04270 */
[----:B------:R-:W-:Y:S02]  /*9b80*/  IADD3 R10, PT, PT, R5, -R9, RZ ;  /* 0x80000009050a7210 */ /* 0x000fe40007ffe0ff */
[----:B------:R-:W-:Y:S02]  /*9b90*/  MOV R13, 0x1 ;  /* 0x00000001000d7802 */ /* 0x000fe40000000f00 */
[----:B------:R-:W-:-:S04]  /*9ba0*/  SEL R10, R10, RZ, P0 ;  /* 0x000000ff0a0a7207 */ /* 0x000fc80000000000 */
[----:B------:R-:W-:-:S04]  /*9bb0*/  IADD3 R11, PT, PT, -R5, R10, RZ ;  /* 0x0000000a050b7210 */ /* 0x000fc80007ffe1ff */
[----:B------:R-:W-:-:S04]  /*9bc0*/  ISETP.GT.AND P3, PT, R11, R9, PT ;  /* 0x000000090b00720c */ /* 0x000fc80003f64270 */
[----:B------:R-:W-:-:S13]  /*9bd0*/  ISETP.LT.AND P3, PT, R10, R15, !P3 ;  /* 0x0000000f0a00720c */ /* 0x000fda0005f61270 */
.L_x_1061:
[----:B------:R-:W-:Y:S04]  /*9be0*/  BSSY B2, `(.L_x_886) ;  /* 0x00004ac000027945 */ /* 0x000fe80003800000 */
[----:B-----5:R-:W-:Y:S05]  /*9bf0*/  @!P3 BRA `(.L_x_887) ;  /* 0x0000004800a8b947 */ /* 0x020fea0003800000 */
[----:B------:R-:W-:Y:S01]  /*9c00*/  IMAD R12, R13, R13, RZ ;  /* 0x0000000d0d0c7224 */ /* 0x000fe200078e02ff */
[----:B------:R-:W-:Y:S02]  /*9c10*/  MOV R14, R11 ;  /* 0x0000000b000e7202 */ /* 0x000fe40000000f00 */
[----:B------:R-:W-:-:S07]  /*9c20*/  MOV R17, R10 ;  /* 0x0000000a00117202 */ /* 0x000fce0000000f00 */
.L_x_1060:
[----:B0-----:R-:W0:Y:S01]  /*9c30*/  LDCU UR4, c[0x0][0x3a8] ;  /* 0x00007500ff0477ac */ /* 0x001e220008000800 */
[----:B------:R-:W-:Y:S01]  /*9c40*/  IMAD R0, R14, R14, R12 ;  /* 0x0000000e0e007224 */ /* 0x000fe200078e020c */
[----:B------:R-:W-:Y:S04]  /*9c50*/  BSSY B1, `(.L_x_888) ;  /* 0x000049d000017945 */ /* 0x000fe80003800000 */
[----:B0-----:R-:W-:-:S13]  /*9c60*/  ISETP.GT.U32.AND P0, PT, R0, UR4, PT ;  /* 0x0000000400007c0c */ /* 0x001fda000bf04070 */
[----:B-1---5:R-:W-:Y:S05]  /*9c70*/  @P0 BRA `(.L_x_889) ;  /* 0x0000004800680947 */ /* 0x022fea0003800000 */
[----:B------:R-:W-:-:S13]  /*9c80*/  ISETP.NE.AND P0, PT, R35, RZ, PT ;  /* 0x000000ff2300720c */ /* 0x000fda0003f05270 */
[----:B------:R-:W-:Y:S05]  /*9c90*/  @P0 BRA `(.L_x_890) ;  /* 0x0000002400340947 */ /* 0x000fea0003800000 */
[----:B------:R-:W2:Y:S02]  /*9ca0*/  LDG.E.64 R8, desc[UR36][R2.64] ;  /* 0x0000002402087981 */ /* 0x000ea4000c1e1b00 */
[----:B--2---:R-:W-:-:S05]  /*9cb0*/  IMAD.WIDE R8, R6, 0x8, R8 ;  /* 0x0000000806087825 */ /* 0x004fca00078e0208 */
[----:B-----5:R-:W2:Y:S02]  /*9cc0*/  LD.E.64 R18, desc[UR36][R8.64] ;  /* 0x0000002408127980 */ /* 0x020ea4000c101b00 */
[----:B--2---:R-:W-:-:S05]  /*9cd0*/  IMAD.WIDE R22, R5, 0x10, R18 ;  /* 0x0000001005167825 */ /* 0x004fca00078e0212 */
[----:B------:R-:W2:Y:S01]  /*9ce0*/  LD.E R15, desc[UR36][R22.64] ;  /* 0x00000024160f7980 */ /* 0x000ea2000c101900 */
[----:B------:R-:W-:-:S06]  /*9cf0*/  IMAD.WIDE R18, R13, 0x8, R8 ;  /* 0x000000080d127825 */ /* 0x000fcc00078e0208 */
[----:B------:R-:W3:Y:S01]  /*9d00*/  LD.E.64 R18, desc[UR36][R18.64] ;  /* 0x0000002412127980 */ /* 0x000ee2000c101b00 */
[----:B--2---:R-:W-:Y:S01]  /*9d10*/  ISETP.GE.AND P0, PT, R15, 0x1, PT ;  /* 0x000000010f00780c */ /* 0x004fe20003f06270 */
[----:B---3--:R-:W-:-:S12]  /*9d20*/  IMAD.WIDE R28, R17, 0x10, R18 ;  /* 0x00000010111c7825 */ /* 0x008fd800078e0212 */
[----:B------:R-:W-:Y:S05]  /*9d30*/  @!P0 BRA `(.L_x_889) ;  /* 0x0000004800388947 */ /* 0x000fea0003800000 */
[----:B------:R-:W2:Y:S04]  /*9d40*/  LD.E R32, desc[UR36][R28.64] ;  /* 0x000000241c207980 */ /* 0x000ea8000c101900 */
[----:B------:R0:W5:Y:S04]  /*9d50*/  LD.E.64 R18, desc[UR36][R22.64+0x8] ;  /* 0x0000082416127980 */ /* 0x000168000c101b00 */
[----:B------:R0:W5:Y:S01]  /*9d60*/  LD.E.64 R20, desc[UR36][R28.64+0x8] ;  /* 0x000008241c147980 */ /* 0x000162000c101b00 */
[----:B------:R-:W-:Y:S01]  /*9d70*/  HFMA2 R27, -RZ, RZ, 0, 0 ;  /* 0x00000000ff1b7431 */ /* 0x000fe200000001ff */
[----:B------:R-:W-:Y:S01]  /*9d80*/  BSSY B5, `(.L_x_891) ;  /* 0x000023d000057945 */ /* 0x000fe20003800000 */
[----:B--2---:R-:W-:-:S02]  /*9d90*/  LOP3.LUT R26, R32, 0x7, RZ, 0xc0, !PT ;  /* 0x00000007201a7812 */ /* 0x004fc400078ec0ff */
[C---:B------:R-:W-:Y:S02]  /*9da0*/  LOP3.LUT R25, R32.reuse, 0x3, RZ, 0xc0, !PT ;  /* 0x0000000320197812 */ /* 0x040fe400078ec0ff */
[----:B------:R-:W-:Y:S02]  /*9db0*/  LOP3.LUT R24, R32, 0x7ffffff8, RZ, 0xc0, !PT ;  /* 0x7ffffff820187812 */ /* 0x000fe400078ec0ff */
[----:B0-----:R-:W-:-:S07]  /*9dc0*/  IADD3 R17, PT, PT, R26, -0x1, RZ ;  /* 0xffffffff1a117810 */ /* 0x001fce0007ffe0ff */
.L_x_975:
        /* <DEDUP_REMOVED lines=14> */
.L_x_937:
        /* <DEDUP_REMOVED lines=26> */
.L_x_900:
[----:B-1----:R-:W-:Y:S01]  /*a050*/  FMUL.FTZ R0, R9, R8 ;  /* 0x0000000809007220 */ /* 0x002fe20000410000 */
[----:B------:R-:W-:-:S03]  /*a060*/  FMUL.FTZ R8, R8, 0.5 ;  /* 0x3f00000008087820 */ /* 0x000fc60000410000 */
[----:B------:R-:W-:-:S04]  /*a070*/  FFMA R9, -R0, R0, R9 ;  /* 0x0000000000097223 */ /* 0x000fc80000000109 */
[----:B------:R-:W-:-:S07]  /*a080*/  FFMA R0, R9, R8, R0 ;  /* 0x0000000809007223 */ /* 0x000fce0000000000 */
.L_x_901:
[----:B------:R-:W-:Y:S05]  /*a090*/  BSYNC.RECONVERGENT B9 ;  /* 0x0000000000097941 */ /* 0x000fea0003800200 */
.L_x_899:
[----:B------:R-:W0:Y:S01]  /*a0a0*/  LDCU UR4, c[0x0][0x39c] ;  /* 0x00007380ff0477ac */ /* 0x000e220008000800 */
[----:B------:R-:W1:Y:S01]  /*a0b0*/  LDC.64 R8, c[0x0][0x380] ;  /* 0x0000e000ff087b82 */ /* 0x000e620000000a00 */
[----:B------:R-:W-:Y:S02]  /*a0c0*/  HFMA2 R37, -RZ, RZ, 1.875, 0 ;  /* 0x3f800000ff257431 */ /* 0x000fe400000001ff */
[----:B0-----:R-:W-:-:S04]  /*a0d0*/  FMUL R0, R0, UR4 ;  /* 0x0000000400007c20 */ /* 0x001fc80008400000 */
[----:B------:R-:W1:Y:S02]  /*a0e0*/  F2I.TRUNC.NTZ R33, R0 ;  /* 0x0000000000217305 */ /* 0x000e64000020f100 */
[----:B-1----:R-:W-:-:S05]  /*a0f0*/  IMAD.WIDE R8, R33, 0x4, R8 ;  /* 0x0000000421087825 */ /* 0x002fca00078e0208 */
[----:B------:R0:W-:Y:S02]  /*a100*/  REDG.E.ADD.F32.FTZ.RN.STRONG.GPU desc[UR36][R8.64], R37 ;  /* 0x00000025080079a6 */ /* 0x0001e4000c12f324 */
.L_x_898:
[----:B------:R-:W-:Y:S05]  /*a110*/  BSYNC.RECONVERGENT B8 ;  /* 0x0000000000087941 */ /* 0x000fea0003800200 */
.L_x_897:
        /* <DEDUP_REMOVED lines=22> */
.L_x_905:
[----:B-1----:R-:W-:Y:S01]  /*a280*/  FMUL.FTZ R0, R9, R8 ;  /* 0x0000000809007220 */ /* 0x002fe20000410000 */
[----:B------:R-:W-:-:S03]  /*a290*/  FMUL.FTZ R8, R8, 0.5 ;  /* 0x3f00000008087820 */ /* 0x000fc60000410000 */
[----:B------:R-:W-:-:S04]  /*a2a0*/  FFMA R9, -R0, R0, R9 ;  /* 0x0000000000097223 */ /* 0x000fc80000000109 */
[----:B------:R-:W-:-:S07]  /*a2b0*/  FFMA R0, R9, R8, R0 ;  /* 0x0000000809007223 */ /* 0x000fce0000000000 */
.L_x_906:
[----:B------:R-:W-:Y:S05]  /*a2c0*/  BSYNC.RECONVERGENT B9 ;  /* 0x0000000000097941 */ /* 0x000fea0003800200 */
.L_x_904:
[----:B------:R-:W0:Y:S01]  /*a2d0*/  LDCU UR4, c[0x0][0x39c] ;  /* 0x00007380ff0477ac */ /* 0x000e220008000800 */
[----:B------:R-:W1:Y:S01]  /*a2e0*/  LDC.64 R8, c[0x0][0x380] ;  /* 0x0000e000ff087b82 */ /* 0x000e620000000a00 */
[----:B------:R-:W-:Y:S02]  /*a2f0*/  HFMA2 R37, -RZ, RZ, 1.875, 0 ;  /* 0x3f800000ff257431 */ /* 0x000fe400000001ff */
[----:B0-----:R-:W-:-:S04]  /*a300*/  FMUL R0, R0, UR4 ;  /* 0x0000000400007c20 */ /* 0x001fc80008400000 */
[----:B------:R-:W1:Y:S02]  /*a310*/  F2I.TRUNC.NTZ R33, R0 ;  /* 0x0000000000217305 */ /* 0x000e64000020f100 */
[----:B-1----:R-:W-:-:S05]  /*a320*/  IMAD.WIDE R8, R33, 0x4, R8 ;  /* 0x0000000421087825 */ /* 0x002fca00078e0208 */
[----:B------:R0:W-:Y:S02]  /*a330*/  REDG.E.ADD.F32.FTZ.RN.STRONG.GPU desc[UR36][R8.64], R37 ;  /* 0x00000025080079a6 */ /* 0x0001e4000c12f324 */
.L_x_903:
[----:B------:R-:W-:Y:S05]  /*a340*/  BSYNC.RECONVERGENT B8 ;  /* 0x0000000000087941 */ /* 0x000fea0003800200 */
.L_x_902:
        /* <DEDUP_REMOVED lines=22> */
.L_x_910:
[----:B-1----:R-:W-:Y:S01]  /*a4b0*/  FMUL.FTZ R0, R9, R8 ;  /* 0x0000000809007220 */ /* 0x002fe20000410000 */
[----:B------:R-:W-:-:S03]  /*a4c0*/  FMUL.FTZ R8, R8, 0.5 ;  /* 0x3f00000008087820 */ /* 0x000fc60000410000 */
[----:B------:R-:W-:-:S04]  /*a4d0*/  FFMA R9, -R0, R0, R9 ;  /* 0x0000000000097223 */ /* 0x000fc80000000109 */
[----:B------:R-:W-:-:S07]  /*a4e0*/  FFMA R0, R9, R8, R0 ;  /* 0x0000000809007223 */ /* 0x000fce0000000000 */
.L_x_911:
[----:B------:R-:W-:Y:S05]  /*a4f0*/  BSYNC.RECONVERGENT B9 ;  /* 0x0000000000097941 */ /* 0x000fea0003800200 */
.L_x_909:
[----:B------:R-:W0:Y:S01]  /*a500*/  LDCU UR4, c[0x0][0x39c] ;  /* 0x00007380ff0477ac */ /* 0x000e220008000800 */
[----:B------:R-:W1:Y:S01]  /*a510*/  LDC.64 R8, c[0x0][0x380] ;  /* 0x0000e000ff087b82 */ /* 0x000e620000000a00 */
[----:B------:R-:W-:Y:S02]  /*a520*/  HFMA2 R37, -RZ, RZ, 1.875, 0 ;  /* 0x3f800000ff257431 */ /* 0x000fe400000001ff */
[----:B0-----:R-:W-:-:S04]  /*a530*/  FMUL R0, R0, UR4 ;  /* 0x0000000400007c20 */ /* 0x001fc80008400000 */
[----:B------:R-:W1:Y:S02]  /*a540*/  F2I.TRUNC.NTZ R33, R0 ;  /* 0x0000000000217305 */ /* 0x000e64000020f100 */
[----:B-1----:R-:W-:-:S05]  /*a550*/  IMAD.WIDE R8, R33, 0x4, R8 ;  /* 0x0000000421087825 */ /* 0x002fca00078e0208 */
[----:B------:R0:W-:Y:S02]  /*a560*/  REDG.E.ADD.F32.FTZ.RN.STRONG.GPU desc[UR36][R8.64], R37 ;  /* 0x00000025080079a6 */ /* 0x0001e4000c12f324 */
.L_x_908:
[----:B------:R-:W-:Y:S05]  /*a570*/  BSYNC.RECONVERGENT B8 ;  /* 0x0000000000087941 */ /* 0x000fea0003800200 */
.L_x_907:
        /* <DEDUP_REMOVED lines=22> */
.L_x_915:
[----:B-1----:R-:W-:Y:S01]  /*a6e0*/  FMUL.FTZ R0, R9, R8 ;  /* 0x0000000809007220 */ /* 0x002fe20000410000 */
[----:B------:R-:W-:-:S03]  /*a6f0*/  FMUL.FTZ R8, R8, 0.5 ;  /* 0x3f00000008087820 */ /* 0x000fc60000410000 */
[----:B------:R-:W-:-:S04]  /*a700*/  FFMA R9, -R0, R0, R9 ;  /* 0x0000000000097223 */ /* 0x000fc80000000109 */
[----:B------:R-:W-:-:S07]  /*a710*/  FFMA R0, R9, R8, R0 ;  /* 0x0000000809007223 */ /* 0x000fce0000000000 */
.L_x_916:
[----:B------:R-:W-:Y:S05]  /*a720*/  BSYNC.RECONVERGENT B9 ;  /* 0x0000000000097941 */ /* 0x000fea0003800200 */
.L_x_914:
[----:B------:R-:W0:Y:S01]  /*a730*/  LDCU UR4, c[0x0][0x39c] ;  /* 0x00007380ff0477ac */ /* 0x000e220008000800 */
[----:B------:R-:W1:Y:S01]  /*a740*/  LDC.64 R8, c[0x0][0x380] ;  /* 0x0000e000ff087b82 */ /* 0x000e620000000a00 */
[----:B------:R-:W-:Y:S02]  /*a750*/  HFMA2 R37, -RZ, RZ, 1.875, 0 ;  /* 0x3f800000ff257431 */ /* 0x000fe400000001ff */
[----:B0-----:R-:W-:-:S04]  /*a760*/  FMUL R0, R0, UR4 ;  /* 0x0000000400007c20 */ /* 0x001fc80008400000 */
[----:B------:R-:W1:Y:S02]  /*a770*/  F2I.TRUNC.NTZ R33, R0 ;  /* 0x0000000000217305 */ /* 0x000e64000020f100 */
[----:B-1----:R-:W-:-:S05]  /*a780*/  IMAD.WIDE R8, R33, 0x4, R8 ;  /* 0x0000000421087825 */ /* 0x002fca00078e0208 */
[----:B------:R0:W-:Y:S02]  /*a790*/  REDG.E.ADD.F32.FTZ.RN.STRONG.GPU desc[UR36][R8.64], R37 ;  /* 0x00000025080079a6 */ /* 0x0001e4000c12f324 */
.L_x_913:
[----:B------:R-:W-:Y:S05]  /*a7a0*/  BSYNC.RECONVERGENT B8 ;  /* 0x0000000000087941 */ /* 0x000fea0003800200 */
.L_x_912:
        /* <DEDUP_REMOVED lines=22> */
.L_x_920:
[----:B-1----:R-:W-:Y:S01]  /*a910*/  FMUL.FTZ R0, R9, R8 ;  /* 0x0000000809007220 */ /* 0x002fe20000410000 */
[----:B------:R-:W-:-:S03]  /*a920*/  FMUL.FTZ R8, R8, 0.5 ;  /* 0x3f00000008087820 */ /* 0x000fc60000410000 */
[----:B------:R-:W-:-:S04]  /*a930*/  FFMA R9, -R0, R0, R9 ;  /* 0x0000000000097223 */ /* 0x000fc80000000109 */
[----:B------:R-:W-:-:S07]  /*a940*/  FFMA R0, R9, R8, R0 ;  /* 0x0000000809007223 */ /* 0x000fce0000000000 */
.L_x_921:
[----:B------:R-:W-:Y:S05]  /*a950*/  BSYNC.RECONVERGENT B9 ;  /* 0x0000000000097941 */ /* 0x000fea0003800200 */
.L_x_919:
[----:B------:R-:W0:Y:S01]  /*a960*/  LDCU UR4, c[0x0][0x39c] ;  /* 0x00007380ff0477ac */ /* 0x000e220008000800 */
[----:B------:R-:W1:Y:S01]  /*a970*/  LDC.64 R8, c[0x0][0x380] ;  /* 0x0000e000ff087b82 */ /* 0x000e620000000a00 */
[----:B------:R-:W-:Y:S02]  /*a980*/  HFMA2 R37, -RZ, RZ, 1.875, 0 ;  /* 0x3f800000ff257431 */ /* 0x000fe400000001ff */
[----:B0-----:R-:W-:-:S04]  /*a990*/  FMUL R0, R0, UR4 ;  /* 0x0000000400007c20 */ /* 0x001fc80008400000 */
[----:B------:R-:W1:Y:S02]  /*a9a0*/  F2I.TRUNC.NTZ R33, R0 ;  /* 0x0000000000217305 */ /* 0x000e64000020f100 */
[----:B-1----:R-:W-:-:S05]  /*a9b0*/  IMAD.WIDE R8, R33, 0x4, R8 ;  /* 0x0000000421087825 */ /* 0x002fca00078e0208 */
[----:B------:R0:W-:Y:S02]  /*a9c0*/  REDG.E.ADD.F32.FTZ.RN.STRONG.GPU desc[UR36][R8.64], R37 ;  /* 0x00000025080079a6 */ /* 0x0001e4000c12f324 */
.L_x_918:
[----:B------:R-:W-:Y:S05]  /*a9d0*/  BSYNC.RECONVERGENT B8 ;  /* 0x0000000000087941 */ /* 0x000fea0003800200 */
.L_x_917:
        /* <DEDUP_REMOVED lines=22> */
.L_x_925:
[----:B-1----:R-:W-:Y:S01]  /*ab40*/  FMUL.FTZ R0, R9, R8 ;  /* 0x0000000809007220 */ /* 0x002fe20000410000 */
[----:B------:R-:W-:-:S03]  /*ab50*/  FMUL.FTZ R8, R8, 0.5 ;  /* 0x3f00000008087820 */ /* 0x000fc60000410000 */
[----:B------:R-:W-:-:S04]  /*ab60*/  FFMA R9, -R0, R0, R9 ;  /* 0x0000000000097223 */ /* 0x000fc80000000109 */
[----:B------:R-:W-:-:S07]  /*ab70*/  FFMA R0, R9, R8, R0 ;  /* 0x0000000809007223 */ /* 0x000fce0000000000 */
.L_x_926:
[----:B------:R-:W-:Y:S05]  /*ab80*/  BSYNC.RECONVERGENT B9 ;  /* 0x0000000000097941 */ /* 0x000fea0003800200 */
.L_x_924:
[----:B------:R-:W0:Y:S01]  /*ab90*/  LDCU UR4, c[0x0][0x39c] ;  /* 0x00007380ff0477ac */ /* 0x000e220008000800 */
[----:B------:R-:W1:Y:S01]  /*aba0*/  LDC.64 R8, c[0x0][0x380] ;  /* 0x0000e000ff087b82 */ /* 0x000e620000000a00 */
[----:B------:R-:W-:Y:S02]  /*abb0*/  HFMA2 R37, -RZ, RZ, 1.875, 0 ;  /* 0x3f800000ff257431 */ /* 0x000fe400000001ff */
[----:B0-----:R-:W-:-:S04]  /*abc0*/  FMUL R0, R0, UR4 ;  /* 0x0000000400007c20 */ /* 0x001fc80008400000 */
[----:B------:R-:W1:Y:S02]  /*abd0*/  F2I.TRUNC.NTZ R33, R0 ;  /* 0x0000000000217305 */ /* 0x000e64000020f100 */
[----:B-1----:R-:W-:-:S05]  /*abe0*/  IMAD.WIDE R8, R33, 0x4, R8 ;  /* 0x0000000421087825 */ /* 0x002fca00078e0208 */
[----:B------:R0:W-:Y:S02]  /*abf0*/  REDG.E.ADD.F32.FTZ.RN.STRONG.GPU desc[UR36][R8.64], R37 ;  /* 0x00000025080079a6 */ /* 0x0001e4000c12f324 */
.L_x_923:
[----:B------:R-:W-:Y:S05]  /*ac00*/  BSYNC.RECONVERGENT B8 ;  /* 0x0000000000087941 */ /* 0x000fea0003800200 */
.L_x_922:
        /* <DEDUP_REMOVED lines=22> */
.L_x_930:
[----:B-1----:R-:W-:Y:S01]  /*ad70*/  FMUL.FTZ R0, R9, R8 ;  /* 0x0000000809007220 */ /* 0x002fe20000410000 */
[----:B------:R-:W-:-:S03]  /*ad80*/  FMUL.FTZ R8, R8, 0.5 ;  /* 0x3f00000008087820 */ /* 0x000fc60000410000 */
[----:B------:R-:W-:-:S04]  /*ad90*/  FFMA R9, -R0, R0, R9 ;  /* 0x0000000000097223 */ /* 0x000fc80000000109 */
[----:B------:R-:W-:-:S07]  /*ada0*/  FFMA R0, R9, R8, R0 ;  /* 0x0000000809007223 */ /* 0x000fce0000000000 */
.L_x_931:
[----:B------:R-:W-:Y:S05]  /*adb0*/  BSYNC.RECONVERGENT B9 ;  /* 0x0000000000097941 */ /* 0x000fea0003800200 */
.L_x_929:
[----:B------:R-:W0:Y:S01]  /*adc0*/  LDCU UR4, c[0x0][0x39c] ;  /* 0x00007380ff0477ac */ /* 0x000e220008000800 */
[----:B------:R-:W1:Y:S01]  /*add0*/  LDC.64 R8, c[0x0][0x380] ;  /* 0x0000e000ff087b82 */ /* 0x000e620000000a00 */
[----:B------:R-:W-:Y:S02]  /*ade0*/  HFMA2 R37, -RZ, RZ, 1.875, 0 ;  /* 0x3f800000ff257431 */ /* 0x000fe400000001ff */
[----:B0-----:R-:W-:-:S04]  /*adf0*/  FMUL R0, R0, UR4 ;  /* 0x0000000400007c20 */ /* 0x001fc80008400000 */
[----:B------:R-:W1:Y:S02]  /*ae00*/  F2I.TRUNC.NTZ R33, R0 ;  /* 0x0000000000217305 */ /* 0x000e64000020f100 */
[----:B-1----:R-:W-:-:S05]  /*ae10*/  IMAD.WIDE R8, R33, 0x4, R8 ;  /* 0x0000000421087825 */ /* 0x002fca00078e0208 */
[----:B------:R0:W-:Y:S02]  /*ae20*/  REDG.E.ADD.F32.FTZ.RN.STRONG.GPU desc[UR36][R8.64], R37 ;  /* 0x00000025080079a6 */ /* 0x0001e4000c12f324 */
.L_x_928:
[----:B------:R-:W-:Y:S05]  /*ae30*/  BSYNC.RECONVERGENT B8 ;  /* 0x0000000000087941 */ /* 0x000fea0003800200 */
.L_x_927:
        /* <DEDUP_REMOVED lines=22> */
.L_x_935:
[----:B-1----:R-:W-:Y:S01]  /*afa0*/  FMUL.FTZ R0, R9, R8 ;  /* 0x0000000809007220 */ /* 0x002fe20000410000 */
[----:B------:R-:W-:-:S03]  /*afb0*/  FMUL.FTZ R8, R8, 0.5 ;  /* 0x3f00000008087820 */ /* 0x000fc60000410000 */
[----:B------:R-:W-:-:S04]  /*afc0*/  FFMA R9, -R0, R0, R9 ;  /* 0x0000000000097223 */ /* 0x000fc80000000109 */
[----:B------:R-:W-:-:S07]  /*afd0*/  FFMA R0, R9, R8, R0 ;  /* 0x0000000809007223 */ /* 0x000fce0000000000 */
.L_x_936:
[----:B------:R-:W-:Y:S05]  /*afe0*/  BSYNC.RECONVERGENT B9 ;  /* 0x0000000000097941 */ /* 0x000fea0003800200 */
.L_x_934:
[----:B------:R-:W0:Y:S01]  /*aff0*/  LDCU UR4, c[0x0][0x39c] ;  /* 0x00007380ff0477ac */ /* 0x000e220008000800 */
[----:B------:R-:W1:Y:S01]  /*b000*/  LDC.64 R8, c[0x0][0x380] ;  /* 0x0000e000ff087b82 */ /* 0x000e620000000a00 */
[----:B------:R-:W-:Y:S02]  /*b010*/  HFMA2 R33, -RZ, RZ, 1.875, 0 ;  /* 0x3f800000ff217431 */ /* 0x000fe400000001ff */
[----:B0-----:R-:W-:-:S04]  /*b020*/  FMUL R0, R0, UR4 ;  /* 0x0000000400007c20 */ /* 0x001fc80008400000 */
[----:B------:R-:W1:Y:S02]  /*b030*/  F2I.TRUNC.NTZ R23, R0 ;  /* 0x0000000000177305 */ /* 0x000e64000020f100 */
[----:B-1----:R-:W-:-:S05]  /*b040*/  IMAD.WIDE R8, R23, 0x4, R8 ;  /* 0x0000000417087825 */ /* 0x002fca00078e0208 */
[----:B------:R0:W-:Y:S02]  /*b050*/  REDG.E.ADD.F32.FTZ.RN.STRONG.GPU desc[UR36][R8.64], R33 ;  /* 0x00000021080079a6 */ /* 0x0001e4000c12f324 */
.L_x_933:
[----:B------:R-:W-:Y:S05]  /*b060*/  BSYNC.RECONVERGENT B8 ;  /* 0x0000000000087941 */ /* 0x000fea0003800200 */
.L_x_932:
[----:B------:R-:W-:Y:S05]  /*b070*/  @P0 BRA `(.L_x_937) ;  /* 0xffffffec008c0947 */ /* 0x000fea000383ffff */
[----:B------:R-:W-:Y:S05]  /*b080*/  BSYNC B6 ;  /* 0x0000000000067941 */ /* 0x000fea0003800000 */
.L_x_896:
[----:B------:R-:W-:-:S07]  /*b090*/  MOV R31, R24 ;  /* 0x00000018001f7202 */ /* 0x000fce0000000f00 */
.L_x_895:
[----:B------:R-:W-:Y:S05]  /*b0a0*/  BSYNC B7 ;  /* 0x0000000000077941 */ /* 0x000fea0003800000 */
.L_x_894:
        /* <DEDUP_REMOVED lines=28> */
.L_x_943:
[----:B-1----:R-:W-:Y:S01]  /*b270*/  FMUL.FTZ R0, R9, R8 ;  /* 0x0000000809007220 */ /* 0x002fe20000410000 */
[----:B------:R-:W-:-:S03]  /*b280*/  FMUL.FTZ R8, R8, 0.5 ;  /* 0x3f00000008087820 */ /* 0x000fc60000410000 */
[----:B------:R-:W-:-:S04]  /*b290*/  FFMA R9, -R0, R0, R9 ;  /* 0x0000000000097223 */ /* 0x000fc80000000109 */
[----:B------:R-:W-:-:S07]  /*b2a0*/  FFMA R0, R9, R8, R0 ;  /* 0x0000000809007223 */ /* 0x000fce0000000000 */
.L_x_944:
[----:B------:R-:W-:Y:S05]  /*b2b0*/  BSYNC.RECONVERGENT B8 ;  /* 0x0000000000087941 */ /* 0x000fea0003800200 */
.L_x_942:
[----:B------:R-:W0:Y:S01]  /*b2c0*/  LDCU UR4, c[0x0][0x39c] ;  /* 0x00007380ff0477ac */ /* 0x000e220008000800 */
[----:B------:R-:W1:Y:S01]  /*b2d0*/  LDC.64 R8, c[0x0][0x380] ;  /* 0x0000e000ff087b82 */ /* 0x000e620000000a00 */
[----:B------:R-:W-:Y:S02]  /*b2e0*/  HFMA2 R37, -RZ, RZ, 1.875, 0 ;  /* 0x3f800000ff257431 */ /* 0x000fe400000001ff */
[----:B0-----:R-:W-:-:S04]  /*b2f0*/  FMUL R0, R0, UR4 ;  /* 0x0000000400007c20 */ /* 0x001fc80008400000 */
[----:B------:R-:W1:Y:S02]  /*b300*/  F2I.TRUNC.NTZ R33, R0 ;  /* 0x0000000000217305 */ /* 0x000e64000020f100 */
[----:B-1----:R-:W-:-:S05]  /*b310*/  IMAD.WIDE R8, R33, 0x4, R8 ;  /* 0x0000000421087825 */ /* 0x002fca00078e0208 */
[----:B------:R0:W-:Y:S02]  /*b320*/  REDG.E.ADD.F32.FTZ.RN.STRONG.GPU desc[UR36][R8.64], R37 ;  /* 0x00000025080079a6 */ /* 0x0001e4000c12f324 */
.L_x_941:
[----:B------:R-:W-:Y:S05]  /*b330*/  BSYNC.RECONVERGENT B7 ;  /* 0x0000000000077941 */ /* 0x000fea0003800200 */
.L_x_940:
        /* <DEDUP_REMOVED lines=22> */
.L_x_948:
[----:B-1----:R-:W-:Y:S01]  /*b4a0*/  FMUL.FTZ R0, R9, R8 ;  /* 0x0000000809007220 */ /* 0x002fe20000410000 */
[----:B------:R-:W-:-:S03]  /*b4b0*/  FMUL.FTZ R8, R8, 0.5 ;  /* 0x3f00000008087820 */ /* 0x000fc60000410000 */
[----:B------:R-:W-:-:S04]  /*b4c0*/  FFMA R9, -R0, R0, R9 ;  /* 0x0000000000097223 */ /* 0x000fc80000000109 */
[----:B------:R-:W-:-:S07]  /*b4d0*/  FFMA R0, R9, R8, R0 ;  /* 0x0000000809007223 */ /* 0x000fce0000000000 */
.L_x_949:
[----:B------:R-:W-:Y:S05]  /*b4e0*/  BSYNC.RECONVERGENT B8 ;  /* 0x0000000000087941 */ /* 0x000fea0003800200 */
.L_x_947:
[----:B------:R-:W0:Y:S01]  /*b4f0*/  LDCU UR4, c[0x0][0x39c] ;  /* 0x00007380ff0477ac */ /* 0x000e220008000800 */
[----:B------:R-:W1:Y:S01]  /*b500*/  LDC.64 R8, c[0x0][0x380] ;  /* 0x0000e000ff087b82 */ /* 0x000e620000000a00 */
[----:B------:R-:W-:Y:S02]  /*b510*/  HFMA2 R37, -RZ, RZ, 1.875, 0 ;  /* 0x3f800000ff257431 */ /* 0x000fe400000001ff */
[----:B0-----:R-:W-:-:S04]  /*b520*/  FMUL R0, R0, UR4 ;  /* 0x0000000400007c20 */ /* 0x001fc80008400000 */
[----:B------:R-:W1:Y:S02]  /*b530*/  F2I.TRUNC.NTZ R33, R0 ;  /* 0x0000000000217305 */ /* 0x000e64000020f100 */
[----:B-1----:R-:W-:-:S05]  /*b540*/  IMAD.WIDE R8, R33, 0x4, R8 ;  /* 0x0000000421087825 */ /* 0x002fca00078e0208 */
[----:B------:R0:W-:Y:S02]  /*b550*/  REDG.E.ADD.F32.FTZ.RN.STRONG.GPU desc[UR36][R8.64], R37 ;  /* 0x00000025080079a6 */ /* 0x0001e4000c12f324 */
.L_x_946:
[----:B------:R-:W-:Y:S05]  /*b560*/  BSYNC.RECONVERGENT B7 ;  /* 0x0000000000077941 */ /* 0x000fea0003800200 */
.L_x_945:
        /* <DEDUP_REMOVED lines=22> */
.L_x_953:
[----:B-1----:R-:W-:Y:S01]  /*b6d0*/  FMUL.FTZ R0, R9, R8 ;  /* 0x0000000809007220 */ /* 0x002fe20000410000 */
[----:B------:R-:W-:-:S03]  /*b6e0*/  FMUL.FTZ R8, R8, 0.5 ;  /* 0x3f00000008087820 */ /* 0x000fc60000410000 */
[----:B------:R-:W-:-:S04]  /*b6f0*/  FFMA R9, -R0, R0, R9 ;  /* 0x0000000000097223 */ /* 0x000fc80000000109 */
[----:B------:R-:W-:-:S07]  /*b700*/  FFMA R0, R9, R8, R0 ;  /* 0x0000000809007223 */ /* 0x000fce0000000000 */
.L_x_954:
[----:B------:R-:W-:Y:S05]  /*b710*/  BSYNC.RECONVERGENT B8 ;  /* 0x0000000000087941 */ /* 0x000fea0003800200 */
.L_x_952:
[----:B------:R-:W0:Y:S01]  /*b720*/  LDCU UR4, c[0x0][0x39c] ;  /* 0x00007380ff0477ac */ /* 0x000e220008000800 */
[----:B------:R-:W1:Y:S01]  /*b730*/  LDC.64 R8, c[0x0][0x380] ;  /* 0x0000e000ff087b82 */ /* 0x000e620000000a00 */
[----:B------:R-:W-:Y:S02]  /*b740*/  HFMA2 R37, -RZ, RZ, 1.875, 0 ;  /* 0x3f800000ff257431 */ /* 0x000fe400000001ff */
[----:B0-----:R-:W-:-:S04]  /*b750*/  FMUL R0, R0, UR4 ;  /* 0x0000000400007c20 */ /* 0x001fc80008400000 */
[----:B------:R-:W1:Y:S02]  /*b760*/  F2I.TRUNC.NTZ R33, R0 ;  /* 0x0000000000217305 */ /* 0x000e64000020f100 */
[----:B-1----:R-:W-:-:S05]  /*b770*/  IMAD.WIDE R8, R33, 0x4, R8 ;  /* 0x0000000421087825 */ /* 0x002fca00078e0208 */
[----:B------:R0:W-:Y:S02]  /*b780*/  REDG.E.ADD.F32.FTZ.RN.STRONG.GPU desc[UR36][R8.64], R37 ;  /* 0x00000025080079a6 */ /* 0x0001e4000c12f324 */
.L_x_951:
[----:B------:R-:W-:Y:S05]  /*b790*/  BSYNC.RECONVERGENT B7 ;  /* 0x0000000000077941 */ /* 0x000fea0003800200 */
.L_x_950:
        /* <DEDUP_REMOVED lines=22> */
.L_x_958:
[----:B-1----:R-:W-:Y:S01]  /*b900*/  FMUL.FTZ R0, R9, R8 ;  /* 0x0000000809007220 */ /* 0x002fe20000410000 */
[----:B------:R-:W-:-:S03]  /*b910*/  FMUL.FTZ R8, R8, 0.5 ;  /* 0x3f00000008087820 */ /* 0x000fc60000410000 */
[----:B------:R-:W-:-:S04]  /*b920*/  FFMA R9, -R0, R0, R9 ;  /* 0x0000000000097223 */ /* 0x000fc80000000109 */
[----:B------:R-:W-:-:S07]  /*b930*/  FFMA R0, R9, R8, R0 ;  /* 0x0000000809007223 */ /* 0x000fce0000000000 */
.L_x_959:
[----:B------:R-:W-:Y:S05]  /*b940*/  BSYNC.RECONVERGENT B8 ;  /* 0x0000000000087941 */ /* 0x000fea0003800200 */
.L_x_957:
[----:B------:R-:W0:Y:S01]  /*b950*/  LDCU UR4, c[0x0][0x39c] ;  /* 0x00007380ff0477ac */ /* 0x000e220008000800 */
[----:B------:R-:W1:Y:S01]  /*b960*/  LDC.64 R8, c[0x0][0x380] ;  /* 0x0000e000ff087b82 */ /* 0x000e620000000a00 */
[----:B------:R-:W-:Y:S02]  /*b970*/  HFMA2 R33, -RZ, RZ, 1.875, 0 ;  /* 0x3f800000ff217431 */ /* 0x000fe400000001ff */
[----:B0-----:R-:W-:-:S04]  /*b980*/  FMUL R0, R0, UR4 ;  /* 0x0000000400007c20 */ /* 0x001fc80008400000 */
[----:B------:R-:W1:Y:S02]  /*b990*/  F2I.TRUNC.NTZ R23, R0 ;  /* 0x0000000000177305 */ /* 0x000e64000020f100 */
[----:B-1----:R-:W-:-:S05]  /*b9a0*/  IMAD.WIDE R8, R23, 0x4, R8 ;  /* 0x0000000417087825 */ /* 0x002fca00078e0208 */
[----:B------:R0:W-:Y:S02]  /*b9b0*/  REDG.E.ADD.F32.FTZ.RN.STRONG.GPU desc[UR36][R8.64], R33 ;  /* 0x00000021080079a6 */ /* 0x0001e4000c12f324 */
.L_x_956:
[----:B------:R-:W-:Y:S05]  /*b9c0*/  BSYNC.RECONVERGENT B7 ;  /* 0x0000000000077941 */ /* 0x000fea0003800200 */
.L_x_955:
[----:B------:R-:W-:-:S07]  /*b9d0*/  IADD3 R31, PT, PT, R31, 0x4, RZ ;  /* 0x000000041f1f7810 */ /* 0x000fce0007ffe0ff */
.L_x_939:
[----:B------:R-:W-:Y:S05]  /*b9e0*/  BSYNC.RECONVERGENT B6 ;  /* 0x0000000000067941 */ /* 0x000fea0003800200 */
.L_x_938:
        /* <DEDUP_REMOVED lines=28> */
.L_x_965:
[----:B-1----:R-:W-:Y:S01]  /*bbb0*/  FMUL.FTZ R0, R9, R8 ;  /* 0x0000000809007220 */ /* 0x002fe20000410000 */
[----:B------:R-:W-:-:S03]  /*bbc0*/  FMUL.FTZ R8, R8, 0.5 ;  /* 0x3f00000008087820 */ /* 0x000fc60000410000 */
[----:B------:R-:W-:-:S04]  /*bbd0*/  FFMA R9, -R0, R0, R9 ;  /* 0x0000000000097223 */ /* 0x000fc80000000109 */
[----:B------:R-:W-:-:S07]  /*bbe0*/  FFMA R0, R9, R8, R0 ;  /* 0x0000000809007223 */ /* 0x000fce0000000000 */
.L_x_966:
[----:B------:R-:W-:Y:S05]  /*bbf0*/  BSYNC.RECONVERGENT B8 ;  /* 0x0000000000087941 */ /* 0x000fea0003800200 */
.L_x_964:
[----:B------:R-:W0:Y:S01]  /*bc00*/  LDCU UR4, c[0x0][0x39c] ;  /* 0x00007380ff0477ac */ /* 0x000e220008000800 */
[----:B------:R-:W1:Y:S01]  /*bc10*/  LDC.64 R8, c[0x0][0x380] ;  /* 0x0000e000ff087b82 */ /* 0x000e620000000a00 */
[----:B------:R-:W-:Y:S02]  /*bc20*/  HFMA2 R37, -RZ, RZ, 1.875, 0 ;  /* 0x3f800000ff257431 */ /* 0x000fe400000001ff */
[----:B0-----:R-:W-:-:S04]  /*bc30*/  FMUL R0, R0, UR4 ;  /* 0x0000000400007c20 */ /* 0x001fc80008400000 */
[----:B------:R-:W1:Y:S02]  /*bc40*/  F2I.TRUNC.NTZ R33, R0 ;  /* 0x0000000000217305 */ /* 0x000e64000020f100 */
[----:B-1----:R-:W-:-:S05]  /*bc50*/  IMAD.WIDE R8, R33, 0x4, R8 ;  /* 0x0000000421087825 */ /* 0x002fca00078e0208 */
[----:B------:R0:W-:Y:S02]  /*bc60*/  REDG.E.ADD.F32.FTZ.RN.STRONG.GPU desc[UR36][R8.64], R37 ;  /* 0x00000025080079a6 */ /* 0x0001e4000c12f324 */
.L_x_963:
[----:B------:R-:W-:Y:S05]  /*bc70*/  BSYNC.RECONVERGENT B7 ;  /* 0x0000000000077941 */ /* 0x000fea0003800200 */
.L_x_962:
        /* <DEDUP_REMOVED lines=22> */
.L_x_970:
[----:B-1----:R-:W-:Y:S01]  /*bde0*/  FMUL.FTZ R0, R9, R8 ;  /* 0x0000000809007220 */ /* 0x002fe20000410000 */
[----:B------:R-:W-:-:S03]  /*bdf0*/  FMUL.FTZ R8, R8, 0.5 ;  /* 0x3f00000008087820 */ /* 0x000fc60000410000 */
[----:B------:R-:W-:-:S04]  /*be00*/  FFMA R9, -R0, R0, R9 ;  /* 0x0000000000097223 */ /* 0x000fc80000000109 */
[----:B------:R-:W-:-:S07]  /*be10*/  FFMA R0, R9, R8, R0 ;  /* 0x0000000809007223 */ /* 0x000fce0000000000 */
.L_x_971:
[----:B------:R-:W-:Y:S05]  /*be20*/  BSYNC.RECONVERGENT B8 ;  /* 0x0000000000087941 */ /* 0x000fea0003800200 */
.L_x_969:
[----:B------:R-:W0:Y:S01]  /*be30*/  LDCU UR4, c[0x0][0x39c] ;  /* 0x00007380ff0477ac */ /* 0x000e220008000800 */
[----:B------:R-:W1:Y:S01]  /*be40*/  LDC.64 R8, c[0x0][0x380] ;  /* 0x0000e000ff087b82 */ /* 0x000e620000000a00 */
[----:B------:R-:W-:Y:S02]  /*be50*/  HFMA2 R33, -RZ, RZ, 1.875, 0 ;  /* 0x3f800000ff217431 */ /* 0x000fe400000001ff */
[----:B0-----:R-:W-:-:S04]  /*be60*/  FMUL R0, R0, UR4 ;  /* 0x0000000400007c20 */ /* 0x001fc80008400000 */
[----:B------:R-:W1:Y:S02]  /*be70*/  F2I.TRUNC.NTZ R23, R0 ;  /* 0x0000000000177305 */ /* 0x000e64000020f100 */
[----:B-1----:R-:W-:-:S05]  /*be80*/  IMAD.WIDE R8, R23, 0x4, R8 ;  /* 0x0000000417087825 */ /* 0x002fca00078e0208 */
[----:B------:R0:W-:Y:S02]  /*be90*/  REDG.E.ADD.F32.FTZ.RN.STRONG.GPU desc[UR36][R8.64], R33 ;  /* 0x00000021080079a6 */ /* 0x0001e4000c12f324 */
.L_x_968:
[----:B------:R-:W-:Y:S05]  /*bea0*/  BSYNC.RECONVERGENT B7 ;  /* 0x0000000000077941 */ /* 0x000fea0003800200 */
.L_x_967:
[----:B------:R-:W-:-:S07]  /*beb0*/  IADD3 R31, PT, PT, R31, 0x2, RZ ;  /* 0x000000021f1f7810 */ /* 0x000fce0007ffe0ff */
.L_x_961:
[----:B------:R-:W-:Y:S05]  /*bec0*/  BSYNC.RECONVERGENT B6 ;  /* 0x0000000000067941 */ /* 0x000fea0003800200 */
.L_x_960:
        /* <DEDUP_REMOVED lines=24> */
.L_x_973:
[----:B-1----:R-:W-:Y:S01]  /*c050*/  FMUL.FTZ R0, R31, R8 ;  /* 0x000000081f007220 */ /* 0x002fe20000410000 */
[----:B------:R-:W-:-:S03]  /*c060*/  FMUL.FTZ R8, R8, 0.5 ;  /* 0x3f00000008087820 */ /* 0x000fc60000410000 */
[----:B------:R-:W-:-:S04]  /*c070*/  FFMA R9, -R0, R0, R31 ;  /* 0x0000000000097223 */ /* 0x000fc8000000011f */
[----:B------:R-:W-:-:S07]  /*c080*/  FFMA R0, R9, R8, R0 ;  /* 0x0000000809007223 */ /* 0x000fce0000000000 */
.L_x_974:
[----:B------:R-:W-:Y:S05]  /*c090*/  BSYNC.RECONVERGENT B6 ;  /* 0x0000000000067941 */ /* 0x000fea0003800200 */
.L_x_972:
[----:B------:R-:W0:Y:S01]  /*c0a0*/  LDCU UR4, c[0x0][0x39c] ;  /* 0x00007380ff0477ac */ /* 0x000e220008000800 */
[----:B------:R-:W1:Y:S01]  /*c0b0*/  LDC.64 R8, c[0x0][0x380] ;  /* 0x0000e000ff087b82 */ /* 0x000e620000000a00 */
[----:B------:R-:W-:Y:S02]  /*c0c0*/  HFMA2 R29, -RZ, RZ, 1.875, 0 ;  /* 0x3f800000ff1d7431 */ /* 0x000fe400000001ff */
[----:B0-----:R-:W-:-:S04]  /*c0d0*/  FMUL R0, R0, UR4 ;  /* 0x0000000400007c20 */ /* 0x001fc80008400000 */
[----:B------:R-:W1:Y:S02]  /*c0e0*/  F2I.TRUNC.NTZ R23, R0 ;  /* 0x0000000000177305 */ /* 0x000e64000020f100 */
[----:B-1----:R-:W-:-:S05]  /*c0f0*/  IMAD.WIDE R8, R23, 0x4, R8 ;  /* 0x0000000417087825 */ /* 0x002fca00078e0208 */
[----:B------:R1:W-:Y:S02]  /*c100*/  REDG.E.ADD.F32.FTZ.RN.STRONG.GPU desc[UR36][R8.64], R29 ;  /* 0x0000001d080079a6 */ /* 0x0003e4000c12f324 */
.L_x_893:
[----:B------:R-:W-:Y:S05]  /*c110*/  BSYNC B4 ;  /* 0x0000000000047941 */ /* 0x000fea0003800000 */
.L_x_892:
[----:B------:R-:W-:-:S04]  /*c120*/  IADD3 R27, PT, PT, R27, 0x1, RZ ;  /* 0x000000011b1b7810 */ /* 0x000fc80007ffe0ff */
[----:B------:R-:W-:-:S13]  /*c130*/  ISETP.NE.AND P0, PT, R27, R15, PT ;  /* 0x0000000f1b00720c */ /* 0x000fda0003f05270 */
[----:B------:R-:W-:Y:S05]  /*c140*/  @P0 BRA `(.L_x_975) ;  /* 0xffffffdc00200947 */ /* 0x000fea000383ffff */
[----:B------:R-:W-:Y:S05]  /*c150*/  BSYNC B5 ;  /* 0x0000000000057941 */ /* 0x000fea0003800000 */
.L_x_891:
[----:B------:R-:W-:Y:S05]  /*c160*/  BRA `(.L_x_889) ;  /* 0x00000024002c7947 */ /* 0x000fea0003800000 */
.L_x_890:
        /* <DEDUP_REMOVED lines=13> */
[----:B------:R-:W-:Y:S02]  /*c240*/  MOV R26, RZ ;  /* 0x000000ff001a7202 */ /* 0x000fe40000000f00 */
[----:B--2---:R-:W-:-:S02]  /*c250*/  LOP3.LUT R27, R32, 0x7, RZ, 0xc0, !PT ;  /* 0x00000007201b7812 */ /* 0x004fc400078ec0ff */
[C---:B------:R-:W-:Y:S02]  /*c260*/  LOP3.LUT R25, R32.reuse, 0x3, RZ, 0xc0, !PT ;  /* 0x0000000320197812 */ /* 0x040fe400078ec0ff */
[----:B------:R-:W-:Y:S02]  /*c270*/  LOP3.LUT R24, R32, 0x7ffffff8, RZ, 0xc0, !PT ;  /* 0x7ffffff820187812 */ /* 0x000fe400078ec0ff */
[----:B0-----:R-:W-:-:S07]  /*c280*/  IADD3 R17, PT, PT, R27, -0x1, RZ ;  /* 0xffffffff1b117810 */ /* 0x001fce0007ffe0ff */
.L_x_1059:
        /* <DEDUP_REMOVED lines=17> */
.L_x_1021:
        /* <DEDUP_REMOVED lines=26> */
.L_x_984:
[----:B-1----:R-:W-:Y:S01]  /*c540*/  FMUL.FTZ R0, R9, R8 ;  /* 0x0000000809007220 */ /* 0x002fe20000410000 */
[----:B------:R-:W-:-:S03]  /*c550*/  FMUL.FTZ R8, R8, 0.5 ;  /* 0x3f00000008087820 */ /* 0x000fc60000410000 */
[----:B------:R-:W-:-:S04]  /*c560*/  FFMA R9, -R0, R0, R9 ;  /* 0x0000000000097223 */ /* 0x000fc80000000109 */
[----:B------:R-:W-:-:S07]  /*c570*/  FFMA R0, R9, R8, R0 ;  /* 0x0000000809007223 */ /* 0x000fce0000000000 */
.L_x_985:
[----:B------:R-:W-:Y:S05]  /*c580*/  BSYNC.RECONVERGENT B8 ;  /* 0x0000000000087941 */ /* 0x000fea0003800200 */
.L_x_983:
[----:B------:R-:W0:Y:S01]  /*c590*/  LDCU UR4, c[0x0][0x39c] ;  /* 0x00007380ff0477ac */ /* 0x000e220008000800 */
[----:B------:R-:W1:Y:S01]  /*c5a0*/  LDC.64 R8, c[0x0][0x388] ;  /* 0x0000e200ff087b82 */ /* 0x000e620000000a00 */
[----:B------:R-:W-:Y:S02]  /*c5b0*/  HFMA2 R37, -RZ, RZ, 1.875, 0 ;  /* 0x3f800000ff257431 */ /* 0x000fe400000001ff */
[----:B0-----:R-:W-:-:S04]  /*c5c0*/  FMUL R0, R0, UR4 ;  /* 0x0000000400007c20 */ /* 0x001fc80008400000 */
[----:B------:R-:W1:Y:S02]  /*c5d0*/  F2I.TRUNC.NTZ R33, R0 ;  /* 0x0000000000217305 */ /* 0x000e64000020f100 */
[----:B-1----:R-:W-:-:S05]  /*c5e0*/  IMAD.WIDE R8, R33, 0x4, R8 ;  /* 0x0000000421087825 */ /* 0x002fca00078e0208 */
[----:B------:R0:W-:Y:S02]  /*c5f0*/  REDG.E.ADD.F32.FTZ.RN.STRONG.GPU desc[UR36][R8.64], R37 ;  /* 0x00000025080079a6 */ /* 0x0001e4000c12f324 */
.L_x_982:
[----:B------:R-:W-:Y:S05]  /*c600*/  BSYNC.RECONVERGENT B7 ;  /* 0x0000000000077941 */ /* 0x000fea0003800200 */
.L_x_981:
        /* <DEDUP_REMOVED lines=22> */
.L_x_989:
[----:B-1----:R-:W-:Y:S01]  /*c770*/  FMUL.FTZ R0, R9, R8 ;  /* 0x0000000809007220 */ /* 0x002fe20000410000 */
[----:B------:R-:W-:-:S03]  /*c780*/  FMUL.FTZ R8, R8, 0.5 ;  /* 0x3f00000008087820 */ /* 0x000fc60000410000 */
[----:B------:R-:W-:-:S04]  /*c790*/  FFMA R9, -R0, R0, R9 ;  /* 0x0000000000097223 */ /* 0x000fc80000000109 */
[----:B------:R-:W-:-:S07]  /*c7a0*/  FFMA R0, R9, R8, R0 ;  /* 0x0000000809007223 */ /* 0x000fce0000000000 */
.L_x_990:
[----:B------:R-:W-:Y:S05]  /*c7b0*/  BSYNC.RECONVERGENT B8 ;  /* 0x0000000000087941 */ /* 0x000fea0003800200 */
.L_x_988:
[----:B------:R-:W0:Y:S01]  /*c7c0*/  LDCU UR4, c[0x0][0x39c] ;  /* 0x00007380ff0477ac */ /* 0x000e220008000800 */
[----:B------:R-:W1:Y:S01]  /*c7d0*/  LDC.64 R8, c[0x0][0x388] ;  /* 0x0000e200ff087b82 */ /* 0x000e620000000a00 */
[----:B------:R-:W-:Y:S02]  /*c7e0*/  HFMA2 R37, -RZ, RZ, 1.875, 0 ;  /* 0x3f800000ff257431 */ /* 0x000fe400000001ff */
[----:B0-----:R-:W-:-:S04]  /*c7f0*/  FMUL R0, R0, UR4 ;  /* 0x0000000400007c20 */ /* 0x001fc80008400000 */
[----:B------:R-:W1:Y:S02]  /*c800*/  F2I.TRUNC.NTZ R33, R0 ;  /* 0x0000000000217305 */ /* 0x000e64000020f100 */
[----:B-1----:R-:W-:-:S05]  /*c810*/  IMAD.WIDE R8, R33, 0x4, R8 ;  /* 0x0000000421087825 */ /* 0x002fca00078e0208 */
[----:B------:R0:W-:Y:S02]  /*c820*/  REDG.E.ADD.F32.FTZ.RN.STRONG.GPU desc[UR36][R8.64], R37 ;  /* 0x00000025080079a6 */ /* 0x0001e4000c12f324 */
.L_x_987:
[----:B------:R-:W-:Y:S05]  /*c830*/  BSYNC.RECONVERGENT B7 ;  /* 0x0000000000077941 */ /* 0x000fea0003800200 */
.L_x_986:
        /* <DEDUP_REMOVED lines=22> */
.L_x_994:
[----:B-1----:R-:W-:Y:S01]  /*c9a0*/  FMUL.FTZ R0, R9, R8 ;  /* 0x0000000809007220 */ /* 0x002fe20000410000 */
[----:B------:R-:W-:-:S03]  /*c9b0*/  FMUL.FTZ R8, R8, 0.5 ;  /* 0x3f00000008087820 */ /* 0x000fc60000410000 */
[----:B------:R-:W-:-:S04]  /*c9c0*/  FFMA R9, -R0, R0, R9 ;  /* 0x0000000000097223 */ /* 0x000fc80000000109 */
[----:B------:R-:W-:-:S07]  /*c9d0*/  FFMA R0, R9, R8, R0 ;  /* 0x0000000809007223 */ /* 0x000fce0000000000 */
.L_x_995:
[----:B------:R-:W-:Y:S05]  /*c9e0*/  BSYNC.RECONVERGENT B8 ;  /* 0x0000000000087941 */ /* 0x000fea0003800200 */
.L_x_993:
[----:B------:R-:W0:Y:S01]  /*c9f0*/  LDCU UR4, c[0x0][0x39c] ;  /* 0x00007380ff0477ac */ /* 0x000e220008000800 */
[----:B------:R-:W1:Y:S01]  /*ca00*/  LDC.64 R8, c[0x0][0x388] ;  /* 0x0000e200ff087b82 */ /* 0x000e620000000a00 */
[----:B------:R-:W-:Y:S02]  /*ca10*/  HFMA2 R37, -RZ, RZ, 1.875, 0 ;  /* 0x3f800000ff257431 */ /* 0x000fe400000001ff */
[----:B0-----:R-:W-:-:S04]  /*ca20*/  FMUL R0, R0, UR4 ;  /* 0x0000000400007c20 */ /* 0x001fc80008400000 */
[----:B------:R-:W1:Y:S02]  /*ca30*/  F2I.TRUNC.NTZ R33, R0 ;  /* 0x0000000000217305 */ /* 0x000e64000020f100 */
[----:B-1----:R-:W-:-:S05]  /*ca40*/  IMAD.WIDE R8, R33, 0x4, R8 ;  /* 0x0000000421087825 */ /* 0x002fca00078e0208 */
[----:B------:R0:W-:Y:S02]  /*ca50*/  REDG.E.ADD.F32.FTZ.RN.STRONG.GPU desc[UR36][R8.64], R37 ;  /* 0x00000025080079a6 */ /* 0x0001e4000c12f324 */
.L_x_992:
[----:B------:R-:W-:Y:S05]  /*ca60*/  BSYNC.RECONVERGENT B7 ;  /* 0x0000000000077941 */ /* 0x000fea0003800200 */
.L_x_991:
        /* <DEDUP_REMOVED lines=22> */
.L_x_999:
[----:B-1----:R-:W-:Y:S01]  /*cbd0*/  FMUL.FTZ R0, R9, R8 ;  /* 0x0000000809007220 */ /* 0x002fe20000410000 */
[----:B------:R-:W-:-:S03]  /*cbe0*/  FMUL.FTZ R8, R8, 0.5 ;  /* 0x3f00000008087820 */ /* 0x000fc60000410000 */
[----:B------:R-:W-:-:S04]  /*cbf0*/  FFMA R9, -R0, R0, R9 ;  /* 0x0000000000097223 */ /* 0x000fc80000000109 */
[----:B------:R-:W-:-:S07]  /*cc00*/  FFMA R0, R9, R8, R0 ;  /* 0x0000000809007223 */ /* 0x000fce0000000000 */
.L_x_1000:
[----:B------:R-:W-:Y:S05]  /*cc10*/  BSYNC.RECONVERGENT B8 ;  /* 0x0000000000087941 */ /* 0x000fea0003800200 */
.L_x_998:
[----:B------:R-:W0:Y:S01]  /*cc20*/  LDCU UR4, c[0x0][0x39c] ;  /* 0x00007380ff0477ac */ /* 0x000e220008000800 */
[----:B------:R-:W1:Y:S01]  /*cc30*/  LDC.64 R8, c[0x0][0x388] ;  /* 0x0000e200ff087b82 */ /* 0x000e620000000a00 */
[----:B------:R-:W-:Y:S02]  /*cc40*/  HFMA2 R37, -RZ, RZ, 1.875, 0 ;  /* 0x3f800000ff257431 */ /* 0x000fe400000001ff */
[----:B0-----:R-:W-:-:S04]  /*cc50*/  FMUL R0, R0, UR4 ;  /* 0x0000000400007c20 */ /* 0x001fc80008400000 */
[----:B------:R-:W1:Y:S02]  /*cc60*/  F2I.TRUNC.NTZ R33, R0 ;  /* 0x0000000000217305 */ /* 0x000e64000020f100 */
[----:B-1----:R-:W-:-:S05]  /*cc70*/  IMAD.WIDE R8, R33, 0x4, R8 ;  /* 0x0000000421087825 */ /* 0x002fca00078e0208 */
[----:B------:R0:W-:Y:S02]  /*cc80*/  REDG.E.ADD.F32.FTZ.RN.STRONG.GPU desc[UR36][R8.64], R37 ;  /* 0x00000025080079a6 */ /* 0x0001e4000c12f324 */
.L_x_997:
[----:B------:R-:W-:Y:S05]  /*cc90*/  BSYNC.RECONVERGENT B7 ;  /* 0x0000000000077941 */ /* 0x000fea0003800200 */
.L_x_996:
        /* <DEDUP_REMOVED lines=22> */
.L_x_1004:
[----:B-1----:R-:W-:Y:S01]  /*ce00*/  FMUL.FTZ R0, R9, R8 ;  /* 0x0000000809007220 */ /* 0x002fe20000410000 */
[----:B------:R-:W-:-:S03]  /*ce10*/  FMUL.FTZ R8, R8, 0.5 ;  /* 0x3f00000008087820 */ /* 0x000fc60000410000 */
[----:B------:R-:W-:-:S04]  /*ce20*/  FFMA R9, -R0, R0, R9 ;  /* 0x0000000000097223 */ /* 0x000fc80000000109 */
[----:B------:R-:W-:-:S07]  /*ce30*/  FFMA R0, R9, R8, R0 ;  /* 0x0000000809007223 */ /* 0x000fce0000000000 */
.L_x_1005:
[----:B------:R-:W-:Y:S05]  /*ce40*/  BSYNC.RECONVERGENT B8 ;  /* 0x0000000000087941 */ /* 0x000fea0003800200 */
.L_x_1003:
[----:B------:R-:W0:Y:S01]  /*ce50*/  LDCU UR4, c[0x0][0x39c] ;  /* 0x00007380ff0477ac */ /* 0x000e220008000800 */
[----:B------:R-:W1:Y:S01]  /*ce60*/  LDC.64 R8, c[0x0][0x388] ;  /* 0x0000e200ff087b82 */ /* 0x000e620000000a00 */
[----:B------:R-:W-:Y:S02]  /*ce70*/  HFMA2 R37, -RZ, RZ, 1.875, 0 ;  /* 0x3f800000ff257431 */ /* 0x000fe400000001ff */
[----:B0-----:R-:W-:-:S04]  /*ce80*/  FMUL R0, R0, UR4 ;  /* 0x0000000400007c20 */ /* 0x001fc80008400000 */
[----:B------:R-:W1:Y:S02]  /*ce90*/  F2I.TRUNC.NTZ R33, R0 ;  /* 0x0000000000217305 */ /* 0x000e64000020f100 */
[----:B-1----:R-:W-:-:S05]  /*cea0*/  IMAD.WIDE R8, R33, 0x4, R8 ;  /* 0x0000000421087825 */ /* 0x002fca00078e0208 */
[----:B------:R0:W-:Y:S02]  /*ceb0*/  REDG.E.ADD.F32.FTZ.RN.STRONG.GPU desc[UR36][R8.64], R37 ;  /* 0x00000025080079a6 */ /* 0x0001e4000c12f324 */
.L_x_1002:
[----:B------:R-:W-:Y:S05]  /*cec0*/  BSYNC.RECONVERGENT B7 ;  /* 0x0000000000077941 */ /* 0x000fea0003800200 */
.L_x_1001:
        /* <DEDUP_REMOVED lines=22> */
.L_x_1009:
[----:B-1----:R-:W-:Y:S01]  /*d030*/  FMUL.FTZ R0, R9, R8 ;  /* 0x0000000809007220 */ /* 0x002fe20000410000 */
[----:B------:R-:W-:-:S03]  /*d040*/  FMUL.FTZ R8, R8, 0.5 ;  /* 0x3f00000008087820 */ /* 0x000fc60000410000 */
[----:B------:R-:W-:-:S04]  /*d050*/  FFMA R9, -R0, R0, R9 ;  /* 0x0000000000097223 */ /* 0x000fc80000000109 */
[----:B------:R-:W-:-:S07]  /*d060*/  FFMA R0, R9, R8, R0 ;  /* 0x0000000809007223 */ /* 0x000fce0000000000 */
.L_x_1010:
[----:B------:R-:W-:Y:S05]  /*d070*/  BSYNC.RECONVERGENT B8 ;  /* 0x0000000000087941 */ /* 0x000fea0003800200 */
.L_x_1008:
[----:B------:R-:W0:Y:S01]  /*d080*/  LDCU UR4, c[0x0][0x39c] ;  /* 0x00007380ff0477ac */ /* 0x000e220008000800 */
[----:B------:R-:W1:Y:S01]  /*d090*/  LDC.64 R8, c[0x0][0x388] ;  /* 0x0000e200ff087b82 */ /* 0x000e620000000a00 */
[----:B------:R-:W-:Y:S02]  /*d0a0*/  HFMA2 R37, -RZ, RZ, 1.875, 0 ;  /* 0x3f800000ff257431 */ /* 0x000fe400000001ff */
[----:B0-----:R-:W-:-:S04]  /*d0b0*/  FMUL R0, R0, UR4 ;  /* 0x0000000400007c20 */ /* 0x001fc80008400000 */
[----:B------:R-:W1:Y:S02]  /*d0c0*/  F2I.TRUNC.NTZ R33, R0 ;  /* 0x0000000000217305 */ /* 0x000e64000020f100 */
[----:B-1----:R-:W-:-:S05]  /*d0d0*/  IMAD.WIDE R8, R33, 0x4, R8 ;  /* 0x0000000421087825 */ /* 0x002fca00078e0208 */
[----:B------:R0:W-:Y:S02]  /*d0e0*/  REDG.E.ADD.F32.FTZ.RN.STRONG.GPU desc[UR36][R8.64], R37 ;  /* 0x00000025080079a6 */ /* 0x0001e4000c12f324 */
.L_x_1007:
[----:B------:R-:W-:Y:S05]  /*d0f0*/  BSYNC.RECONVERGENT B7 ;  /* 0x0000000000077941 */ /* 0x000fea0003800200 */
.L_x_1006:
        /* <DEDUP_REMOVED lines=22> */
.L_x_1014:
[----:B-1----:R-:W-:Y:S01]  /*d260*/  FMUL.FTZ R0, R9, R8 ;  /* 0x0000000809007220 */ /* 0x002fe20000410000 */
[----:B------:R-:W-:-:S03]  /*d270*/  FMUL.FTZ R8, R8, 0.5 ;  /* 0x3f00000008087820 */ /* 0x000fc60000410000 */
[----:B------:R-:W-:-:S04]  /*d280*/  FFMA R9, -R0, R0, R9 ;  /* 0x0000000000097223 */ /* 0x000fc80000000109 */
[----:B------:R-:W-:-:S07]  /*d290*/  FFMA R0, R9, R8, R0 ;  /* 0x0000000809007223 */ /* 0x000fce0000000000 */
.L_x_1015:
[----:B------:R-:W-:Y:S05]  /*d2a0*/  BSYNC.RECONVERGENT B8 ;  /* 0x0000000000087941 */ /* 0x000fea0003800200 */
.L_x_1013:
[----:B------:R-:W0:Y:S01]  /*d2b0*/  LDCU UR4, c[0x0][0x39c] ;  /* 0x00007380ff0477ac */ /* 0x000e220008000800 */
[----:B------:R-:W1:Y:S01]  /*d2c0*/  LDC.64 R8, c[0x0][0x388] ;  /* 0x0000e200ff087b82 */ /* 0x000e620000000a00 */
[----:B------:R-:W-:Y:S02]  /*d2d0*/  HFMA2 R37, -RZ, RZ, 1.875, 0 ;  /* 0x3f800000ff257431 */ /* 0x000fe400000001ff */
[----:B0-----:R-:W-:-:S04]  /*d2e0*/  FMUL R0, R0, UR4 ;  /* 0x0000000400007c20 */ /* 0x001fc80008400000 */
[----:B------:R-:W1:Y:S02]  /*d2f0*/  F2I.TRUNC.NTZ R33, R0 ;  /* 0x0000000000217305 */ /* 0x000e64000020f100 */
[----:B-1----:R-:W-:-:S05]  /*d300*/  IMAD.WIDE R8, R33, 0x4, R8 ;  /* 0x0000000421087825 */ /* 0x002fca00078e0208 */
[----:B------:R0:W-:Y:S02]  /*d310*/  REDG.E.ADD.F32.FTZ.RN.STRONG.GPU desc[UR36][R8.64], R37 ;  /* 0x00000025080079a6 */ /* 0x0001e4000c12f324 */
.L_x_1012:
[----:B------:R-:W-:Y:S05]  /*d320*/  BSYNC.RECONVERGENT B7 ;  /* 0x0000000000077941 */ /* 0x000fea0003800200 */
.L_x_1011:
        /* <DEDUP_REMOVED lines=22> */
.L_x_1019:
[----:B-1----:R-:W-:Y:S01]  /*d490*/  FMUL.FTZ R0, R9, R8 ;  /* 0x0000000809007220 */ /* 0x002fe20000410000 */
[----:B------:R-:W-:-:S03]  /*d4a0*/  FMUL.FTZ R8, R8, 0.5 ;  /* 0x3f00000008087820 */ /* 0x000fc60000410000 */
[----:B------:R-:W-:-:S04]  /*d4b0*/  FFMA R9, -R0, R0, R9 ;  /* 0x0000000000097223 */ /* 0x000fc80000000109 */
[----:B------:R-:W-:-:S07]  /*d4c0*/  FFMA R0, R9, R8, R0 ;  /* 0x0000000809007223 */ /* 0x000fce0000000000 */
.L_x_1020:
[----:B------:R-:W-:Y:S05]  /*d4d0*/  BSYNC.RECONVERGENT B8 ;  /* 0x0000000000087941 */ /* 0x000fea0003800200 */
.L_x_1018:
[----:B------:R-:W0:Y:S01]  /*d4e0*/  LDCU UR4, c[0x0][0x39c] ;  /* 0x00007380ff0477ac */ /* 0x000e220008000800 */
[----:B------:R-:W1:Y:S01]  /*d4f0*/  LDC.64 R8, c[0x0][0x388] ;  /* 0x0000e200ff087b82 */ /* 0x000e620000000a00 */
[----:B------:R-:W-:Y:S02]  /*d500*/  HFMA2 R33, -RZ, RZ, 1.875, 0 ;  /* 0x3f800000ff217431 */ /* 0x000fe400000001ff */
[----:B0-----:R-:W-:-:S04]  /*d510*/  FMUL R0, R0, UR4 ;  /* 0x0000000400007c20 */ /* 0x001fc80008400000 */
[----:B------:R-:W1:Y:S02]  /*d520*/  F2I.TRUNC.NTZ R23, R0 ;  /* 0x0000000000177305 */ /* 0x000e64000020f100 */
[----:B-1----:R-:W-:-:S05]  /*d530*/  IMAD.WIDE R8, R23, 0x4, R8 ;  /* 0x0000000417087825 */ /* 0x002fca00078e0208 */
[----:B------:R0:W-:Y:S02]  /*d540*/  REDG.E.ADD.F32.FTZ.RN.STRONG.GPU desc[UR36][R8.64], R33 ;  /* 0x00000021080079a6 */ /* 0x0001e4000c12f324 */
.L_x_1017:
[----:B------:R-:W-:Y:S05]  /*d550*/  BSYNC.RECONVERGENT B7 ;  /* 0x0000000000077941 */ /* 0x000fea0003800200 */
.L_x_1016:
[----:B------:R-:W-:Y:S05]  /*d560*/  @P0 BRA `(.L_x_1021) ;  /* 0xffffffec008c0947 */ /* 0x000fea000383ffff */
[----:B------:R-:W-:Y:S05]  /*d570*/  BSYNC B5 ;  /* 0x0000000000057941 */ /* 0x000fea0003800000 */
.L_x_980:
[----:B------:R-:W-:-:S07]  /*d580*/  MOV R31, R24 ;  /* 0x00000018001f7202 */ /* 0x000fce0000000f00 */
.L_x_979:
[----:B------:R-:W-:Y:S05]  /*d590*/  BSYNC B6 ;  /* 0x0000000000067941 */ /* 0x000fea0003800000 */
.L_x_978:
        /* <DEDUP_REMOVED lines=28> */
.L_x_1027:
[----:B-1----:R-:W-:Y:S01]  /*d760*/  FMUL.FTZ R0, R9, R8 ;  /* 0x0000000809007220 */ /* 0x002fe20000410000 */
[----:B------:R-:W-:-:S03]  /*d770*/  FMUL.FTZ R8, R8, 0.5 ;  /* 0x3f00000008087820 */ /* 0x000fc60000410000 */
[----:B------:R-:W-:-:S04]  /*d780*/  FFMA R9, -R0, R0, R9 ;  /* 0x0000000000097223 */ /* 0x000fc80000000109 */
[----:B------:R-:W-:-:S07]  /*d790*/  FFMA R0, R9, R8, R0 ;  /* 0x0000000809007223 */ /* 0x000fce0000000000 */
.L_x_1028:
[----:B------:R-:W-:Y:S05]  /*d7a0*/  BSYNC.RECONVERGENT B7 ;  /* 0x0000000000077941 */ /* 0x000fea0003800200 */
.L_x_1026:
[----:B------:R-:W0:Y:S01]  /*d7b0*/  LDCU UR4, c[0x0][0x39c] ;  /* 0x00007380ff0477ac */ /* 0x000e220008000800 */
[----:B------:R-:W1:Y:S01]  /*d7c0*/  LDC.64 R8, c[0x0][0x388] ;  /* 0x0000e200ff087b82 */ /* 0x000e620000000a00 */
[----:B------:R-:W-:Y:S02]  /*d7d0*/  HFMA2 R37, -RZ, RZ, 1.875, 0 ;  /* 0x3f800000ff257431 */ /* 0x000fe400000001ff */
[----:B0-----:R-:W-:-:S04]  /*d7e0*/  FMUL R0, R0, UR4 ;  /* 0x0000000400007c20 */ /* 0x001fc80008400000 */
[----:B------:R-:W1:Y:S02]  /*d7f0*/  F2I.TRUNC.NTZ R33, R0 ;  /* 0x0000000000217305 */ /* 0x000e64000020f100 */
[----:B-1----:R-:W-:-:S05]  /*d800*/  IMAD.WIDE R8, R33, 0x4, R8 ;  /* 0x0000000421087825 */ /* 0x002fca00078e0208 */
[----:B------:R0:W-:Y:S02]  /*d810*/  REDG.E.ADD.F32.FTZ.RN.STRONG.GPU desc[UR36][R8.64], R37 ;  /* 0x00000025080079a6 */ /* 0x0001e4000c12f324 */
.L_x_1025:
[----:B------:R-:W-:Y:S05]  /*d820*/  BSYNC.RECONVERGENT B6 ;  /* 0x0000000000067941 */ /* 0x000fea0003800200 */
.L_x_1024:
        /* <DEDUP_REMOVED lines=22> */
.L_x_1032:
[----:B-1----:R-:W-:Y:S01]  /*d990*/  FMUL.FTZ R0, R9, R8 ;  /* 0x0000000809007220 */ /* 0x002fe20000410000 */
[----:B------:R-:W-:-:S03]  /*d9a0*/  FMUL.FTZ R8, R8, 0.5 ;  /* 0x3f00000008087820 */ /* 0x000fc60000410000 */
[----:B------:R-:W-:-:S04]  /*d9b0*/  FFMA R9, -R0, R0, R9 ;  /* 0x0000000000097223 */ /* 0x000fc80000000109 */
[----:B------:R-:W-:-:S07]  /*d9c0*/  FFMA R0, R9, R8, R0 ;  /* 0x0000000809007223 */ /* 0x000fce0000000000 */
.L_x_1033:
[----:B------:R-:W-:Y:S05]  /*d9d0*/  BSYNC.RECONVERGENT B7 ;  /* 0x0000000000077941 */ /* 0x000fea0003800200 */
.L_x_1031:
[----:B------:R-:W0:Y:S01]  /*d9e0*/  LDCU UR4, c[0x0][0x39c] ;  /* 0x00007380ff0477ac */ /* 0x000e220008000800 */
[----:B------:R-:W1:Y:S01]  /*d9f0*/  LDC.64 R8, c[0x0][0x388] ;  /* 0x0000e200ff087b82 */ /* 0x000e620000000a00 */
[----:B------:R-:W-:Y:S02]  /*da00*/  HFMA2 R37, -RZ, RZ, 1.875, 0 ;  /* 0x3f800000ff257431 */ /* 0x000fe400000001ff */
[----:B0-----:R-:W-:-:S04]  /*da10*/  FMUL R0, R0, UR4 ;  /* 0x0000000400007c20 */ /* 0x001fc80008400000 */
[----:B------:R-:W1:Y:S02]  /*da20*/  F2I.TRUNC.NTZ R33, R0 ;  /* 0x0000000000217305 */ /* 0x000e64000020f100 */
[----:B-1----:R-:W-:-:S05]  /*da30*/  IMAD.WIDE R8, R33, 0x4, R8 ;  /* 0x0000000421087825 */ /* 0x002fca00078e0208 */
[----:B------:R0:W-:Y:S02]  /*da40*/  REDG.E.ADD.F32.FTZ.RN.STRONG.GPU desc[UR36][R8.64], R37 ;  /* 0x00000025080079a6 */ /* 0x0001e4000c12f324 */
.L_x_1030:
[----:B------:R-:W-:Y:S05]  /*da50*/  BSYNC.RECONVERGENT B6 ;  /* 0x0000000000067941 */ /* 0x000fea0003800200 */
.L_x_1029:
        /* <DEDUP_REMOVED lines=22> */
.L_x_1037:
[----:B-1----:R-:W-:Y:S01]  /*dbc0*/  FMUL.FTZ R0, R9, R8 ;  /* 0x0000000809007220 */ /* 0x002fe20000410000 */
[----:B------:R-:W-:-:S03]  /*dbd0*/  FMUL.FTZ R8, R8, 0.5 ;  /* 0x3f00000008087820 */ /* 0x000fc60000410000 */
[----:B------:R-:W-:-:S04]  /*dbe0*/  FFMA R9, -R0, R0, R9 ;  /* 0x0000000000097223 */ /* 0x000fc80000000109 */
[----:B------:R-:W-:-:S07]  /*dbf0*/  FFMA R0, R9, R8, R0 ;  /* 0x0000000809007223 */ /* 0x000fce0000000000 */
.L_x_1038:
[----:B------:R-:W-:Y:S05]  /*dc00*/  BSYNC.RECONVERGENT B7 ;  /* 0x0000000000077941 */ /* 0x000fea0003800200 */
.L_x_1036:
[----:B------:R-:W0:Y:S01]  /*dc10*/  LDCU UR4, c[0x0][0x39c] ;  /* 0x00007380ff0477ac */ /* 0x000e220008000800 */
[----:B------:R-:W1:Y:S01]  /*dc20*/  LDC.64 R8, c[0x0][0x388] ;  /* 0x0000e200ff087b82 */ /* 0x000e620000000a00 */
[----:B------:R-:W-:Y:S02]  /*dc30*/  HFMA2 R37, -RZ, RZ, 1.875, 0 ;  /* 0x3f800000ff257431 */ /* 0x000fe400000001ff */
[----:B0-----:R-:W-:-:S04]  /*dc40*/  FMUL R0, R0, UR4 ;  /* 0x0000000400007c20 */ /* 0x001fc80008400000 */
[----:B------:R-:W1:Y:S02]  /*dc50*/  F2I.TRUNC.NTZ R33, R0 ;  /* 0x0000000000217305 */ /* 0x000e64000020f100 */
[----:B-1----:R-:W-:-:S05]  /*dc60*/  IMAD.WIDE R8, R33, 0x4, R8 ;  /* 0x0000000421087825 */ /* 0x002fca00078e0208 */
[----:B------:R0:W-:Y:S02]  /*dc70*/  REDG.E.ADD.F32.FTZ.RN.STRONG.GPU desc[UR36][R8.64], R37 ;  /* 0x00000025080079a6 */ /* 0x0001e4000c12f324 */
.L_x_1035:
[----:B------:R-:W-:Y:S05]  /*dc80*/  BSYNC.RECONVERGENT B6 ;  /* 0x0000000000067941 */ /* 0x000fea0003800200 */
.L_x_1034:
        /* <DEDUP_REMOVED lines=22> */
.L_x_1042:
[----:B-1----:R-:W-:Y:S01]  /*ddf0*/  FMUL.FTZ R0, R9, R8 ;  /* 0x0000000809007220 */ /* 0x002fe20000410000 */
[----:B------:R-:W-:-:S03]  /*de00*/  FMUL.FTZ R8, R8, 0.5 ;  /* 0x3f00000008087820 */ /* 0x000fc60000410000 */
[----:B------:R-:W-:-:S04]  /*de10*/  FFMA R9, -R0, R0, R9 ;  /* 0x0000000000097223 */ /* 0x000fc80000000109 */
[----:B------:R-:W-:-:S07]  /*de20*/  FFMA R0, R9, R8, R0 ;  /* 0x0000000809007223 */ /* 0x000fce0000000000 */
.L_x_1043:
[----:B------:R-:W-:Y:S05]  /*de30*/  BSYNC.RECONVERGENT B7 ;  /* 0x0000000000077941 */ /* 0x000fea0003800200 */
.L_x_1041:
[----:B------:R-:W0:Y:S01]  /*de40*/  LDCU UR4, c[0x0][0x39c] ;  /* 0x00007380ff0477ac */ /* 0x000e220008000800 */
[----:B------:R-:W1:Y:S01]  /*de50*/  LDC.64 R8, c[0x0][0x388] ;  /* 0x0000e200ff087b82 */ /* 0x000e620000000a00 */
[----:B------:R-:W-:Y:S02]  /*de60*/  HFMA2 R33, -RZ, RZ, 1.875, 0 ;  /* 0x3f800000ff217431 */ /* 0x000fe400000001ff */
[----:B0-----:R-:W-:-:S04]  /*de70*/  FMUL R0, R0, UR4 ;  /* 0x0000000400007c20 */ /* 0x001fc80008400000 */
[----:B------:R-:W1:Y:S02]  /*de80*/  F2I.TRUNC.NTZ R23, R0 ;  /* 0x0000000000177305 */ /* 0x000e64000020f100 */
[----:B-1----:R-:W-:-:S05]  /*de90*/  IMAD.WIDE R8, R23, 0x4, R8 ;  /* 0x0000000417087825 */ /* 0x002fca00078e0208 */
[----:B------:R0:W-:Y:S02]  /*dea0*/  REDG.E.ADD.F32.FTZ.RN.STRONG.GPU desc[UR36][R8.64], R33 ;  /* 0x00000021080079a6 */ /* 0x0001e4000c12f324 */
.L_x_1040:
[----:B------:R-:W-:Y:S05]  /*deb0*/  BSYNC.RECONVERGENT B6 ;  /* 0x0000000000067941 */ /* 0x000fea0003800200 */
.L_x_1039:
[----:B------:R-:W-:-:S07]  /*dec0*/  IADD3 R31, PT, PT, R31, 0x4, RZ ;  /* 0x000000041f1f7810 */ /* 0x000fce0007ffe0ff */
.L_x_1023:
[----:B------:R-:W-:Y:S05]  /*ded0*/  BSYNC.RECONVERGENT B5 ;  /* 0x0000000000057941 */ /* 0x000fea0003800200 */
.L_x_1022:
        /* <DEDUP_REMOVED lines=28> */
.L_x_1049:
[----:B-1----:R-:W-:Y:S01]  /*e0a0*/  FMUL.FTZ R0, R9, R8 ;  /* 0x0000000809007220 */ /* 0x002fe20000410000 */
[----:B------:R-:W-:-:S03]  /*e0b0*/  FMUL.FTZ R8, R8, 0.5 ;  /* 0x3f00000008087820 */ /* 0x000fc60000410000 */
[----:B------:R-:W-:-:S04]  /*e0c0*/  FFMA R9, -R0, R0, R9 ;  /* 0x0000000000097223 */ /* 0x000fc80000000109 */
[----:B------:R-:W-:-:S07]  /*e0d0*/  FFMA R0, R9, R8, R0 ;  /* 0x0000000809007223 */ /* 0x000fce0000000000 */
.L_x_1050:
[----:B------:R-:W-:Y:S05]  /*e0e0*/  BSYNC.RECONVERGENT B7 ;  /* 0x0000000000077941 */ /* 0x000fea0003800200 */
.L_x_1048:
[----:B------:R-:W0:Y:S01]  /*e0f0*/  LDCU UR4, c[0x0][0x39c] ;  /* 0x00007380ff0477ac */ /* 0x000e220008000800 */
[----:B------:R-:W1:Y:S01]  /*e100*/  LDC.64 R8, c[0x0][0x388] ;  /* 0x0000e200ff087b82 */ /* 0x000e620000000a00 */
[----:B------:R-:W-:Y:S02]  /*e110*/  HFMA2 R37, -RZ, RZ, 1.875, 0 ;  /* 0x3f800000ff257431 */ /* 0x000fe400000001ff */
[----:B0-----:R-:W-:-:S04]  /*e120*/  FMUL R0, R0, UR4 ;  /* 0x0000000400007c20 */ /* 0x001fc80008400000 */
[----:B------:R-:W1:Y:S02]  /*e130*/  F2I.TRUNC.NTZ R33, R0 ;  /* 0x0000000000217305 */ /* 0x000e64000020f100 */
[----:B-1----:R-:W-:-:S05]  /*e140*/  IMAD.WIDE R8, R33, 0x4, R8 ;  /* 0x0000000421087825 */ /* 0x002fca00078e0208 */
[----:B------:R0:W-:Y:S02]  /*e150*/  REDG.E.ADD.F32.FTZ.RN.STRONG.GPU desc[UR36][R8.64], R37 ;  /* 0x00000025080079a6 */ /* 0x0001e4000c12f324 */
.L_x_1047:
[----:B------:R-:W-:Y:S05]  /*e160*/  BSYNC.RECONVERGENT B6 ;  /* 0x0000000000067941 */ /* 0x000fea0003800200 */
.L_x_1046:
        /* <DEDUP_REMOVED lines=22> */
.L_x_1054:
[----:B-1----:R-:W-:Y:S01]  /*e2d0*/  FMUL.FTZ R0, R9, R8 ;  /* 0x0000000809007220 */ /* 0x002fe20000410000 */
[----:B------:R-:W-:-:S03]  /*e2e0*/  FMUL.FTZ R8, R8, 0.5 ;  /* 0x3f00000008087820 */ /* 0x000fc60000410000 */
[----:B------:R-:W-:-:S04]  /*e2f0*/  FFMA R9, -R0, R0, R9 ;  /* 0x0000000000097223 */ /* 0x000fc80000000109 */
[----:B------:R-:W-:-:S07]  /*e300*/  FFMA R0, R9, R8, R0 ;  /* 0x0000000809007223 */ /* 0x000fce0000000000 */
.L_x_1055:
[----:B------:R-:W-:Y:S05]  /*e310*/  BSYNC.RECONVERGENT B7 ;  /* 0x0000000000077941 */ /* 0x000fea0003800200 */
.L_x_1053:
[----:B------:R-:W0:Y:S01]  /*e320*/  LDCU UR4, c[0x0][0x39c] ;  /* 0x00007380ff0477ac */ /* 0x000e220008000800 */
[----:B------:R-:W1:Y:S01]  /*e330*/  LDC.64 R8, c[0x0][0x388] ;  /* 0x0000e200ff087b82 */ /* 0x000e620000000a00 */
[----:B------:R-:W-:Y:S02]  /*e340*/  HFMA2 R33, -RZ, RZ, 1.875, 0 ;  /* 0x3f800000ff217431 */ /* 0x000fe400000001ff */
[----:B0-----:R-:W-:-:S04]  /*e350*/  FMUL R0, R0, UR4 ;  /* 0x0000000400007c20 */ /* 0x001fc80008400000 */
[----:B------:R-:W1:Y:S02]  /*e360*/  F2I.TRUNC.NTZ R23, R0 ;  /* 0x0000000000177305 */ /* 0x000e64000020f100 */
[----:B-1----:R-:W-:-:S05]  /*e370*/  IMAD.WIDE R8, R23, 0x4, R8 ;  /* 0x0000000417087825 */ /* 0x002fca00078e0208 */
[----:B------:R0:W-:Y:S02]  /*e380*/  REDG.E.ADD.F32.FTZ.RN.STRONG.GPU desc[UR36][R8.64], R33 ;  /* 0x00000021080079a6 */ /* 0x0001e4000c12f324 */
.L_x_1052:
[----:B------:R-:W-:Y:S05]  /*e390*/  BSYNC.RECONVERGENT B6 ;  /* 0x0000000000067941 */ /* 0x000fea0003800200 */
.L_x_1051:
[----:B------:R-:W-:-:S07]  /*e3a0*/  IADD3 R31, PT, PT, R31, 0x2, RZ ;  /* 0x000000021f1f7810 */ /* 0x000fce0007ffe0ff */
.L_x_1045:
[----:B------:R-:W-:Y:S05]  /*e3b0*/  BSYNC.RECONVERGENT B5 ;  /* 0x0000000000057941 */ /* 0x000fea0003800200 */
.L_x_1044:
        /* <DEDUP_REMOVED lines=24> */
.L_x_1057:
[----:B-1----:R-:W-:Y:S01]  /*e540*/  FMUL.FTZ R0, R31, R8 ;  /* 0x000000081f007220 */ /* 0x002fe20000410000 */
[----:B------:R-:W-:-:S03]  /*e550*/  FMUL.FTZ R8, R8, 0.5 ;  /* 0x3f00000008087820 */ /* 0x000fc60000410000 */
[----:B------:R-:W-:-:S04]  /*e560*/  FFMA R9, -R0, R0, R31 ;  /* 0x0000000000097223 */ /* 0x000fc8000000011f */
[----:B------:R-:W-:-:S07]  /*e570*/  FFMA R0, R9, R8, R0 ;  /* 0x0000000809007223 */ /* 0x000fce0000000000 */
.L_x_1058:
[----:B------:R-:W-:Y:S05]  /*e580*/  BSYNC.RECONVERGENT B5 ;  /* 0x0000000000057941 */ /* 0x000fea0003800200 */
.L_x_1056:
[----:B------:R-:W0:Y:S01]  /*e590*/  LDCU UR4, c[0x0][0x39c] ;  /* 0x00007380ff0477ac */ /* 0x000e220008000800 */
[----:B------:R-:W1:Y:S01]  /*e5a0*/  LDC.64 R8, c[0x0][0x388] ;  /* 0x0000e200ff087b82 */ /* 0x000e620000000a00 */
[----:B------:R-:W-:Y:S02]  /*e5b0*/  HFMA2 R29, -RZ, RZ, 1.875, 0 ;  /* 0x3f800000ff1d7431 */ /* 0x000fe400000001ff */
[----:B0-----:R-:W-:-:S04]  /*e5c0*/  FMUL R0, R0, UR4 ;  /* 0x0000000400007c20 */ /* 0x001fc80008400000 */
[----:B------:R-:W1:Y:S02]  /*e5d0*/  F2I.TRUNC.NTZ R23, R0 ;  /* 0x0000000000177305 */ /* 0x000e64000020f100 */
[----:B-1----:R-:W-:-:S05]  /*e5e0*/  IMAD.WIDE R8, R23, 0x4, R8 ;  /* 0x0000000417087825 */ /* 0x002fca00078e0208 */
[----:B------:R1:W-:Y:S02]  /*e5f0*/  REDG.E.ADD.F32.FTZ.RN.STRONG.GPU desc[UR36][R8.64], R29 ;  /* 0x0000001d080079a6 */ /* 0x0003e4000c12f324 */
.L_x_977:
[----:B------:R-:W-:Y:S05]  /*e600*/  BSYNC B4 ;  /* 0x0000000000047941 */ /* 0x000fea0003800000 */
.L_x_976:
[----:B------:R-:W-:Y:S05]  /*e610*/  @P1 BRA `(.L_x_1059) ;  /* 0xffffffdc001c1947 */ /* 0x000fea000383ffff */
.L_x_889:
[----:B------:R-:W-:Y:S05]  /*e620*/  BSYNC B1 ;  /* 0x0000000000017941 */ /* 0x000fea0003800000 */
.L_x_888:
[----:B------:R-:W2:Y:S01]  /*e630*/  LDCU UR5, c[0x0][0x398] ;  /* 0x00007300ff0577ac */ /* 0x000ea20008000800 */
[----:B------:R-:W-:Y:S01]  /*e640*/  IADD3 R17, PT, PT, R7, R14, RZ ;  /* 0x0000000e07117210 */ /* 0x000fe20007ffe0ff */
[----:B------:R-:W3:Y:S03]  /*e650*/  LDCU UR4, c[0x0][0x3a4] ;  /* 0x00007480ff0477ac */ /* 0x000ee60008000800 */
[----:B------:R-:W-:Y:S02]  /*e660*/  IADD3 R14, PT, PT, -R5, R17, RZ ;  /* 0x00000011050e7210 */ /* 0x000fe40007ffe1ff */
[----:B--2---:R-:W-:Y:S02]  /*e670*/  ISETP.LT.AND P1, PT, R17, UR5, PT ;  /* 0x0000000511007c0c */ /* 0x004fe4000bf21270 */
[----:B---3--:R-:W-:-:S13]  /*e680*/  ISETP.GT.AND P0, PT, R14, UR4, PT ;  /* 0x000000040e007c0c */ /* 0x008fda000bf04270 */
[----:B------:R-:W-:Y:S05]  /*e690*/  @!P0 BRA P1, `(.L_x_1060) ;  /* 0xffffffb400648947 */ /* 0x000fea000083ffff */
.L_x_887:
[----:B------:R-:W-:Y:S05]  /*e6a0*/  BSYNC B2 ;  /* 0x0000000000027941 */ /* 0x000fea0003800000 */
.L_x_886:
[----:B------:R-:W2:Y:S01]  /*e6b0*/  LDCU UR4, c[0x0][0x398] ;  /* 0x00007300ff0477ac */ /* 0x000ea20008000800 */
[----:B------:R-:W-:Y:S01]  /*e6c0*/  IADD3 R13, PT, PT, R13, 0x1, RZ ;  /* 0x000000010d0d7810 */ /* 0x000fe20007ffe0ff */
[----:B------:R-:W0:Y:S03]  /*e6d0*/  LDCU UR5, c[0x0][0x3a4] ;  /* 0x00007480ff0577ac */ /* 0x000e260008000800 */
[----:B------:R-:W-:Y:S02]  /*e6e0*/  IADD3 R0, PT, PT, R6, R13, RZ ;  /* 0x0000000d06007210 */ /* 0x000fe40007ffe0ff */
[----:B--2---:R-:W-:Y:S02]  /*e6f0*/  MOV R15, UR4 ;  /* 0x00000004000f7c02 */ /* 0x004fe40008000f00 */
[----:B01----:R-:W-:Y:S02]  /*e700*/  MOV R9, UR5 ;  /* 0x0000000500097c02 */ /* 0x003fe40008000f00 */
[----:B------:R-:W-:-:S02]  /*e710*/  ISETP.GE.AND P1, PT, R0, R15, PT ;  /* 0x0000000f0000720c */ /* 0x000fc40003f26270 */
[----:B------:R-:W-:-:S13]  /*e720*/  ISETP.GT.AND P0, PT, R13, R9, PT ;  /* 0x000000090d00720c */ /* 0x000fda0003f04270 */
[----:B------:R-:W-:Y:S05]  /*e730*/  @!P0 BRA !P1, `(.L_x_1061) ;  /* 0xffffffb400288947 */ /* 0x000fea000483ffff */
.L_x_885:
[----:B------:R-:W-:Y:S05]  /*e740*/  BSYNC B3 ;  /* 0x0000000000037941 */ /* 0x000fea0003800000 */
.L_x_884:
[----:B------:R-:W-:Y:S02]  /*e750*/  ISETP.GE.AND P0, PT, R9, 0x2, PT ;  /* 0x000000020900780c */ /* 0x000fe40003f06270 */
[----:B------:R-:W-:-:S04]  /*e760*/  IADD3 R0, PT, PT, R4, 0x1, RZ ;  /* 0x0000000104007810 */ /* 0x000fc80007ffe0ff */
[----:B------:R-:W-:-:S13]  /*e770*/  ISETP.GE.OR P0, PT, R0, R15, !P0 ;  /* 0x0000000f0000720c */ /* 0x000fda0004706670 */
[----:B------:R-:W-:Y:S05]  /*e780*/  @P0 BRA `(.L_x_537) ;  /* 0x0000004c005c0947 */ /* 0x000fea0003800000 */
[CC--:B------:R-:W-:Y:S02]  /*e790*/  ISETP.GT.AND P0, PT, R6.reuse, R9.reuse, PT ;  /* 0x000000090600720c */ /* 0x0c0fe40003f04270 */
[CC--:B------:R-:W-:Y:S02]  /*e7a0*/  ISETP.GT.AND P1, PT, R5.reuse, R9.reuse, PT ;  /* 0x000000090500720c */ /* 0x0c0fe40003f24270 */
[-C--:B------:R-:W-:Y:S02]  /*e7b0*/  IADD3 R13, PT, PT, R6, -R9.reuse, RZ ;  /* 0x80000009060d7210 */ /* 0x080fe40007ffe0ff */
[----:B------:R-:W-:Y:S02]  /*e7c0*/  IADD3 R12, PT, PT, R5, -R9, RZ ;  /* 0x80000009050c7210 */ /* 0x000fe40007ffe0ff */
[----:B------:R-:W-:Y:S02]  /*e7d0*/  SEL R13, R13, RZ, P0 ;  /* 0x000000ff0d0d7207 */ /* 0x000fe40000000000 */
[----:B------:R-:W-:-:S02]  /*e7e0*/  SEL R12, R12, RZ, P1 ;  /* 0x000000ff0c0c7207 */ /* 0x000fc40000800000 */
[----:B------:R-:W-:Y:S02]  /*e7f0*/  IADD3 R0, PT, PT, -R6, R13, RZ ;  /* 0x0000000d06007210 */ /* 0x000fe40007ffe1ff */
[----:B------:R-:W-:Y:S02]  /*e800*/  IADD3 R8, PT, PT, -R5, R12, RZ ;  /* 0x0000000c05087210 */ /* 0x000fe40007ffe1ff */
[-C--:B------:R-:W-:Y:S02]  /*e810*/  ISETP.GE.AND P4, PT, R0, R9.reuse, PT ;  /* 0x000000090000720c */ /* 0x080fe40003f86270 */
[----:B------:R-:W-:Y:S02]  /*e820*/  ISETP.GE.AND P3, PT, R8, R9, PT ;  /* 0x000000090800720c */ /* 0x000fe40003f66270 */
[-C--:B------:R-:W-:Y:S02]  /*e830*/  ISETP.LT.AND P4, PT, R13, R15.reuse, !P4 ;  /* 0x0000000f0d00720c */ /* 0x080fe40006781270 */
[----:B------:R-:W-:-:S02]  /*e840*/  ISETP.LT.AND P3, PT, R12, R15, !P3 ;  /* 0x0000000f0c00720c */ /* 0x000fc40005f61270 */
[----:B------:R-:W-:-:S11]  /*e850*/  MOV R15, 0x1 ;  /* 0x00000001000f7802 */ /* 0x000fd60000000f00 */
.L_x_1240:
[----:B------:R-:W-:Y:S04]  /*e860*/  BSSY B3, `(.L_x_1062) ;  /* 0x00004c2000037945 */ /* 0x000fe80003800000 */
[----:B01----:R-:W-:Y:S05]  /*e870*/  @!P4 BRA `(.L_x_1063) ;  /* 0x0000004c0000c947 */ /* 0x003fea0003800000 */
[-C--:B------:R-:W-:Y:S01]  /*e880*/  IADD3 R17, PT, PT, -R6, R13.reuse, RZ ;  /* 0x0000000d06117210 */ /* 0x080fe20007ffe1ff */
[----:B------:R-:W-:Y:S01]  /*e890*/  IMAD.WIDE R10, R15, 0x8, R2 ;  /* 0x000000080f0a7825 */ /* 0x000fe200078e0202 */
[----:B------:R-:W-:-:S07]  /*e8a0*/  MOV R14, R13 ;  /* 0x0000000d000e7202 */ /* 0x000fce0000000f00 */
.L_x_1239:
[----:B------:R-:W-:Y:S04]  /*e8b0*/  BSSY B2, `(.L_x_1064) ;  /* 0x00004b5000027945 */ /* 0x000fe80003800000 */
[----:B01----:R-:W-:Y:S05]  /*e8c0*/  @!P3 BRA `(.L_x_1065) ;  /* 0x0000004800ccb947 */ /* 0x003fea0003800000 */
[-C--:B-----5:R-:W-:Y:S02]  /*e8d0*/  IADD3 R18, PT, PT, -R5, R12.reuse, RZ ;  /* 0x0000000c05127210 */ /* 0x0a0fe40007ffe1ff */
[----:B------:R-:W-:-:S07]  /*e8e0*/  MOV R23, R12 ;  /* 0x0000000c00177202 */ /* 0x000fce0000000f00 */
.L_x_1238:
[----:B0-----:R-:W0:Y:S01]  /*e8f0*/  LDCU UR4, c[0x0][0x3a8] ;  /* 0x00007500ff0477ac */ /* 0x001e220008000800 */
[----:B------:R-:W-:Y:S01]  /*e900*/  IMAD R0, R15, R15, RZ ;  /* 0x0000000f0f007224 */ /* 0x000fe200078e02ff */
[----:B------:R-:W-:Y:S03]  /*e910*/  BSSY B1, `(.L_x_1066) ;  /* 0x00004a7000017945 */ /* 0x000fe60003800000 */
[----:B-1----:R-:W-:-:S04]  /*e920*/  IMAD R9, R17, R17, R0 ;  /* 0x0000001111097224 */ /* 0x002fc800078e0200 */
[----:B------:R-:W-:-:S05]  /*e930*/  IMAD R9, R18, R18, R9 ;  /* 0x0000001212097224 */ /* 0x000fca00078e0209 */
[----:B0-----:R-:W-:-:S13]  /*e940*/  ISETP.GT.U32.AND P0, PT, R9, UR4, PT ;  /* 0x0000000409007c0c */ /* 0x001fda000bf04070 */
[----:B------:R-:W-:Y:S05]  /*e950*/  @P0 BRA `(.L_x_1067) ;  /* 0x0000004800880947 */ /* 0x000fea0003800000 */
[----:B------:R-:W-:-:S13]  /*e960*/  ISETP.NE.AND P0, PT, R35, RZ, PT ;  /* 0x000000ff2300720c */ /* 0x000fda0003f05270 */
[----:B------:R-:W-:Y:S05]  /*e970*/  @P0 BRA `(.L_x_1068) ;  /* 0x00000024003c0947 */ /* 0x000fea0003800000 */
[----:B------:R-:W2:Y:S04]  /*e980*/  LDG.E.64 R8, desc[UR36][R2.64] ;  /* 0x0000002402087981 */ /* 0x000ea8000c1e1b00 */
[----:B------:R-:W3:Y:S01]  /*e990*/  LDG.E.64 R20, desc[UR36][R10.64] ;  /* 0x000000240a147981 */ /* 0x000ee2000c1e1b00 */
[----:B--2---:R-:W-:-:S06]  /*e9a0*/  IMAD.WIDE R8, R6, 0x8, R8 ;  /* 0x0000000806087825 */ /* 0x004fcc00078e0208 */
[----:B------:R-:W2:Y:S01]  /*e9b0*/  LD.E.64 R8, desc[UR36][R8.64] ;  /* 0x0000002408087980 */ /* 0x000ea2000c101b00 */
[----:B---3--:R-:W-:-:S06]  /*e9c0*/  IMAD.WIDE R20, R14, 0x8, R20 ;  /* 0x000000080e147825 */ /* 0x008fcc00078e0214 */
[----:B------:R-:W3:Y:S01]  /*e9d0*/  LD.E.64 R20, desc[UR36][R20.64] ;  /* 0x0000002414147980 */ /* 0x000ee2000c101b00 */
[----:B--2---:R-:W-:-:S05]  /*e9e0*/  IMAD.WIDE R24, R5, 0x10, R8 ;  /* 0x0000001005187825 */ /* 0x004fca00078e0208 */
[----:B------:R-:W2:Y:S01]  /*e9f0*/  LD.E R19, desc[UR36][R24.64] ;  /* 0x0000002418137980 */ /* 0x000ea2000c101900 */
[----:B---3--:R-:W-:Y:S01]  /*ea00*/  IMAD.WIDE R32, R23, 0x10, R20 ;  /* 0x0000001017207825 */ /* 0x008fe200078e0214 */
[----:B--2---:R-:W-:-:S13]  /*ea10*/  ISETP.GE.AND P0, PT, R19, 0x1, PT ;  /* 0x000000011300780c */ /* 0x004fda0003f06270 */
        /* <DEDUP_REMOVED lines=10> */
.L_x_1153:
        /* <DEDUP_REMOVED lines=14> */
.L_x_1115:
        /* <DEDUP_REMOVED lines=26> */
.L_x_1078:
[----:B-1----:R-:W-:Y:S01]  /*ed40*/  FMUL.FTZ R0, R9, R8 ;  /* 0x0000000809007220 */ /* 0x002fe20000410000 */
[----:B------:R-:W-:-:S03]  /*ed50*/  FMUL.FTZ R8, R8, 0.5 ;  /* 0x3f00000008087820 */ /* 0x000fc60000410000 */
[----:B------:R-:W-:-:S04]  /*ed60*/  FFMA R9, -R0, R0, R9 ;  /* 0x0000000000097223 */ /* 0x000fc80000000109 */
[----:B------:R-:W-:-:S07]  /*ed70*/  FFMA R0, R9, R8, R0 ;  /* 0x0000000809007223 */ /* 0x000fce0000000000 */
.L_x_1079:
[----:B------:R-:W-:Y:S05]  /*ed80*/  BSYNC.RECONVERGENT B9 ;  /* 0x0000000000097941 */ /* 0x000fea0003800200 */
.L_x_1077:
[----:B------:R-:W0:Y:S01]  /*ed90*/  LDCU UR4, c[0x0][0x39c] ;  /* 0x00007380ff0477ac */ /* 0x000e220008000800 */
[----:B------:R-:W1:Y:S01]  /*eda0*/  LDC.64 R8, c[0x0][0x380] ;  /* 0x0000e000ff087b82 */ /* 0x000e620000000a00 */
[----:B------:R-:W-:Y:S02]  /*edb0*/  HFMA2 R39, -RZ, RZ, 1.875, 0 ;  /* 0x3f800000ff277431 */ /* 0x000fe400000001ff */
[----:B0-----:R-:W-:-:S04]  /*edc0*/  FMUL R0, R0, UR4 ;  /* 0x0000000400007c20 */ /* 0x001fc80008400000 */
[----:B------:R-:W1:Y:S02]  /*edd0*/  F2I.TRUNC.NTZ R37, R0 ;  /* 0x0000000000257305 */ /* 0x000e64000020f100 */
[----:B-1----:R-:W-:-:S05]  /*ede0*/  IMAD.WIDE R8, R37, 0x4, R8 ;  /* 0x0000000425087825 */ /* 0x002fca00078e0208 */
[----:B------:R0:W-:Y:S02]  /*edf0*/  REDG.E.ADD.F32.FTZ.RN.STRONG.GPU desc[UR36][R8.64], R39 ;  /* 0x00000027080079a6 */ /* 0x0001e4000c12f324 */
.L_x_1076:
[----:B------:R-:W-:Y:S05]  /*ee00*/  BSYNC.RECONVERGENT B8 ;  /* 0x0000000000087941 */ /* 0x000fea0003800200 */
.L_x_1075:
        /* <DEDUP_REMOVED lines=22> */
.L_x_1083:
[----:B-1----:R-:W-:Y:S01]  /*ef70*/  FMUL.FTZ R0, R9, R8 ;  /* 0x0000000809007220 */ /* 0x002fe20000410000 */
[----:B------:R-:W-:-:S03]  /*ef80*/  FMUL.FTZ R8, R8, 0.5 ;  /* 0x3f00000008087820 */ /* 0x000fc60000410000 */
[----:B------:R-:W-:-:S04]  /*ef90*/  FFMA R9, -R0, R0, R9 ;  /* 0x0000000000097223 */ /* 0x000fc80000000109 */
[----:B------:R-:W-:-:S07]  /*efa0*/  FFMA R0, R9, R8, R0 ;  /* 0x0000000809007223 */ /* 0x000fce0000000000 */
.L_x_1084:
[----:B------:R-:W-:Y:S05]  /*efb0*/  BSYNC.RECONVERGENT B9 ;  /* 0x0000000000097941 */ /* 0x000fea0003800200 */
.L_x_1082:
[----:B------:R-:W0:Y:S01]  /*efc0*/  LDCU UR4, c[0x0][0x39c] ;  /* 0x00007380ff0477ac */ /* 0x000e220008000800 */
[----:B------:R-:W1:Y:S01]  /*efd0*/  LDC.64 R8, c[0x0][0x380] ;  /* 0x0000e000ff087b82 */ /* 0x000e620000000a00 */
[----:B------:R-:W-:Y:S02]  /*efe0*/  HFMA2 R39, -RZ, RZ, 1.875, 0 ;  /* 0x3f800000ff277431 */ /* 0x000fe400000001ff */
[----:B0-----:R-:W-:-:S04]  /*eff0*/  FMUL R0, R0, UR4 ;  /* 0x0000000400007c20 */ /* 0x001fc80008400000 */
[----:B------:R-:W1:Y:S02]  /*f000*/  F2I.TRUNC.NTZ R37, R0 ;  /* 0x0000000000257305 */ /* 0x000e64000020f100 */
[----:B-1----:R-:W-:-:S05]  /*f010*/  IMAD.WIDE R8, R37, 0x4, R8 ;  /* 0x0000000425087825 */ /* 0x002fca00078e0208 */
[----:B------:R0:W-:Y:S02]  /*f020*/  REDG.E.ADD.F32.FTZ.RN.STRONG.GPU desc[UR36][R8.64], R39 ;  /* 0x00000027080079a6 */ /* 0x0001e4000c12f324 */
.L_x_1081:
[----:B------:R-:W-:Y:S05]  /*f030*/  BSYNC.RECONVERGENT B8 ;  /* 0x0000000000087941 */ /* 0x000fea0003800200 */
.L_x_1080:
        /* <DEDUP_REMOVED lines=22> */
.L_x_1088:
[----:B-1----:R-:W-:Y:S01]  /*f1a0*/  FMUL.FTZ R0, R9, R8 ;  /* 0x0000000809007220 */ /* 0x002fe20000410000 */
[----:B------:R-:W-:-:S03]  /*f1b0*/  FMUL.FTZ R8, R8, 0.5 ;  /* 0x3f00000008087820 */ /* 0x000fc60000410000 */
[----:B------:R-:W-:-:S04]  /*f1c0*/  FFMA R9, -R0, R0, R9 ;  /* 0x0000000000097223 */ /* 0x000fc80000000109 */
[----:B------:R-:W-:-:S07]  /*f1d0*/  FFMA R0, R9, R8, R0 ;  /* 0x0000000809007223 */ /* 0x000fce0000000000 */
.L_x_1089:
[----:B------:R-:W-:Y:S05]  /*f1e0*/  BSYNC.RECONVERGENT B9 ;  /* 0x0000000000097941 */ /* 0x000fea0003800200 */
.L_x_1087:
[----:B------:R-:W0:Y:S01]  /*f1f0*/  LDCU UR4, c[0x0][0x39c] ;  /* 0x00007380ff0477ac */ /* 0x000e220008000800 */
[----:B------:R-:W1:Y:S01]  /*f200*/  LDC.64 R8, c[0x0][0x380] ;  /* 0x0000e000ff087b82 */ /* 0x000e620000000a00 */
[----:B------:R-:W-:Y:S02]  /*f210*/  HFMA2 R39, -RZ, RZ, 1.875, 0 ;  /* 0x3f800000ff277431 */ /* 0x000fe400000001ff */
[----:B0-----:R-:W-:-:S04]  /*f220*/  FMUL R0, R0, UR4 ;  /* 0x0000000400007c20 */ /* 0x001fc80008400000 */
[----:B------:R-:W1:Y:S02]  /*f230*/  F2I.TRUNC.NTZ R37, R0 ;  /* 0x0000000000257305 */ /* 0x000e64000020f100 */
[----:B-1----:R-:W-:-:S05]  /*f240*/  IMAD.WIDE R8, R37, 0x4, R8 ;  /* 0x0000000425087825 */ /* 0x002fca00078e0208 */
[----:B------:R0:W-:Y:S02]  /*f250*/  REDG.E.ADD.F32.FTZ.RN.STRONG.GPU desc[UR36][R8.64], R39 ;  /* 0x00000027080079a6 */ /* 0x0001e4000c12f324 */
.L_x_1086:
[----:B------:R-:W-:Y:S05]  /*f260*/  BSYNC.RECONVERGENT B8 ;  /* 0x0000000000087941 */ /* 0x000fea0003800200 */
.L_x_1085:
        /* <DEDUP_REMOVED lines=22> */
.L_x_1093:
[----:B-1----:R-:W-:Y:S01]  /*f3d0*/  FMUL.FTZ R0, R9, R8 ;  /* 0x0000000809007220 */ /* 0x002fe20000410000 */
[----:B------:R-:W-:-:S03]  /*f3e0*/  FMUL.FTZ R8, R8, 0.5 ;  /* 0x3f00000008087820 */ /* 0x000fc60000410000 */
[----:B------:R-:W-:-:S04]  /*f3f0*/  FFMA R9, -R0, R0, R9 ;  /* 0x0000000000097223 */ /* 0x000fc80000000109 */
[----:B------:R-:W-:-:S07]  /*f400*/  FFMA R0, R9, R8, R0 ;  /* 0x0000000809007223 */ /* 0x000fce0000000000 */
.L_x_1094:
[----:B------:R-:W-:Y:S05]  /*f410*/  BSYNC.RECONVERGENT B9 ;  /* 0x0000000000097941 */ /* 0x000fea0003800200 */
.L_x_1092:
[----:B------:R-:W0:Y:S01]  /*f420*/  LDCU UR4, c[0x0][0x39c] ;  /* 0x00007380ff0477ac */ /* 0x000e220008000800 */
[----:B------:R-:W1:Y:S01]  /*f430*/  LDC.64 R8, c[0x0][0x380] ;  /* 0x0000e000ff087b82 */ /* 0x000e620000000a00 */
[----:B------:R-:W-:Y:S02]  /*f440*/  HFMA2 R39, -RZ, RZ, 1.875, 0 ;  /* 0x3f800000ff277431 */ /* 0x000fe400000001ff */
[----:B0-----:R-:W-:-:S04]  /*f450*/  FMUL R0, R0, UR4 ;  /* 0x0000000400007c20 */ /* 0x001fc80008400000 */
[----:B------:R-:W1:Y:S02]  /*f460*/  F2I.TRUNC.NTZ R37, R0 ;  /* 0x0000000000257305 */ /* 0x000e64000020f100 */
[----:B-1----:R-:W-:-:S05]  /*f470*/  IMAD.WIDE R8, R37, 0x4, R8 ;  /* 0x0000000425087825 */ /* 0x002fca00078e0208 */
[----:B------:R0:W-:Y:S02]  /*f480*/  REDG.E.ADD.F32.FTZ.RN.STRONG.GPU desc[UR36][R8.64], R39 ;  /* 0x00000027080079a6 */ /* 0x0001e4000c12f324 */
.L_x_1091:
[----:B------:R-:W-:Y:S05]  /*f490*/  BSYNC.RECONVERGENT B8 ;  /* 0x0000000000087941 */ /* 0x000fea0003800200 */
.L_x_1090:
        /* <DEDUP_REMOVED lines=22> */
.L_x_1098:
[----:B-1----:R-:W-:Y:S01]  /*f600*/  FMUL.FTZ R0, R9, R8 ;  /* 0x0000000809007220 */ /* 0x002fe20000410000 */
[----:B------:R-:W-:-:S03]  /*f610*/  FMUL.FTZ R8, R8, 0.5 ;  /* 0x3f00000008087820 */ /* 0x000fc60000410000 */
[----:B------:R-:W-:-:S04]  /*f620*/  FFMA R9, -R0, R0, R9 ;  /* 0x0000000000097223 */ /* 0x000fc80000000109 */
[----:B------:R-:W-:-:S07]  /*f630*/  FFMA R0, R9, R8, R0 ;  /* 0x0000000809007223 */ /* 0x000fce0000000000 */
.L_x_1099:
[----:B------:R-:W-:Y:S05]  /*f640*/  BSYNC.RECONVERGENT B9 ;  /* 0x0000000000097941 */ /* 0x000fea0003800200 */
.L_x_1097:
[----:B------:R-:W0:Y:S01]  /*f650*/  LDCU UR4, c[0x0][0x39c] ;  /* 0x00007380ff0477ac */ /* 0x000e220008000800 */
[----:B------:R-:W1:Y:S01]  /*f660*/  LDC.64 R8, c[0x0][0x380] ;  /* 0x0000e000ff087b82 */ /* 0x000e620000000a00 */
[----:B------:R-:W-:Y:S02]  /*f670*/  HFMA2 R39, -RZ, RZ, 1.875, 0 ;  /* 0x3f800000ff277431 */ /* 0x000fe400000001ff */
[----:B0-----:R-:W-:-:S04]  /*f680*/  FMUL R0, R0, UR4 ;  /* 0x0000000400007c20 */ /* 0x001fc80008400000 */
[----:B------:R-:W1:Y:S02]  /*f690*/  F2I.TRUNC.NTZ R37, R0 ;  /* 0x0000000000257305 */ /* 0x000e64000020f100 */
[----:B-1----:R-:W-:-:S05]  /*f6a0*/  IMAD.WIDE R8, R37, 0x4, R8 ;  /* 0x0000000425087825 */ /* 0x002fca00078e0208 */
[----:B------:R0:W-:Y:S02]  /*f6b0*/  REDG.E.ADD.F32.FTZ.RN.STRONG.GPU desc[UR36][R8.64], R39 ;  /* 0x00000027080079a6 */ /* 0x0001e4000c12f324 */
.L_x_1096:
[----:B------:R-:W-:Y:S05]  /*f6c0*/  BSYNC.RECONVERGENT B8 ;  /* 0x0000000000087941 */ /* 0x000fea0003800200 */
.L_x_1095:
        /* <DEDUP_REMOVED lines=22> */
.L_x_1103:
[----:B-1----:R-:W-:Y:S01]  /*f830*/  FMUL.FTZ R0, R9, R8 ;  /* 0x0000000809007220 */ /* 0x002fe20000410000 */
[----:B------:R-:W-:-:S03]  /*f840*/  FMUL.FTZ R8, R8, 0.5 ;  /* 0x3f00000008087820 */ /* 0x000fc60000410000 */
[----:B------:R-:W-:-:S04]  /*f850*/  FFMA R9, -R0, R0, R9 ;  /* 0x0000000000097223 */ /* 0x000fc80000000109 */
[----:B------:R-:W-:-:S07]  /*f860*/  FFMA R0, R9, R8, R0 ;  /* 0x0000000809007223 */ /* 0x000fce0000000000 */
.L_x_1104:
[----:B------:R-:W-:Y:S05]  /*f870*/  BSYNC.RECONVERGENT B9 ;  /* 0x0000000000097941 */ /* 0x000fea0003800200 */
.L_x_1102:
[----:B------:R-:W0:Y:S01]  /*f880*/  LDCU UR4, c[0x0][0x39c] ;  /* 0x00007380ff0477ac */ /* 0x000e220008000800 */
[----:B------:R-:W1:Y:S01]  /*f890*/  LDC.64 R8, c[0x0][0x380] ;  /* 0x0000e000ff087b82 */ /* 0x000e620000000a00 */
[----:B------:R-:W-:Y:S02]  /*f8a0*/  HFMA2 R39, -RZ, RZ, 1.875, 0 ;  /* 0x3f800000ff277431 */ /* 0x000fe400000001ff */
[----:B0-----:R-:W-:-:S04]  /*f8b0*/  FMUL R0, R0, UR4 ;  /* 0x0000000400007c20 */ /* 0x001fc80008400000 */
[----:B------:R-:W1:Y:S02]  /*f8c0*/  F2I.TRUNC.NTZ R37, R0 ;  /* 0x0000000000257305 */ /* 0x000e64000020f100 */
[----:B-1----:R-:W-:-:S05]  /*f8d0*/  IMAD.WIDE R8, R37, 0x4, R8 ;  /* 0x0000000425087825 */ /* 0x002fca00078e0208 */
[----:B------:R0:W-:Y:S02]  /*f8e0*/  REDG.E.ADD.F32.FTZ.RN.STRONG.GPU desc[UR36][R8.64], R39 ;  /* 0x00000027080079a6 */ /* 0x0001e4000c12f324 */
.L_x_1101:
[----:B------:R-:W-:Y:S05]  /*f8f0*/  BSYNC.RECONVERGENT B8 ;  /* 0x0000000000087941 */ /* 0x000fea0003800200 */
.L_x_1100:
        /* <DEDUP_REMOVED lines=22> */
.L_x_1108:
[----:B-1----:R-:W-:Y:S01]  /*fa60*/  FMUL.FTZ R0, R9, R8 ;  /* 0x0000000809007220 */ /* 0x002fe20000410000 */
[----:B------:R-:W-:-:S03]  /*fa70*/  FMUL.FTZ R8, R8, 0.5 ;  /* 0x3f00000008087820 */ /* 0x000fc60000410000 */
[----:B------:R-:W-:-:S04]  /*fa80*/  FFMA R9, -R0, R0, R9 ;  /* 0x0000000000097223 */ /* 0x000fc80000000109 */
[----:B------:R-:W-:-:S07]  /*fa90*/  FFMA R0, R9, R8, R0 ;  /* 0x0000000809007223 */ /* 0x000fce0000000000 */
.L_x_1109:
[----:B------:R-:W-:Y:S05]  /*faa0*/  BSYNC.RECONVERGENT B9 ;  /* 0x0000000000097941 */ /* 0x000fea0003800200 */
.L_x_1107:
[----:B------:R-:W0:Y:S01]  /*fab0*/  LDCU UR4, c[0x0][0x39c] ;  /* 0x00007380ff0477ac */ /* 0x000e220008000800 */
[----:B------:R-:W1:Y:S01]  /*fac0*/  LDC.64 R8, c[0x0][0x380] ;  /* 0x0000e000ff087b82 */ /* 0x000e620000000a00 */
[----:B------:R-:W-:Y:S02]  /*fad0*/  HFMA2 R39, -RZ, RZ, 1.875, 0 ;  /* 0x3f800000ff277431 */ /* 0x000fe400000001ff */
[----:B0-----:R-:W-:-:S04]  /*fae0*/  FMUL R0, R0, UR4 ;  /* 0x0000000400007c20 */ /* 0x001fc80008400000 */
[----:B------:R-:W1:Y:S02]  /*faf0*/  F2I.TRUNC.NTZ R37, R0 ;  /* 0x0000000000257305 */ /* 0x000e64000020f100 */
[----:B-1----:R-:W-:-:S05]  /*fb00*/  IMAD.WIDE R8, R37, 0x4, R8 ;  /* 0x0000000425087825 */ /* 0x002fca00078e0208 */
[----:B------:R0:W-:Y:S02]  /*fb10*/  REDG.E.ADD.F32.FTZ.RN.STRONG.GPU desc[UR36][R8.64], R39 ;  /* 0x00000027080079a6 */ /* 0x0001e4000c12f324 */
.L_x_1106:
[----:B------:R-:W-:Y:S05]  /*fb20*/  BSYNC.RECONVERGENT B8 ;  /* 0x0000000000087941 */ /* 0x000fea0003800200 */
.L_x_1105:
        /* <DEDUP_REMOVED lines=22> */
.L_x_1113:
[----:B-1----:R-:W-:Y:S01]  /*fc90*/  FMUL.FTZ R0, R9, R8 ;  /* 0x0000000809007220 */ /* 0x002fe20000410000 */
[----:B------:R-:W-:-:S03]  /*fca0*/  FMUL.FTZ R8, R8, 0.5 ;  /* 0x3f00000008087820 */ /* 0x000fc60000410000 */
[----:B------:R-:W-:-:S04]  /*fcb0*/  FFMA R9, -R0, R0, R9 ;  /* 0x0000000000097223 */ /* 0x000fc80000000109 */
[----:B------:R-:W-:-:S07]  /*fcc0*/  FFMA R0, R9, R8, R0 ;  /* 0x0000000809007223 */ /* 0x000fce0000000000 */
.L_x_1114:
[----:B------:R-:W-:Y:S05]  /*fcd0*/  BSYNC.RECONVERGENT B9 ;  /* 0x0000000000097941 */ /* 0x000fea0003800200 */
.L_x_1112:
[----:B------:R-:W0:Y:S01]  /*fce0*/  LDCU UR4, c[0x0][0x39c] ;  /* 0x00007380ff0477ac */ /* 0x000e220008000800 */
[----:B------:R-:W1:Y:S01]  /*fcf0*/  LDC.64 R8, c[0x0][0x380] ;  /* 0x0000e000ff087b82 */ /* 0x000e620000000a00 */
[----:B------:R-:W-:Y:S02]  /*fd00*/  HFMA2 R37, -RZ, RZ, 1.875, 0 ;  /* 0x3f800000ff257431 */ /* 0x000fe400000001ff */
[----:B0-----:R-:W-:-:S04]  /*fd10*/  FMUL R0, R0, UR4 ;  /* 0x0000000400007c20 */ /* 0x001fc80008400000 */
[----:B------:R-:W1:Y:S02]  /*fd20*/  F2I.TRUNC.NTZ R25, R0 ;  /* 0x0000000000197305 */ /* 0x000e64000020f100 */
[----:B-1----:R-:W-:-:S05]  /*fd30*/  IMAD.WIDE R8, R25, 0x4, R8 ;  /* 0x0000000419087825 */ /* 0x002fca00078e0208 */
[----:B------:R0:W-:Y:S02]  /*fd40*/  REDG.E.ADD.F32.FTZ.RN.STRONG.GPU desc[UR36][R8.64], R37 ;  /* 0x00000025080079a6 */ /* 0x0001e4000c12f324 */
.L_x_1111:
[----:B------:R-:W-:Y:S05]  /*fd50*/  BSYNC.RECONVERGENT B8 ;  /* 0x0000000000087941 */ /* 0x000fea0003800200 */
.L_x_1110:
[----:B------:R-:W-:Y:S05]  /*fd60*/  @P0 BRA `(.L_x_1115) ;  /* 0xffffffec008c0947 */ /* 0x000fea000383ffff */
[----:B------:R-:W-:Y:S05]  /*fd70*/  BSYNC B6 ;  /* 0x0000000000067941 */ /* 0x000fea0003800000 */
.L_x_1074:
[----:B0-----:R-:W-:-:S07]  /*fd80*/  MOV R37, R29 ;  /* 0x0000001d00257202 */ /* 0x001fce0000000f00 */
.L_x_1073:
[----:B------:R-:W-:Y:S05]  /*fd90*/  BSYNC B7 ;  /* 0x0000000000077941 */ /* 0x000fea0003800000 */
.L_x_1072:
[----:B------:R-:W-:-:S13]  /*fda0*/  ISETP.NE.AND P0, PT, R26, RZ, PT ;  /* 0x000000ff1a00720c */ /* 0x000fda0003f05270 */
[----:B------:R-:W-:Y:S05]  /*fdb0*/  @!P0 BRA `(.L_x_1071) ;  /* 0x0000001000148947 */ /* 0x000fea0003800000 */
[----:B------:R-:W-:Y:S01]  /*fdc0*/  ISETP.GE.U32.AND P0, PT, R30, 0x3, PT ;  /* 0x000000031e00780c */ /* 0x000fe20003f06070 */
[----:B------:R-:W-:-:S12]  /*fdd0*/  BSSY.RECONVERGENT B6, `(.L_x_1116) ;  /* 0x0000090000067945 */ /* 0x000fd80003800200 */
[----:B------:R-:W-:Y:S05]  /*fde0*/  @!P0 BRA `(.L_x_1117) ;  /* 0x0000000800388947 */ /* 0x000fea0003800000 */
[----:B------:R-:W-:Y:S01]  /*fdf0*/  IMAD.WIDE.U32 R24, R37, 0x10, R22 ;  /* 0x0000001025187825 */ /* 0x000fe200078e0016 */
        /* <DEDUP_REMOVED lines=22> */
.L_x_1121:
[----:B-1----:R-:W-:Y:S01]  /*ff60*/  FMUL.FTZ R0, R9, R8 ;  /* 0x0000000809007220 */ /* 0x002fe20000410000 */
[----:B------:R-:W-:-:S03]  /*ff70*/  FMUL.FTZ R8, R8, 0.5 ;  /* 0x3f00000008087820 */ /* 0x000fc60000410000 */
[----:B------:R-:W-:-:S04]  /*ff80*/  FFMA R9, -R0, R0, R9 ;  /* 0x0000000000097223 */ /* 0x000fc80000000109 */
[----:B------:R-:W-:-:S07]  /*ff90*/  FFMA R0, R9, R8, R0 ;  /* 0x0000000809007223 */ /* 0x000fce0000000000 */
.L_x_1122:
[----:B------:R-:W-:Y:S05]  /*ffa0*/  BSYNC.RECONVERGENT B8 ;  /* 0x0000000000087941 */ /* 0x000fea0003800200 */
.L_x_1120:
[----:B------:R-:W0:Y:S01]  /*ffb0*/  LDCU UR4, c[0x0][0x39c] ;  /* 0x00007380ff0477ac */ /* 0x000e220008000800 */
[----:B------:R-:W1:Y:S01]  /*ffc0*/  LDC.64 R8, c[0x0][0x380] ;  /* 0x0000e000ff087b82 */ /* 0x000e620000000a00 */
[----:B------:R-:W-:Y:S02]  /*ffd0*/  HFMA2 R41, -RZ, RZ, 1.875, 0 ;  /* 0x3f800000ff297431 */ /* 0x000fe400000001ff */
[----:B0-----:R-:W-:-:S04]  /*ffe0*/  FMUL R0, R0, UR4 ;  /* 0x0000000400007c20 */ /* 0x001fc80008400000 */
[----:B------:R-:W1:Y:S02]  /*fff0*/  F2I.TRUNC.NTZ R39, R0 ;  /* 0x0000000000277305 */ /* 0x000e64000020f100 */
[----:B-1----:R-:W-:-:S05]  /*10000*/  IMAD.WIDE R8, R39, 0x4, R8 ;  /* 0x0000000427087825 */ /* 0x002fca00078e0208 */
[----:B------:R0:W-:Y:S02]  /*10010*/  REDG.E.ADD.F32.FTZ.RN.STRONG.GPU desc[UR36][R8.64], R41 ;  /* 0x00000029080079a6 */ /* 0x0001e4000c12f324 */
.L_x_1119:
[----:B------:R-:W-:Y:S05]  /*10020*/  BSYNC.RECONVERGENT B7 ;  /* 0x0000000000077941 */ /* 0x000fea0003800200 */
.L_x_1118:
        /* <DEDUP_REMOVED lines=22> */
.L_x_1126:
[----:B-1----:R-:W-:Y:S01]  /*10190*/  FMUL.FTZ R0, R9, R8 ;  /* 0x0000000809007220 */ /* 0x002fe20000410000 */
[----:B------:R-:W-:-:S03]  /*101a0*/  FMUL.FTZ R8, R8, 0.5 ;  /* 0x3f00000008087820 */ /* 0x000fc60000410000 */
[----:B------:R-:W-:-:S04]  /*101b0*/  FFMA R9, -R0, R0, R9 ;  /* 0x0000000000097223 */ /* 0x000fc80000000109 */
[----:B------:R-:W-:-:S07]  /*101c0*/  FFMA R0, R9, R8, R0 ;  /* 0x0000000809007223 */ /* 0x000fce0000000000 */
.L_x_1127:
[----:B------:R-:W-:Y:S05]  /*101d0*/  BSYNC.RECONVERGENT B8 ;  /* 0x0000000000087941 */ /* 0x000fea0003800200 */
.L_x_1125:
[----:B------:R-:W0:Y:S01]  /*101e0*/  LDCU UR4, c[0x0][0x39c] ;  /* 0x00007380ff0477ac */ /* 0x000e220008000800 */
[----:B------:R-:W1:Y:S01]  /*101f0*/  LDC.64 R8, c[0x0][0x380] ;  /* 0x0000e000ff087b82 */ /* 0x000e620000000a00 */
[----:B------:R-:W-:Y:S02]  /*10200*/  HFMA2 R41, -RZ, RZ, 1.875, 0 ;  /* 0x3f800000ff297431 */ /* 0x000fe400000001ff */
[----:B0-----:R-:W-:-:S04]  /*10210*/  FMUL R0, R0, UR4 ;  /* 0x0000000400007c20 */ /* 0x001fc80008400000 */
[----:B------:R-:W1:Y:S02]  /*10220*/  F2I.TRUNC.NTZ R39, R0 ;  /* 0x0000000000277305 */ /* 0x000e64000020f100 */
[----:B-1----:R-:W-:-:S05]  /*10230*/  IMAD.WIDE R8, R39, 0x4, R8 ;  /* 0x0000000427087825 */ /* 0x002fca00078e0208 */
[----:B------:R0:W-:Y:S02]  /*10240*/  REDG.E.ADD.F32.FTZ.RN.STRONG.GPU desc[UR36][R8.64], R41 ;  /* 0x00000029080079a6 */ /* 0x0001e4000c12f324 */
.L_x_1124:
[----:B------:R-:W-:Y:S05]  /*10250*/  BSYNC.RECONVERGENT B7 ;  /* 0x0000000000077941 */ /* 0x000fea0003800200 */
.L_x_1123:
        /* <DEDUP_REMOVED lines=22> */
.L_x_1131:
[----:B-1----:R-:W-:Y:S01]  /*103c0*/  FMUL.FTZ R0, R9, R8 ;  /* 0x0000000809007220 */ /* 0x002fe20000410000 */
[----:B------:R-:W-:-:S03]  /*103d0*/  FMUL.FTZ R8, R8, 0.5 ;  /* 0x3f00000008087820 */ /* 0x000fc60000410000 */
[----:B------:R-:W-:-:S04]  /*103e0*/  FFMA R9, -R0, R0, R9 ;  /* 0x0000000000097223 */ /* 0x000fc80000000109 */
[----:B------:R-:W-:-:S07]  /*103f0*/  FFMA R0, R9, R8, R0 ;  /* 0x0000000809007223 */ /* 0x000fce0000000000 */
.L_x_1132:
[----:B------:R-:W-:Y:S05]  /*10400*/  BSYNC.RECONVERGENT B8 ;  /* 0x0000000000087941 */ /* 0x000fea0003800200 */
.L_x_1130:
[----:B------:R-:W0:Y:S01]  /*10410*/  LDCU UR4, c[0x0][0x39c] ;  /* 0x00007380ff0477ac */ /* 0x000e220008000800 */
[----:B------:R-:W1:Y:S01]  /*10420*/  LDC.64 R8, c[0x0][0x380] ;  /* 0x0000e000ff087b82 */ /* 0x000e620000000a00 */
[----:B------:R-:W-:Y:S02]  /*10430*/  HFMA2 R41, -RZ, RZ, 1.875, 0 ;  /* 0x3f800000ff297431 */ /* 0x000fe400000001ff */
[----:B0-----:R-:W-:-:S04]  /*10440*/  FMUL R0, R0, UR4 ;  /* 0x0000000400007c20 */ /* 0x001fc80008400000 */
[----:B------:R-:W1:Y:S02]  /*10450*/  F2I.TRUNC.NTZ R39, R0 ;  /* 0x0000000000277305 */ /* 0x000e64000020f100 */
[----:B-1----:R-:W-:-:S05]  /*10460*/  IMAD.WIDE R8, R39, 0x4, R8 ;  /* 0x0000000427087825 */ /* 0x002fca00078e0208 */
[----:B------:R0:W-:Y:S02]  /*10470*/  REDG.E.ADD.F32.FTZ.RN.STRONG.GPU desc[UR36][R8.64], R41 ;  /* 0x00000029080079a6 */ /* 0x0001e4000c12f324 */
.L_x_1129:
[----:B------:R-:W-:Y:S05]  /*10480*/  BSYNC.RECONVERGENT B7 ;  /* 0x0000000000077941 */ /* 0x000fea0003800200 */
.L_x_1128:
        /* <DEDUP_REMOVED lines=22> */
.L_x_1136:
[----:B-1----:R-:W-:Y:S01]  /*105f0*/  FMUL.FTZ R0, R9, R8 ;  /* 0x0000000809007220 */ /* 0x002fe20000410000 */
[----:B------:R-:W-:-:S03]  /*10600*/  FMUL.FTZ R8, R8, 0.5 ;  /* 0x3f00000008087820 */ /* 0x000fc60000410000 */
[----:B------:R-:W-:-:S04]  /*10610*/  FFMA R9, -R0, R0, R9 ;  /* 0x0000000000097223 */ /* 0x000fc80000000109 */
[----:B------:R-:W-:-:S07]  /*10620*/  FFMA R0, R9, R8, R0 ;  /* 0x0000000809007223 */ /* 0x000fce0000000000 */
.L_x_1137:
[----:B------:R-:W-:Y:S05]  /*10630*/  BSYNC.RECONVERGENT B8 ;  /* 0x0000000000087941 */ /* 0x000fea0003800200 */
.L_x_1135:
[----:B------:R-:W0:Y:S01]  /*10640*/  LDCU UR4, c[0x0][0x39c] ;  /* 0x00007380ff0477ac */ /* 0x000e220008000800 */
[----:B------:R-:W1:Y:S01]  /*10650*/  LDC.64 R8, c[0x0][0x380] ;  /* 0x0000e000ff087b82 */ /* 0x000e620000000a00 */
[----:B------:R-:W-:Y:S02]  /*10660*/  HFMA2 R39, -RZ, RZ, 1.875, 0 ;  /* 0x3f800000ff277431 */ /* 0x000fe400000001ff */
[----:B0-----:R-:W-:-:S04]  /*10670*/  FMUL R0, R0, UR4 ;  /* 0x0000000400007c20 */ /* 0x001fc80008400000 */
[----:B------:R-:W1:Y:S02]  /*10680*/  F2I.TRUNC.NTZ R25, R0 ;  /* 0x0000000000197305 */ /* 0x000e64000020f100 */
[----:B-1----:R-:W-:-:S05]  /*10690*/  IMAD.WIDE R8, R25, 0x4, R8 ;  /* 0x0000000419087825 */ /* 0x002fca00078e0208 */
[----:B------:R0:W-:Y:S02]  /*106a0*/  REDG.E.ADD.F32.FTZ.RN.STRONG.GPU desc[UR36][R8.64], R39 ;  /* 0x00000027080079a6 */ /* 0x0001e4000c12f324 */
.L_x_1134:
[----:B------:R-:W-:Y:S05]  /*106b0*/  BSYNC.RECONVERGENT B7 ;  /* 0x0000000000077941 */ /* 0x000fea0003800200 */
.L_x_1133:
[----:B------:R-:W-:-:S07]  /*106c0*/  IADD3 R37, PT, PT, R37, 0x4, RZ ;  /* 0x0000000425257810 */ /* 0x000fce0007ffe0ff */
.L_x_1117:
[----:B------:R-:W-:Y:S05]  /*106d0*/  BSYNC.RECONVERGENT B6 ;  /* 0x0000000000067941 */ /* 0x000fea0003800200 */
.L_x_1116:
[----:B------:R-:W-:-:S13]  /*106e0*/  ISETP.NE.AND P0, PT, R28, RZ, PT ;  /* 0x000000ff1c00720c */ /* 0x000fda0003f05270 */
[----:B------:R-:W-:Y:S05]  /*106f0*/  @!P0 BRA `(.L_x_1071) ;  /* 0x0000000400c48947 */ /* 0x000fea0003800000 */
[----:B------:R-:W-:Y:S01]  /*10700*/  ISETP.NE.AND P0, PT, R28, 0x1, PT ;  /* 0x000000011c00780c */ /* 0x000fe20003f05270 */
        /* <DEDUP_REMOVED lines=25> */
.L_x_1143:
[----:B-1----:R-:W-:Y:S01]  /*108a0*/  FMUL.FTZ R0, R9, R8 ;  /* 0x0000000809007220 */ /* 0x002fe20000410000 */
[----:B------:R-:W-:-:S03]  /*108b0*/  FMUL.FTZ R8, R8, 0.5 ;  /* 0x3f00000008087820 */ /* 0x000fc60000410000 */
[----:B------:R-:W-:-:S04]  /*108c0*/  FFMA R9, -R0, R0, R9 ;  /* 0x0000000000097223 */ /* 0x000fc80000000109 */
[----:B------:R-:W-:-:S07]  /*108d0*/  FFMA R0, R9, R8, R0 ;  /* 0x0000000809007223 */ /* 0x000fce0000000000 */
.L_x_1144:
[----:B------:R-:W-:Y:S05]  /*108e0*/  BSYNC.RECONVERGENT B8 ;  /* 0x0000000000087941 */ /* 0x000fea0003800200 */
.L_x_1142:
[----:B------:R-:W0:Y:S01]  /*108f0*/  LDCU UR4, c[0x0][0x39c] ;  /* 0x00007380ff0477ac */ /* 0x000e220008000800 */
[----:B------:R-:W1:Y:S01]  /*10900*/  LDC.64 R8, c[0x0][0x380] ;  /* 0x0000e000ff087b82 */ /* 0x000e620000000a00 */
[----:B------:R-:W-:Y:S02]  /*10910*/  HFMA2 R41, -RZ, RZ, 1.875, 0 ;  /* 0x3f800000ff297431 */ /* 0x000fe400000001ff */
[----:B0-----:R-:W-:-:S04]  /*10920*/  FMUL R0, R0, UR4 ;  /* 0x0000000400007c20 */ /* 0x001fc80008400000 */
[----:B------:R-:W1:Y:S02]  /*10930*/  F2I.TRUNC.NTZ R39, R0 ;  /* 0x0000000000277305 */ /* 0x000e64000020f100 */
[----:B-1----:R-:W-:-:S05]  /*10940*/  IMAD.WIDE R8, R39, 0x4, R8 ;  /* 0x0000000427087825 */ /* 0x002fca00078e0208 */
[----:B------:R0:W-:Y:S02]  /*10950*/  REDG.E.ADD.F32.FTZ.RN.STRONG.GPU desc[UR36][R8.64], R41 ;  /* 0x00000029080079a6 */ /* 0x0001e4000c12f324 */
.L_x_1141:
[----:B------:R-:W-:Y:S05]  /*10960*/  BSYNC.RECONVERGENT B7 ;  /* 0x0000000000077941 */ /* 0x000fea0003800200 */
.L_x_1140:
        /* <DEDUP_REMOVED lines=22> */
.L_x_1148:
[----:B-1----:R-:W-:Y:S01]  /*10ad0*/  FMUL.FTZ R0, R9, R8 ;  /* 0x0000000809007220 */ /* 0x002fe20000410000 */
[----:B------:R-:W-:-:S03]  /*10ae0*/  FMUL.FTZ R8, R8, 0.5 ;  /* 0x3f00000008087820 */ /* 0x000fc60000410000 */
[----:B------:R-:W-:-:S04]  /*10af0*/  FFMA R9, -R0, R0, R9 ;  /* 0x0000000000097223 */ /* 0x000fc80000000109 */
[----:B------:R-:W-:-:S07]  /*10b00*/  FFMA R0, R9, R8, R0 ;  /* 0x0000000809007223 */ /* 0x000fce0000000000 */
.L_x_1149:
[----:B------:R-:W-:Y:S05]  /*10b10*/  BSYNC.RECONVERGENT B8 ;  /* 0x0000000000087941 */ /* 0x000fea0003800200 */
.L_x_1147:
[----:B------:R-:W0:Y:S01]  /*10b20*/  LDCU UR4, c[0x0][0x39c] ;  /* 0x00007380ff0477ac */ /* 0x000e220008000800 */
[----:B------:R-:W1:Y:S01]  /*10b30*/  LDC.64 R8, c[0x0][0x380] ;  /* 0x0000e000ff087b82 */ /* 0x000e620000000a00 */
[----:B------:R-:W-:Y:S02]  /*10b40*/  HFMA2 R39, -RZ, RZ, 1.875, 0 ;  /* 0x3f800000ff277431 */ /* 0x000fe400000001ff */
[----:B0-----:R-:W-:-:S04]  /*10b50*/  FMUL R0, R0, UR4 ;  /* 0x0000000400007c20 */ /* 0x001fc80008400000 */
[----:B------:R-:W1:Y:S02]  /*10b60*/  F2I.TRUNC.NTZ R25, R0 ;  /* 0x0000000000197305 */ /* 0x000e64000020f100 */
[----:B-1----:R-:W-:-:S05]  /*10b70*/  IMAD.WIDE R8, R25, 0x4, R8 ;  /* 0x0000000419087825 */ /* 0x002fca00078e0208 */
[----:B------:R0:W-:Y:S02]  /*10b80*/  REDG.E.ADD.F32.FTZ.RN.STRONG.GPU desc[UR36][R8.64], R39 ;  /* 0x00000027080079a6 */ /* 0x0001e4000c12f324 */
.L_x_1146:
[----:B------:R-:W-:Y:S05]  /*10b90*/  BSYNC.RECONVERGENT B7 ;  /* 0x0000000000077941 */ /* 0x000fea0003800200 */
.L_x_1145:
[----:B------:R-:W-:-:S07]  /*10ba0*/  IADD3 R37, PT, PT, R37, 0x2, RZ ;  /* 0x0000000225257810 */ /* 0x000fce0007ffe0ff */
.L_x_1139:
[----:B------:R-:W-:Y:S05]  /*10bb0*/  BSYNC.RECONVERGENT B6 ;  /* 0x0000000000067941 */ /* 0x000fea0003800200 */
.L_x_1138:
        /* <DEDUP_REMOVED lines=25> */
.L_x_1151:
[----:B-1----:R-:W-:Y:S01]  /*10d50*/  FMUL.FTZ R0, R25, R8 ;  /* 0x0000000819007220 */ /* 0x002fe20000410000 */
[----:B------:R-:W-:-:S03]  /*10d60*/  FMUL.FTZ R8, R8, 0.5 ;  /* 0x3f00000008087820 */ /* 0x000fc60000410000 */
[----:B------:R-:W-:-:S04]  /*10d70*/  FFMA R9, -R0, R0, R25 ;  /* 0x0000000000097223 */ /* 0x000fc80000000119 */
[----:B------:R-:W-:-:S07]  /*10d80*/  FFMA R0, R9, R8, R0 ;  /* 0x0000000809007223 */ /* 0x000fce0000000000 */
.L_x_1152:
[----:B------:R-:W-:Y:S05]  /*10d90*/  BSYNC.RECONVERGENT B6 ;  /* 0x0000000000067941 */ /* 0x000fea0003800200 */
.L_x_1150:
[----:B------:R-:W0:Y:S01]  /*10da0*/  LDCU UR4, c[0x0][0x39c] ;  /* 0x00007380ff0477ac */ /* 0x000e220008000800 */
[----:B------:R-:W1:Y:S01]  /*10db0*/  LDC.64 R8, c[0x0][0x380] ;  /* 0x0000e000ff087b82 */ /* 0x000e620000000a00 */
[----:B------:R-:W-:Y:S02]  /*10dc0*/  HFMA2 R31, -RZ, RZ, 1.875, 0 ;  /* 0x3f800000ff1f7431 */ /* 0x000fe400000001ff */
[----:B0-----:R-:W-:-:S04]  /*10dd0*/  FMUL R0, R0, UR4 ;  /* 0x0000000400007c20 */ /* 0x001fc80008400000 */
[----:B------:R-:W1:Y:S02]  /*10de0*/  F2I.TRUNC.NTZ R25, R0 ;  /* 0x0000000000197305 */ /* 0x000e64000020f100 */
[----:B-1----:R-:W-:-:S05]  /*10df0*/  IMAD.WIDE R8, R25, 0x4, R8 ;  /* 0x0000000419087825 */ /* 0x002fca00078e0208 */
[----:B------:R1:W-:Y:S02]  /*10e00*/  REDG.E.ADD.F32.FTZ.RN.STRONG.GPU desc[UR36][R8.64], R31 ;  /* 0x0000001f080079a6 */ /* 0x0003e4000c12f324 */
.L_x_1071:
[----:B------:R-:W-:Y:S05]  /*10e10*/  BSYNC B4 ;  /* 0x0000000000047941 */ /* 0x000fea0003800000 */
.L_x_1070:
[----:B------:R-:W-:-:S04]  /*10e20*/  IADD3 R27, PT, PT, R27, 0x1, RZ ;  /* 0x000000011b1b7810 */ /* 0x000fc80007ffe0ff */
[----:B------:R-:W-:-:S13]  /*10e30*/  ISETP.NE.AND P0, PT, R27, R19, PT ;  /* 0x000000131b00720c */ /* 0x000fda0003f05270 */
[----:B------:R-:W-:Y:S05]  /*10e40*/  @P0 BRA `(.L_x_1153) ;  /* 0xffffffdc001c0947 */ /* 0x000fea000383ffff */
[----:B------:R-:W-:Y:S05]  /*10e50*/  BSYNC B5 ;  /* 0x0000000000057941 */ /* 0x000fea0003800000 */
.L_x_1069:
[----:B------:R-:W-:Y:S05]  /*10e60*/  BRA `(.L_x_1067) ;  /* 0x0000002400447947 */ /* 0x000fea0003800000 */
.L_x_1068:
        /* <DEDUP_REMOVED lines=18> */
[----:B------:R-:W-:Y:S02]  /*10f90*/  IADD3 R30, PT, PT, R26, -0x1, RZ ;  /* 0xffffffff1a1e7810 */ /* 0x000fe40007ffe0ff */
[----:B0-----:R-:W-:-:S07]  /*10fa0*/  IADD3 R31, PT, PT, -R27, RZ, RZ ;  /* 0x000000ff1b1f7210 */ /* 0x001fce0007ffe1ff */
.L_x_1237:
        /* <DEDUP_REMOVED lines=15> */
[----:B------:R-:W-:Y:S01]  /*110a0*/  IADD3 R24, P1, PT, R22, 0x40, RZ ;  /* 0x0000004016187810 */ /* 0x000fe20007f3e0ff */
[----:B------:R-:W-:Y:S01]  /*110b0*/  BSSY B5, `(.L_x_1158) ;  /* 0x0000121000057945 */ /* 0x000fe20003800000 */
[----:B------:R-:W-:Y:S02]  /*110c0*/  MOV R36, R31 ;  /* 0x0000001f00247202 */ /* 0x000fe40000000f00 */
[----:B------:R-:W-:-:S09]  /*110d0*/  IADD3.X R25, PT, PT, RZ, R23, RZ, P1, !PT ;  /* 0x00000017ff197210 */ /* 0x000fd20000ffe4ff */
.L_x_1199:
        /* <DEDUP_REMOVED lines=25> */
.L_x_1162:
[----:B-1----:R-:W-:Y:S01]  /*11270*/  FMUL.FTZ R0, R9, R8 ;  /* 0x0000000809007220 */ /* 0x002fe20000410000 */
[----:B------:R-:W-:-:S03]  /*11280*/  FMUL.FTZ R8, R8, 0.5 ;  /* 0x3f00000008087820 */ /* 0x000fc60000410000 */
[----:B------:R-:W-:-:S04]  /*11290*/  FFMA R9, -R0, R0, R9 ;  /* 0x0000000000097223 */ /* 0x000fc80000000109 */
[----:B------:R-:W-:-:S07]  /*112a0*/  FFMA R0, R9, R8, R0 ;  /* 0x0000000809007223 */ /* 0x000fce0000000000 */
.L_x_1163:
[----:B------:R-:W-:Y:S05]  /*112b0*/  BSYNC.RECONVERGENT B8 ;  /* 0x0000000000087941 */ /* 0x000fea0003800200 */
.L_x_1161:
[----:B------:R-:W0:Y:S01]  /*112c0*/  LDCU UR4, c[0x0][0x39c] ;  /* 0x00007380ff0477ac */ /* 0x000e220008000800 */
[----:B------:R-:W1:Y:S01]  /*112d0*/  LDC.64 R8, c[0x0][0x388] ;  /* 0x0000e200ff087b82 */ /* 0x000e620000000a00 */
[----:B------:R-:W-:Y:S02]  /*112e0*/  HFMA2 R39, -RZ, RZ, 1.875, 0 ;  /* 0x3f800000ff277431 */ /* 0x000fe400000001ff */
[----:B0-----:R-:W-:-:S04]  /*112f0*/  FMUL R0, R0, UR4 ;  /* 0x0000000400007c20 */ /* 0x001fc80008400000 */
[----:B------:R-:W1:Y:S02]  /*11300*/  F2I.TRUNC.NTZ R37, R0 ;  /* 0x0000000000257305 */ /* 0x000e64000020f100 */
[----:B-1----:R-:W-:-:S05]  /*11310*/  IMAD.WIDE R8, R37, 0x4, R8 ;  /* 0x0000000425087825 */ /* 0x002fca00078e0208 */
[----:B------:R0:W-:Y:S02]  /*11320*/  REDG.E.ADD.F32.FTZ.RN.STRONG.GPU desc[UR36][R8.64], R39 ;  /* 0x00000027080079a6 */ /* 0x0001e4000c12f324 */
.L_x_1160:
[----:B------:R-:W-:Y:S05]  /*11330*/  BSYNC.RECONVERGENT B7 ;  /* 0x0000000000077941 */ /* 0x000fea0003800200 */
.L_x_1159:
        /* <DEDUP_REMOVED lines=22> */
.L_x_1167:
[----:B-1----:R-:W-:Y:S01]  /*114a0*/  FMUL.FTZ R0, R9, R8 ;  /* 0x0000000809007220 */ /* 0x002fe20000410000 */
[----:B------:R-:W-:-:S03]  /*114b0*/  FMUL.FTZ R8, R8, 0.5 ;  /* 0x3f00000008087820 */ /* 0x000fc60000410000 */
[----:B------:R-:W-:-:S04]  /*114c0*/  FFMA R9, -R0, R0, R9 ;  /* 0x0000000000097223 */ /* 0x000fc80000000109 */
[----:B------:R-:W-:-:S07]  /*114d0*/  FFMA R0, R9, R8, R0 ;  /* 0x0000000809007223 */ /* 0x000fce0000000000 */
.L_x_1168:
[----:B------:R-:W-:Y:S05]  /*114e0*/  BSYNC.RECONVERGENT B8 ;  /* 0x0000000000087941 */ /* 0x000fea0003800200 */
.L_x_1166:
[----:B------:R-:W0:Y:S01]  /*114f0*/  LDCU UR4, c[0x0][0x39c] ;  /* 0x00007380ff0477ac */ /* 0x000e220008000800 */
[----:B------:R-:W1:Y:S01]  /*11500*/  LDC.64 R8, c[0x0][0x388] ;  /* 0x0000e200ff087b82 */ /* 0x000e620000000a00 */
[----:B------:R-:W-:Y:S02]  /*11510*/  HFMA2 R39, -RZ, RZ, 1.875, 0 ;  /* 0x3f800000ff277431 */ /* 0x000fe400000001ff */
[----:B0-----:R-:W-:-:S04]  /*11520*/  FMUL R0, R0, UR4 ;  /* 0x0000000400007c20 */ /* 0x001fc80008400000 */
[----:B------:R-:W1:Y:S02]  /*11530*/  F2I.TRUNC.NTZ R37, R0 ;  /* 0x0000000000257305 */ /* 0x000e64000020f100 */
[----:B-1----:R-:W-:-:S05]  /*11540*/  IMAD.WIDE R8, R37, 0x4, R8 ;  /* 0x0000000425087825 */ /* 0x002fca00078e0208 */
[----:B------:R0:W-:Y:S02]  /*11550*/  REDG.E.ADD.F32.FTZ.RN.STRONG.GPU desc[UR36][R8.64], R39 ;  /* 0x00000027080079a6 */ /* 0x0001e4000c12f324 */
.L_x_1165:
[----:B------:R-:W-:Y:S05]  /*11560*/  BSYNC.RECONVERGENT B7 ;  /* 0x0000000000077941 */ /* 0x000fea0003800200 */
.L_x_1164:
        /* <DEDUP_REMOVED lines=22> */
.L_x_1172:
[----:B-1----:R-:W-:Y:S01]  /*116d0*/  FMUL.FTZ R0, R9, R8 ;  /* 0x0000000809007220 */ /* 0x002fe20000410000 */
[----:B------:R-:W-:-:S03]  /*116e0*/  FMUL.FTZ R8, R8, 0.5 ;  /* 0x3f00000008087820 */ /* 0x000fc60000410000 */
[----:B------:R-:W-:-:S04]  /*116f0*/  FFMA R9, -R0, R0, R9 ;  /* 0x0000000000097223 */ /* 0x000fc80000000109 */
[----:B------:R-:W-:-:S07]  /*11700*/  FFMA R0, R9, R8, R0 ;  /* 0x0000000809007223 */ /* 0x000fce0000000000 */
.L_x_1173:
[----:B------:R-:W-:Y:S05]  /*11710*/  BSYNC.RECONVERGENT B8 ;  /* 0x0000000000087941 */ /* 0x000fea0003800200 */
.L_x_1171:
[----:B------:R-:W0:Y:S01]  /*11720*/  LDCU UR4, c[0x0][0x39c] ;  /* 0x00007380ff0477ac */ /* 0x000e220008000800 */
[----:B------:R-:W1:Y:S01]  /*11730*/  LDC.64 R8, c[0x0][0x388] ;  /* 0x0000e200ff087b82 */ /* 0x000e620000000a00 */
[----:B------:R-:W-:Y:S02]  /*11740*/  HFMA2 R39, -RZ, RZ, 1.875, 0 ;  /* 0x3f800000ff277431 */ /* 0x000fe400000001ff */
[----:B0-----:R-:W-:-:S04]  /*11750*/  FMUL R0, R0, UR4 ;  /* 0x0000000400007c20 */ /* 0x001fc80008400000 */
[----:B------:R-:W1:Y:S02]  /*11760*/  F2I.TRUNC.NTZ R37, R0 ;  /* 0x0000000000257305 */ /* 0x000e64000020f100 */
[----:B-1----:R-:W-:-:S05]  /*11770*/  IMAD.WIDE R8, R37, 0x4, R8 ;  /* 0x0000000425087825 */ /* 0x002fca00078e0208 */
[----:B------:R0:W-:Y:S02]  /*11780*/  REDG.E.ADD.F32.FTZ.RN.STRONG.GPU desc[UR36][R8.64], R39 ;  /* 0x00000027080079a6 */ /* 0x0001e4000c12f324 */
.L_x_1170:
[----:B------:R-:W-:Y:S05]  /*11790*/  BSYNC.RECONVERGENT B7 ;  /* 0x0000000000077941 */ /* 0x000fea0003800200 */
.L_x_1169:
        /* <DEDUP_REMOVED lines=22> */
.L_x_1177:
[----:B-1----:R-:W-:Y:S01]  /*11900*/  FMUL.FTZ R0, R9, R8 ;  /* 0x0000000809007220 */ /* 0x002fe20000410000 */
[----:B------:R-:W-:-:S03]  /*11910*/  FMUL.FTZ R8, R8, 0.5 ;  /* 0x3f00000008087820 */ /* 0x000fc60000410000 */
[----:B------:R-:W-:-:S04]  /*11920*/  FFMA R9, -R0, R0, R9 ;  /* 0x0000000000097223 */ /* 0x000fc80000000109 */
[----:B------:R-:W-:-:S07]  /*11930*/  FFMA R0, R9, R8, R0 ;  /* 0x0000000809007223 */ /* 0x000fce0000000000 */
.L_x_1178:
[----:B------:R-:W-:Y:S05]  /*11940*/  BSYNC.RECONVERGENT B8 ;  /* 0x0000000000087941 */ /* 0x000fea0003800200 */
.L_x_1176:
[----:B------:R-:W0:Y:S01]  /*11950*/  LDCU UR4, c[0x0][0x39c] ;  /* 0x00007380ff0477ac */ /* 0x000e220008000800 */
[----:B------:R-:W1:Y:S01]  /*11960*/  LDC.64 R8, c[0x0][0x388] ;  /* 0x0000e200ff087b82 */ /* 0x000e620000000a00 */
[----:B------:R-:W-:Y:S02]  /*11970*/  HFMA2 R39, -RZ, RZ, 1.875, 0 ;  /* 0x3f800000ff277431 */ /* 0x000fe400000001ff */
[----:B0-----:R-:W-:-:S04]  /*11980*/  FMUL R0, R0, UR4 ;  /* 0x0000000400007c20 */ /* 0x001fc80008400000 */
[----:B------:R-:W1:Y:S02]  /*11990*/  F2I.TRUNC.NTZ R37, R0 ;  /* 0x0000000000257305 */ /* 0x000e64000020f100 */
[----:B-1----:R-:W-:-:S05]  /*119a0*/  IMAD.WIDE R8, R37, 0x4, R8 ;  /* 0x0000000425087825 */ /* 0x002fca00078e0208 */
[----:B------:R0:W-:Y:S02]  /*119b0*/  REDG.E.ADD.F32.FTZ.RN.STRONG.GPU desc[UR36][R8.64], R39 ;  /* 0x00000027080079a6 */ /* 0x0001e4000c12f324 */
.L_x_1175:
[----:B------:R-:W-:Y:S05]  /*119c0*/  BSYNC.RECONVERGENT B7 ;  /* 0x0000000000077941 */ /* 0x000fea0003800200 */
.L_x_1174:
        /* <DEDUP_REMOVED lines=22> */
.L_x_1182:
[----:B-1----:R-:W-:Y:S01]  /*11b30*/  FMUL.FTZ R0, R9, R8 ;  /* 0x0000000809007220 */ /* 0x002fe20000410000 */
[----:B------:R-:W-:-:S03]  /*11b40*/  FMUL.FTZ R8, R8, 0.5 ;  /* 0x3f00000008087820 */ /* 0x000fc60000410000 */
[----:B------:R-:W-:-:S04]  /*11b50*/  FFMA R9, -R0, R0, R9 ;  /* 0x0000000000097223 */ /* 0x000fc80000000109 */
[----:B------:R-:W-:-:S07]  /*11b60*/  FFMA R0, R9, R8, R0 ;  /* 0x0000000809007223 */ /* 0x000fce0000000000 */
.L_x_1183:
[----:B------:R-:W-:Y:S05]  /*11b70*/  BSYNC.RECONVERGENT B8 ;  /* 0x0000000000087941 */ /* 0x000fea0003800200 */
.L_x_1181:
[----:B------:R-:W0:Y:S01]  /*11b80*/  LDCU UR4, c[0x0][0x39c] ;  /* 0x00007380ff0477ac */ /* 0x000e220008000800 */
[----:B------:R-:W1:Y:S01]  /*11b90*/  LDC.64 R8, c[0x0][0x388] ;  /* 0x0000e200ff087b82 */ /* 0x000e620000000a00 */
[----:B------:R-:W-:Y:S02]  /*11ba0*/  HFMA2 R39, -RZ, RZ, 1.875, 0 ;  /* 0x3f800000ff277431 */ /* 0x000fe400000001ff */
[----:B0-----:R-:W-:-:S04]  /*11bb0*/  FMUL R0, R0, UR4 ;  /* 0x0000000400007c20 */ /* 0x001fc80008400000 */
[----:B------:R-:W1:Y:S02]  /*11bc0*/  F2I.TRUNC.NTZ R37, R0 ;  /* 0x0000000000257305 */ /* 0x000e64000020f100 */
[----:B-1----:R-:W-:-:S05]  /*11bd0*/  IMAD.WIDE R8, R37, 0x4, R8 ;  /* 0x0000000425087825 */ /* 0x002fca00078e0208 */
[----:B------:R0:W-:Y:S02]  /*11be0*/  REDG.E.ADD.F32.FTZ.RN.STRONG.GPU desc[UR36][R8.64], R39 ;  /* 0x00000027080079a6 */ /* 0x0001e4000c12f324 */
.L_x_1180:
[----:B------:R-:W-:Y:S05]  /*11bf0*/  BSYNC.RECONVERGENT B7 ;  /* 0x0000000000077941 */ /* 0x000fea0003800200 */
.L_x_1179:
        /* <DEDUP_REMOVED lines=22> */
.L_x_1187:
[----:B-1----:R-:W-:Y:S01]  /*11d60*/  FMUL.FTZ R0, R9, R8 ;  /* 0x0000000809007220 */ /* 0x002fe20000410000 */
[----:B------:R-:W-:-:S03]  /*11d70*/  FMUL.FTZ R8, R8, 0.5 ;  /* 0x3f00000008087820 */ /* 0x000fc60000410000 */
[----:B------:R-:W-:-:S04]  /*11d80*/  FFMA R9, -R0, R0, R9 ;  /* 0x0000000000097223 */ /* 0x000fc80000000109 */
[----:B------:R-:W-:-:S07]  /*11d90*/  FFMA R0, R9, R8, R0 ;  /* 0x0000000809007223 */ /* 0x000fce0000000000 */
.L_x_1188:
[----:B------:R-:W-:Y:S05]  /*11da0*/  BSYNC.RECONVERGENT B8 ;  /* 0x0000000000087941 */ /* 0x000fea0003800200 */
.L_x_1186:
[----:B------:R-:W0:Y:S01]  /*11db0*/  LDCU UR4, c[0x0][0x39c] ;  /* 0x00007380ff0477ac */ /* 0x000e220008000800 */
[----:B------:R-:W1:Y:S01]  /*11dc0*/  LDC.64 R8, c[0x0][0x388] ;  /* 0x0000e200ff087b82 */ /* 0x000e620000000a00 */
[----:B------:R-:W-:Y:S02]  /*11dd0*/  HFMA2 R39, -RZ, RZ, 1.875, 0 ;  /* 0x3f800000ff277431 */ /* 0x000fe400000001ff */
[----:B0-----:R-:W-:-:S04]  /*11de0*/  FMUL R0, R0, UR4 ;  /* 0x0000000400007c20 */ /* 0x001fc80008400000 */
[----:B------:R-:W1:Y:S02]  /*11df0*/  F2I.TRUNC.NTZ R37, R0 ;  /* 0x0000000000257305 */ /* 0x000e64000020f100 */
[----:B-1----:R-:W-:-:S05]  /*11e00*/  IMAD.WIDE R8, R37, 0x4, R8 ;  /* 0x0000000425087825 */ /* 0x002fca00078e0208 */
[----:B------:R0:W-:Y:S02]  /*11e10*/  REDG.E.ADD.F32.FTZ.RN.STRONG.GPU desc[UR36][R8.64], R39 ;  /* 0x00000027080079a6 */ /* 0x0001e4000c12f324 */
.L_x_1185:
[----:B------:R-:W-:Y:S05]  /*11e20*/  BSYNC.RECONVERGENT B7 ;  /* 0x0000000000077941 */ /* 0x000fea0003800200 */
.L_x_1184:
        /* <DEDUP_REMOVED lines=22> */
.L_x_1192:
[----:B-1----:R-:W-:Y:S01]  /*11f90*/  FMUL.FTZ R0, R9, R8 ;  /* 0x0000000809007220 */ /* 0x002fe20000410000 */
[----:B------:R-:W-:-:S03]  /*11fa0*/  FMUL.FTZ R8, R8, 0.5 ;  /* 0x3f00000008087820 */ /* 0x000fc60000410000 */
[----:B------:R-:W-:-:S04]  /*11fb0*/  FFMA R9, -R0, R0, R9 ;  /* 0x0000000000097223 */ /* 0x000fc80000000109 */
[----:B------:R-:W-:-:S07]  /*11fc0*/  FFMA R0, R9, R8, R0 ;  /* 0x0000000809007223 */ /* 0x000fce0000000000 */
.L_x_1193:
[----:B------:R-:W-:Y:S05]  /*11fd0*/  BSYNC.RECONVERGENT B8 ;  /* 0x0000000000087941 */ /* 0x000fea0003800200 */
.L_x_1191:
[----:B------:R-:W0:Y:S01]  /*11fe0*/  LDCU UR4, c[0x0][0x39c] ;  /* 0x00007380ff0477ac */ /* 0x000e220008000800 */
[----:B------:R-:W1:Y:S01]  /*11ff0*/  LDC.64 R8, c[0x0][0x388] ;  /* 0x0000e200ff087b82 */ /* 0x000e620000000a00 */
[----:B------:R-:W-:Y:S02]  /*12000*/  HFMA2 R39, -RZ, RZ, 1.875, 0 ;  /* 0x3f800000ff277431 */ /* 0x000fe400000001ff */
[----:B0-----:R-:W-:-:S04]  /*12010*/  FMUL R0, R0, UR4 ;  /* 0x0000000400007c20 */ /* 0x001fc80008400000 */
[----:B------:R-:W1:Y:S02]  /*12020*/  F2I.TRUNC.NTZ R37, R0 ;  /* 0x0000000000257305 */ /* 0x000e64000020f100 */
[----:B-1----:R-:W-:-:S05]  /*12030*/  IMAD.WIDE R8, R37, 0x4, R8 ;  /* 0x0000000425087825 */ /* 0x002fca00078e0208 */
[----:B------:R0:W-:Y:S02]  /*12040*/  REDG.E.ADD.F32.FTZ.RN.STRONG.GPU desc[UR36][R8.64], R39 ;  /* 0x00000027080079a6 */ /* 0x0001e4000c12f324 */
.L_x_1190:
[----:B------:R-:W-:Y:S05]  /*12050*/  BSYNC.RECONVERGENT B7 ;  /* 0x0000000000077941 */ /* 0x000fea0003800200 */
.L_x_1189:
        /* <DEDUP_REMOVED lines=22> */
.L_x_1197:
[----:B-1----:R-:W-:Y:S01]  /*121c0*/  FMUL.FTZ R0, R9, R8 ;  /* 0x0000000809007220 */ /* 0x002fe20000410000 */
[----:B------:R-:W-:-:S03]  /*121d0*/  FMUL.FTZ R8, R8, 0.5 ;  /* 0x3f00000008087820 */ /* 0x000fc60000410000 */
[----:B------:R-:W-:-:S04]  /*121e0*/  FFMA R9, -R0, R0, R9 ;  /* 0x0000000000097223 */ /* 0x000fc80000000109 */
[----:B------:R-:W-:-:S07]  /*121f0*/  FFMA R0, R9, R8, R0 ;  /* 0x0000000809007223 */ /* 0x000fce0000000000 */
.L_x_1198:
[----:B------:R-:W-:Y:S05]  /*12200*/  BSYNC.RECONVERGENT B8 ;  /* 0x0000000000087941 */ /* 0x000fea0003800200 */
.L_x_1196:
[----:B------:R-:W0:Y:S01]  /*12210*/  LDCU UR4, c[0x0][0x39c] ;  /* 0x00007380ff0477ac */ /* 0x000e220008000800 */
[----:B------:R-:W1:Y:S01]  /*12220*/  LDC.64 R8, c[0x0][0x388] ;  /* 0x0000e200ff087b82 */ /* 0x000e620000000a00 */
[----:B------:R-:W-:Y:S02]  /*12230*/  HFMA2 R39, -RZ, RZ, 1.875, 0 ;  /* 0x3f800000ff277431 */ /* 0x000fe400000001ff */
[----:B0-----:R-:W-:-:S04]  /*12240*/  FMUL R0, R0, UR4 ;  /* 0x0000000400007c20 */ /* 0x001fc80008400000 */
[----:B------:R-:W1:Y:S02]  /*12250*/  F2I.TRUNC.NTZ R37, R0 ;  /* 0x0000000000257305 */ /* 0x000e64000020f100 */
[----:B-1----:R-:W-:-:S05]  /*12260*/  IMAD.WIDE R8, R37, 0x4, R8 ;  /* 0x0000000425087825 */ /* 0x002fca00078e0208 */
[----:B------:R0:W-:Y:S02]  /*12270*/  REDG.E.ADD.F32.FTZ.RN.STRONG.GPU desc[UR36][R8.64], R39 ;  /* 0x00000027080079a6 */ /* 0x0001e4000c12f324 */
.L_x_1195:
[----:B------:R-:W-:Y:S05]  /*12280*/  BSYNC.RECONVERGENT B7 ;  /* 0x0000000000077941 */ /* 0x000fea0003800200 */
.L_x_1194:
[----:B------:R-:W-:-:S04]  /*12290*/  IADD3 R24, P2, PT, R24, 0x80, RZ ;  /* 0x0000008018187810 */ /* 0x000fc80007f5e0ff */
[----:B------:R-:W-:Y:S01]  /*122a0*/  IADD3.X R25, PT, PT, RZ, R25, RZ, P2, !PT ;  /* 0x00000019ff197210 */ /* 0x000fe200017fe4ff */
[----:B------:R-:W-:Y:S08]  /*122b0*/  @P1 BRA `(.L_x_1199) ;  /* 0xffffffec00881947 */ /* 0x000ff0000383ffff */
[----:B------:R-:W-:Y:S05]  /*122c0*/  BSYNC B5 ;  /* 0x0000000000057941 */ /* 0x000fea0003800000 */
.L_x_1158:
[----:B------:R-:W-:-:S07]  /*122d0*/  MOV R37, R27 ;  /* 0x0000001b00257202 */ /* 0x000fce0000000f00 */
.L_x_1157:
[----:B------:R-:W-:Y:S05]  /*122e0*/  BSYNC B6 ;  /* 0x0000000000067941 */ /* 0x000fea0003800000 */
.L_x_1156:
        /* <DEDUP_REMOVED lines=28> */
.L_x_1205:
[----:B-1----:R-:W-:Y:S01]  /*124b0*/  FMUL.FTZ R0, R9, R8 ;  /* 0x0000000809007220 */ /* 0x002fe20000410000 */
[----:B------:R-:W-:-:S03]  /*124c0*/  FMUL.FTZ R8, R8, 0.5 ;  /* 0x3f00000008087820 */ /* 0x000fc60000410000 */
[----:B------:R-:W-:-:S04]  /*124d0*/  FFMA R9, -R0, R0, R9 ;  /* 0x0000000000097223 */ /* 0x000fc80000000109 */
[----:B------:R-:W-:-:S07]  /*124e0*/  FFMA R0, R9, R8, R0 ;  /* 0x0000000809007223 */ /* 0x000fce0000000000 */
.L_x_1206:
[----:B------:R-:W-:Y:S05]  /*124f0*/  BSYNC.RECONVERGENT B7 ;  /* 0x0000000000077941 */ /* 0x000fea0003800200 */
.L_x_1204:
[----:B------:R-:W0:Y:S01]  /*12500*/  LDCU UR4, c[0x0][0x39c] ;  /* 0x00007380ff0477ac */ /* 0x000e220008000800 */
[----:B------:R-:W1:Y:S01]  /*12510*/  LDC.64 R8, c[0x0][0x388] ;  /* 0x0000e200ff087b82 */ /* 0x000e620000000a00 */
[----:B------:R-:W-:Y:S02]  /*12520*/  HFMA2 R41, -RZ, RZ, 1.875, 0 ;  /* 0x3f800000ff297431 */ /* 0x000fe400000001ff */
[----:B0-----:R-:W-:-:S04]  /*12530*/  FMUL R0, R0, UR4 ;  /* 0x0000000400007c20 */ /* 0x001fc80008400000 */
[----:B------:R-:W1:Y:S02]  /*12540*/  F2I.TRUNC.NTZ R39, R0 ;  /* 0x0000000000277305 */ /* 0x000e64000020f100 */
[----:B-1----:R-:W-:-:S05]  /*12550*/  IMAD.WIDE R8, R39, 0x4, R8 ;  /* 0x0000000427087825 */ /* 0x002fca00078e0208 */
[----:B------:R0:W-:Y:S02]  /*12560*/  REDG.E.ADD.F32.FTZ.RN.STRONG.GPU desc[UR36][R8.64], R41 ;  /* 0x00000029080079a6 */ /* 0x0001e4000c12f324 */
.L_x_1203:
[----:B------:R-:W-:Y:S05]  /*12570*/  BSYNC.RECONVERGENT B6 ;  /* 0x0000000000067941 */ /* 0x000fea0003800200 */
.L_x_1202:
        /* <DEDUP_REMOVED lines=22> */
.L_x_1210:
[----:B-1----:R-:W-:Y:S01]  /*126e0*/  FMUL.FTZ R0, R9, R8 ;  /* 0x0000000809007220 */ /* 0x002fe20000410000 */
[----:B------:R-:W-:-:S03]  /*126f0*/  FMUL.FTZ R8, R8, 0.5 ;  /* 0x3f00000008087820 */ /* 0x000fc60000410000 */
[----:B------:R-:W-:-:S04]  /*12700*/  FFMA R9, -R0, R0, R9 ;  /* 0x0000000000097223 */ /* 0x000fc80000000109 */
[----:B------:R-:W-:-:S07]  /*12710*/  FFMA R0, R9, R8, R0 ;  /* 0x0000000809007223 */ /* 0x000fce0000000000 */
.L_x_1211:
[----:B------:R-:W-:Y:S05]  /*12720*/  BSYNC.RECONVERGENT B7 ;  /* 0x0000000000077941 */ /* 0x000fea0003800200 */
.L_x_1209:
[----:B------:R-:W0:Y:S01]  /*12730*/  LDCU UR4, c[0x0][0x39c] ;  /* 0x00007380ff0477ac */ /* 0x000e220008000800 */
[----:B------:R-:W1:Y:S01]  /*12740*/  LDC.64 R8, c[0x0][0x388] ;  /* 0x0000e200ff087b82 */ /* 0x000e620000000a00 */
[----:B------:R-:W-:Y:S02]  /*12750*/  HFMA2 R41, -RZ, RZ, 1.875, 0 ;  /* 0x3f800000ff297431 */ /* 0x000fe400000001ff */
[----:B0-----:R-:W-:-:S04]  /*12760*/  FMUL R0, R0, UR4 ;  /* 0x0000000400007c20 */ /* 0x001fc80008400000 */
[----:B------:R-:W1:Y:S02]  /*12770*/  F2I.TRUNC.NTZ R39, R0 ;  /* 0x0000000000277305 */ /* 0x000e64000020f100 */
[----:B-1----:R-:W-:-:S05]  /*12780*/  IMAD.WIDE R8, R39, 0x4, R8 ;  /* 0x0000000427087825 */ /* 0x002fca00078e0208 */
[----:B------:R0:W-:Y:S02]  /*12790*/  REDG.E.ADD.F32.FTZ.RN.STRONG.GPU desc[UR36][R8.64], R41 ;  /* 0x00000029080079a6 */ /* 0x0001e4000c12f324 */
.L_x_1208:
[----:B------:R-:W-:Y:S05]  /*127a0*/  BSYNC.RECONVERGENT B6 ;  /* 0x0000000000067941 */ /* 0x000fea0003800200 */
.L_x_1207:
        /* <DEDUP_REMOVED lines=22> */
.L_x_1215:
[----:B-1----:R-:W-:Y:S01]  /*12910*/  FMUL.FTZ R0, R9, R8 ;  /* 0x0000000809007220 */ /* 0x002fe20000410000 */
[----:B------:R-:W-:-:S03]  /*12920*/  FMUL.FTZ R8, R8, 0.5 ;  /* 0x3f00000008087820 */ /* 0x000fc60000410000 */
[----:B------:R-:W-:-:S04]  /*12930*/  FFMA R9, -R0, R0, R9 ;  /* 0x0000000000097223 */ /* 0x000fc80000000109 */
[----:B------:R-:W-:-:S07]  /*12940*/  FFMA R0, R9, R8, R0 ;  /* 0x0000000809007223 */ /* 0x000fce0000000000 */
.L_x_1216:
[----:B------:R-:W-:Y:S05]  /*12950*/  BSYNC.RECONVERGENT B7 ;  /* 0x0000000000077941 */ /* 0x000fea0003800200 */
.L_x_1214:
[----:B------:R-:W0:Y:S01]  /*12960*/  LDCU UR4, c[0x0][0x39c] ;  /* 0x00007380ff0477ac */ /* 0x000e220008000800 */
[----:B------:R-:W1:Y:S01]  /*12970*/  LDC.64 R8, c[0x0][0x388] ;  /* 0x0000e200ff087b82 */ /* 0x000e620000000a00 */
[----:B------:R-:W-:Y:S02]  /*12980*/  HFMA2 R41, -RZ, RZ, 1.875, 0 ;  /* 0x3f800000ff297431 */ /* 0x000fe400000001ff */
[----:B0-----:R-:W-:-:S04]  /*12990*/  FMUL R0, R0, UR4 ;  /* 0x0000000400007c20 */ /* 0x001fc80008400000 */
[----:B------:R-:W1:Y:S02]  /*129a0*/  F2I.TRUNC.NTZ R39, R0 ;  /* 0x0000000000277305 */ /* 0x000e64000020f100 */
[----:B-1----:R-:W-:-:S05]  /*129b0*/  IMAD.WIDE R8, R39, 0x4, R8 ;  /* 0x0000000427087825 */ /* 0x002fca00078e0208 */
[----:B------:R0:W-:Y:S02]  /*129c0*/  REDG.E.ADD.F32.FTZ.RN.STRONG.GPU desc[UR36][R8.64], R41 ;  /* 0x00000029080079a6 */ /* 0x0001e4000c12f324 */
.L_x_1213:
[----:B------:R-:W-:Y:S05]  /*129d0*/  BSYNC.RECONVERGENT B6 ;  /* 0x0000000000067941 */ /* 0x000fea0003800200 */
.L_x_1212:
        /* <DEDUP_REMOVED lines=22> */
.L_x_1220:
[----:B-1----:R-:W-:Y:S01]  /*12b40*/  FMUL.FTZ R0, R9, R8 ;  /* 0x0000000809007220 */ /* 0x002fe20000410000 */
[----:B------:R-:W-:-:S03]  /*12b50*/  FMUL.FTZ R8, R8, 0.5 ;  /* 0x3f00000008087820 */ /* 0x000fc60000410000 */
[----:B------:R-:W-:-:S04]  /*12b60*/  FFMA R9, -R0, R0, R9 ;  /* 0x0000000000097223 */ /* 0x000fc80000000109 */
[----:B------:R-:W-:-:S07]  /*12b70*/  FFMA R0, R9, R8, R0 ;  /* 0x0000000809007223 */ /* 0x000fce0000000000 */
.L_x_1221:
[----:B------:R-:W-:Y:S05]  /*12b80*/  BSYNC.RECONVERGENT B7 ;  /* 0x0000000000077941 */ /* 0x000fea0003800200 */
.L_x_1219:
[----:B------:R-:W0:Y:S01]  /*12b90*/  LDCU UR4, c[0x0][0x39c] ;  /* 0x00007380ff0477ac */ /* 0x000e220008000800 */
[----:B------:R-:W1:Y:S01]  /*12ba0*/  LDC.64 R8, c[0x0][0x388] ;  /* 0x0000e200ff087b82 */ /* 0x000e620000000a00 */
[----:B------:R-:W-:Y:S02]  /*12bb0*/  HFMA2 R39, -RZ, RZ, 1.875, 0 ;  /* 0x3f800000ff277431 */ /* 0x000fe400000001ff */
[----:B0-----:R-:W-:-:S04]  /*12bc0*/  FMUL R0, R0, UR4 ;  /* 0x0000000400007c20 */ /* 0x001fc80008400000 */
[----:B------:R-:W1:Y:S02]  /*12bd0*/  F2I.TRUNC.NTZ R25, R0 ;  /* 0x0000000000197305 */ /* 0x000e64000020f100 */
[----:B-1----:R-:W-:-:S05]  /*12be0*/  IMAD.WIDE R8, R25, 0x4, R8 ;  /* 0x0000000419087825 */ /* 0x002fca00078e0208 */
[----:B------:R0:W-:Y:S02]  /*12bf0*/  REDG.E.ADD.F32.FTZ.RN.STRONG.GPU desc[UR36][R8.64], R39 ;  /* 0x00000027080079a6 */ /* 0x0001e4000c12f324 */
.L_x_1218:
[----:B------:R-:W-:Y:S05]  /*12c00*/  BSYNC.RECONVERGENT B6 ;  /* 0x0000000000067941 */ /* 0x000fea0003800200 */
.L_x_1217:
[----:B------:R-:W-:-:S07]  /*12c10*/  IADD3 R37, PT, PT, R37, 0x4, RZ ;  /* 0x0000000425257810 */ /* 0x000fce0007ffe0ff */
.L_x_1201:
[----:B------:R-:W-:Y:S05]  /*12c20*/  BSYNC.RECONVERGENT B5 ;  /* 0x0000000000057941 */ /* 0x000fea0003800200 */
.L_x_1200:
        /* <DEDUP_REMOVED lines=28> */
.L_x_1227:
[----:B-1----:R-:W-:Y:S01]  /*12df0*/  FMUL.FTZ R0, R9, R8 ;  /* 0x0000000809007220 */ /* 0x002fe20000410000 */
[----:B------:R-:W-:-:S03]  /*12e00*/  FMUL.FTZ R8, R8, 0.5 ;  /* 0x3f00000008087820 */ /* 0x000fc60000410000 */
[----:B------:R-:W-:-:S04]  /*12e10*/  FFMA R9, -R0, R0, R9 ;  /* 0x0000000000097223 */ /* 0x000fc80000000109 */
[----:B------:R-:W-:-:S07]  /*12e20*/  FFMA R0, R9, R8, R0 ;  /* 0x0000000809007223 */ /* 0x000fce0000000000 */
.L_x_1228:
[----:B------:R-:W-:Y:S05]  /*12e30*/  BSYNC.RECONVERGENT B7 ;  /* 0x0000000000077941 */ /* 0x000fea0003800200 */
.L_x_1226:
[----:B------:R-:W0:Y:S01]  /*12e40*/  LDCU UR4, c[0x0][0x39c] ;  /* 0x00007380ff0477ac */ /* 0x000e220008000800 */
[----:B------:R-:W1:Y:S01]  /*12e50*/  LDC.64 R8, c[0x0][0x388] ;  /* 0x0000e200ff087b82 */ /* 0x000e620000000a00 */
[----:B------:R-:W-:Y:S02]  /*12e60*/  HFMA2 R41, -RZ, RZ, 1.875, 0 ;  /* 0x3f800000ff297431 */ /* 0x000fe400000001ff */
[----:B0-----:R-:W-:-:S04]  /*12e70*/  FMUL R0, R0, UR4 ;  /* 0x0000000400007c20 */ /* 0x001fc80008400000 */
[----:B------:R-:W1:Y:S02]  /*12e80*/  F2I.TRUNC.NTZ R39, R0 ;  /* 0x0000000000277305 */ /* 0x000e64000020f100 */
[----:B-1----:R-:W-:-:S05]  /*12e90*/  IMAD.WIDE R8, R39, 0x4, R8 ;  /* 0x0000000427087825 */ /* 0x002fca00078e0208 */
[----:B------:R0:W-:Y:S02]  /*12ea0*/  REDG.E.ADD.F32.FTZ.RN.STRONG.GPU desc[UR36][R8.64], R41 ;  /* 0x00000029080079a6 */ /* 0x0001e4000c12f324 */
.L_x_1225:
[----:B------:R-:W-:Y:S05]  /*12eb0*/  BSYNC.RECONVERGENT B6 ;  /* 0x0000000000067941 */ /* 0x000fea0003800200 */
.L_x_1224:
        /* <DEDUP_REMOVED lines=22> */
.L_x_1232:
[----:B-1----:R-:W-:Y:S01]  /*13020*/  FMUL.FTZ R0, R9, R8 ;  /* 0x0000000809007220 */ /* 0x002fe20000410000 */
[----:B------:R-:W-:-:S03]  /*13030*/  FMUL.FTZ R8, R8, 0.5 ;  /* 0x3f00000008087820 */ /* 0x000fc60000410000 */
[----:B------:R-:W-:-:S04]  /*13040*/  FFMA R9, -R0, R0, R9 ;  /* 0x0000000000097223 */ /* 0x000fc80000000109 */
[----:B------:R-:W-:-:S07]  /*13050*/  FFMA R0, R9, R8, R0 ;  /* 0x0000000809007223 */ /* 0x000fce0000000000 */
.L_x_1233:
[----:B------:R-:W-:Y:S05]  /*13060*/  BSYNC.RECONVERGENT B7 ;  /* 0x0000000000077941 */ /* 0x000fea0003800200 */
.L_x_1231:
[----:B------:R-:W0:Y:S01]  /*13070*/  LDCU UR4, c[0x0][0x39c] ;  /* 0x00007380ff0477ac */ /* 0x000e220008000800 */
[----:B------:R-:W1:Y:S01]  /*13080*/  LDC.64 R8, c[0x0][0x388] ;  /* 0x0000e200ff087b82 */ /* 0x000e620000000a00 */
[----:B------:R-:W-:Y:S02]  /*13090*/  HFMA2 R39, -RZ, RZ, 1.875, 0 ;  /* 0x3f800000ff277431 */ /* 0x000fe400000001ff */
[----:B0-----:R-:W-:-:S04]  /*130a0*/  FMUL R0, R0, UR4 ;  /* 0x0000000400007c20 */ /* 0x001fc80008400000 */
[----:B------:R-:W1:Y:S02]  /*130b0*/  F2I.TRUNC.NTZ R25, R0 ;  /* 0x0000000000197305 */ /* 0x000e64000020f100 */
[----:B-1----:R-:W-:-:S05]  /*130c0*/  IMAD.WIDE R8, R25, 0x4, R8 ;  /* 0x0000000419087825 */ /* 0x002fca00078e0208 */
[----:B------:R0:W-:Y:S02]  /*130d0*/  REDG.E.ADD.F32.FTZ.RN.STRONG.GPU desc[UR36][R8.64], R39 ;  /* 0x00000027080079a6 */ /* 0x0001e4000c12f324 */
.L_x_1230:
[----:B------:R-:W-:Y:S05]  /*130e0*/  BSYNC.RECONVERGENT B6 ;  /* 0x0000000000067941 */ /* 0x000fea0003800200 */
.L_x_1229:
[----:B------:R-:W-:-:S07]  /*130f0*/  IADD3 R37, PT, PT, R37, 0x2, RZ ;  /* 0x0000000225257810 */ /* 0x000fce0007ffe0ff */
.L_x_1223:
[----:B------:R-:W-:Y:S05]  /*13100*/  BSYNC.RECONVERGENT B5 ;  /* 0x0000000000057941 */ /* 0x000fea0003800200 */
.L_x_1222:
        /* <DEDUP_REMOVED lines=25> */
.L_x_1235:
[----:B-1----:R-:W-:Y:S01]  /*132a0*/  FMUL.FTZ R0, R25, R8 ;  /* 0x0000000819007220 */ /* 0x002fe20000410000 */
[----:B------:R-:W-:-:S03]  /*132b0*/  FMUL.FTZ R8, R8, 0.5 ;  /* 0x3f00000008087820 */ /* 0x000fc60000410000 */
[----:B------:R-:W-:-:S04]  /*132c0*/  FFMA R9, -R0, R0, R25 ;  /* 0x0000000000097223 */ /* 0x000fc80000000119 */
[----:B------:R-:W-:-:S07]  /*132d0*/  FFMA R0, R9, R8, R0 ;  /* 0x0000000809007223 */ /* 0x000fce0000000000 */
.L_x_1236:
[----:B------:R-:W-:Y:S05]  /*132e0*/  BSYNC.RECONVERGENT B5 ;  /* 0x0000000000057941 */ /* 0x000fea0003800200 */
.L_x_1234:
[----:B------:R-:W0:Y:S01]  /*132f0*/  LDCU UR4, c[0x0][0x39c] ;  /* 0x00007380ff0477ac */ /* 0x000e220008000800 */
[----:B------:R-:W1:Y:S01]  /*13300*/  LDC.64 R8, c[0x0][0x388] ;  /* 0x0000e200ff087b82 */ /* 0x000e620000000a00 */
[----:B------:R-:W-:Y:S02]  /*13310*/  HFMA2 R33, -RZ, RZ, 1.875, 0 ;  /* 0x3f800000ff217431 */ /* 0x000fe400000001ff */
[----:B0-----:R-:W-:-:S04]  /*13320*/  FMUL R0, R0, UR4 ;  /* 0x0000000400007c20 */ /* 0x001fc80008400000 */
[----:B------:R-:W1:Y:S02]  /*13330*/  F2I.TRUNC.NTZ R25, R0 ;  /* 0x0000000000197305 */ /* 0x000e64000020f100 */
[----:B-1----:R-:W-:-:S05]  /*13340*/  IMAD.WIDE R8, R25, 0x4, R8 ;  /* 0x0000000419087825 */ /* 0x002fca00078e0208 */
[----:B------:R1:W-:Y:S02]  /*13350*/  REDG.E.ADD.F32.FTZ.RN.STRONG.GPU desc[UR36][R8.64], R33 ;  /* 0x00000021080079a6 */ /* 0x0003e4000c12f324 */
.L_x_1155:
[----:B------:R-:W-:Y:S05]  /*13360*/  BSYNC B4 ;  /* 0x0000000000047941 */ /* 0x000fea0003800000 */
.L_x_1154:
[----:B------:R-:W-:Y:S05]  /*13370*/  @P0 BRA `(.L_x_1237) ;  /* 0xffffffdc000c0947 */ /* 0x000fea000383ffff */
.L_x_1067:
[----:B------:R-:W-:Y:S05]  /*13380*/  BSYNC B1 ;  /* 0x0000000000017941 */ /* 0x000fea0003800000 */
.L_x_1066:
[----:B------:R-:W2:Y:S01]  /*13390*/  LDCU UR5, c[0x0][0x398] ;  /* 0x00007300ff0577ac */ /* 0x000ea20008000800 */
[----:B-----5:R-:W-:Y:S01]  /*133a0*/  IADD3 R23, PT, PT, R7, R18, RZ ;  /* 0x0000001207177210 */ /* 0x020fe20007ffe0ff */
[----:B------:R-:W3:Y:S03]  /*133b0*/  LDCU UR4, c[0x0][0x3a4] ;  /* 0x00007480ff0477ac */ /* 0x000ee60008000800 */
[----:B------:R-:W-:Y:S02]  /*133c0*/  IADD3 R18, PT, PT, -R5, R23, RZ ;  /* 0x0000001705127210 */ /* 0x000fe40007ffe1ff */
[----:B--2---:R-:W-:Y:S02]  /*133d0*/  ISETP.LT.AND P1, PT, R23, UR5, PT ;  /* 0x0000000517007c0c */ /* 0x004fe4000bf21270 */
[----:B---3--:R-:W-:-:S13]  /*133e0*/  ISETP.GE.AND P0, PT, R18, UR4, PT ;  /* 0x0000000412007c0c */ /* 0x008fda000bf06270 */
[----:B------:R-:W-:Y:S05]  /*133f0*/  @!P0 BRA P1, `(.L_x_1238) ;  /* 0xffffffb4003c8947 */ /* 0x000fea000083ffff */
.L_x_1065:
[----:B------:R-:W-:Y:S05]  /*13400*/  BSYNC B2 ;  /* 0x0000000000027941 */ /* 0x000fea0003800000 */
.L_x_1064:
[----:B------:R-:W2:Y:S01]  /*13410*/  LDCU UR5, c[0x0][0x3a4] ;  /* 0x00007480ff0577ac */ /* 0x000ea20008000800 */
[----:B------:R-:W-:Y:S01]  /*13420*/  IADD3 R17, PT, PT, R17, 0x1, RZ ;  /* 0x0000000111117810 */ /* 0x000fe20007ffe0ff */
[----:B------:R-:W3:Y:S03]  /*13430*/  LDCU UR4, c[0x0][0x398] ;  /* 0x00007300ff0477ac */ /* 0x000ee60008000800 */
[----:B------:R-:W-:Y:S02]  /*13440*/  IADD3 R14, PT, PT, R6, R17, RZ ;  /* 0x00000011060e7210 */ /* 0x000fe40007ffe0ff */
[----:B--2---:R-:W-:Y:S02]  /*13450*/  ISETP.GE.AND P0, PT, R17, UR5, PT ;  /* 0x0000000511007c0c */ /* 0x004fe4000bf06270 */
[----:B---3--:R-:W-:-:S13]  /*13460*/  ISETP.LT.AND P1, PT, R14, UR4, PT ;  /* 0x000000040e007c0c */ /* 0x008fda000bf21270 */
[----:B------:R-:W-:Y:S05]  /*13470*/  @!P0 BRA P1, `(.L_x_1239) ;  /* 0xffffffb4000c8947 */ /* 0x000fea000083ffff */
.L_x_1063:
[----:B------:R-:W-:Y:S05]  /*13480*/  BSYNC B3 ;  /* 0x0000000000037941 */ /* 0x000fea0003800000 */
.L_x_1062:
[----:B------:R-:W2:Y:S01]  /*13490*/  LDCU UR4, c[0x0][0x3a4] ;  /* 0x00007480ff0477ac */ /* 0x000ea20008000800 */
[----:B------:R-:W-:Y:S01]  /*134a0*/  IADD3 R15, PT, PT, R15, 0x1, RZ ;  /* 0x000000010f0f7810 */ /* 0x000fe20007ffe0ff */
[----:B------:R-:W3:Y:S03]  /*134b0*/  LDCU UR5, c[0x0][0x398] ;  /* 0x00007300ff0577ac */ /* 0x000ee60008000800 */
[----:B------:R-:W-:Y:S02]  /*134c0*/  IADD3 R0, PT, PT, R4, R15, RZ ;  /* 0x0000000f04007210 */ /* 0x000fe40007ffe0ff */
[----:B--2---:R-:W-:-:S04]  /*134d0*/  ISETP.GE.AND P0, PT, R15, UR4, PT ;  /* 0x000000040f007c0c */ /* 0x004fc8000bf06270 */
[----:B---3--:R-:W-:-:S13]  /*134e0*/  ISETP.GE.OR P0, PT, R0, UR5, P0 ;  /* 0x0000000500007c0c */ /* 0x008fda0008706670 */
[----:B------:R-:W-:Y:S05]  /*134f0*/  @!P0 BRA `(.L_x_1240) ;  /* 0xffffffb000d88947 */ /* 0x000fea000383ffff */
.L_x_537:
[----:B------:R-:W-:Y:S05]  /*13500*/  BSYNC B0 ;  /* 0x0000000000007941 */ /* 0x000fea0003800000 */
.L_x_536:
[----:B------:R-:W-:-:S13]  /*13510*/  ISETP.NE.AND P0, PT, R16, 0x7, PT ;  /* 0x000000071000780c */ /* 0x000fda0003f05270 */
[----:B------:R-:W-:Y:S05]  /*13520*/  @P0 EXIT ;  /* 0x000000000000094d */ /* 0x000fea0003800000 */
[----:B------:R-:W-:Y:S01]  /*13530*/  MOV R0, 0x10 ;  /* 0x0000001000007802 */ /* 0x000fe20000000f00 */
[----:B------:R-:W2:Y:S01]  /*13540*/  LDCU.64 UR4, c[0x4][0x8] ;  /* 0x01000100ff0477ac */ /* 0x000ea20008000a00 */
[----:B------:R-:W-:Y:S02]  /*13550*/  CS2R R6, SRZ ;  /* 0x0000000000067805 */ /* 0x000fe4000001ff00 */
[----:B------:R3:W4:Y:S01]  /*13560*/  LDC.64 R2, c[0x4][R0] ;  /* 0x0100000000027b82 */ /* 0x0007220000000a00 */
[----:B--2---:R-:W-:Y:S02]  /*13570*/  MOV R4, UR4 ;  /* 0x0000000400047c02 */ /* 0x004fe40008000f00 */
[----:B---3--:R-:W-:-:S07]  /*13580*/  MOV R5, UR5 ;  /* 0x0000000500057c02 */ /* 0x008fce0008000f00 */
[----:B-----5:R-:W-:-:S07]  /*13590*/  LEPC R20, `(.L_x_1241) ;  /* 0x000000001014794e */ /* 0x020fce0000000000 */
[----:B01--4-:R-:W-:Y:S05]  /*135a0*/  CALL.ABS.NOINC R2 ;  /* 0x0000000002007343 */ /* 0x013fea0003c00000 */
.L_x_1241:
[----:B------:R-:W-:Y:S05]  /*135b0*/  EXIT ;  /* 0x000000000000794d */ /* 0x000fea0003800000 */
        .weak           $__internal_1_$__cuda_sm20_sqrt_rn_f32_slowpath
        .type           $__internal_1_$__cuda_sm20_sqrt_rn_f32_slowpath,@function
        .size           $__internal_1_$__cuda_sm20_sqrt_rn_f32_slowpath,(.L_x_1245 - $__internal_1_$__cuda_sm20_sqrt_rn_f32_slowpath)
$__internal_1_$__cuda_sm20_sqrt_rn_f32_slowpath:
        /* <DEDUP_REMOVED lines=13> */
[----:B------:R-:W-:Y:S01]  /*13690*/  @P2 FMUL.FTZ R41, R8, 0.5 ;  /* 0x3f00000008292820 */ /* 0x000fe20000410000 */
[----:B------:R-:W-:Y:S02]  /*136a0*/  @!P2 MOV R8, R0 ;  /* 0x000000000008a202 */ /* 0x000fe40000000f00 */
[----:B------:R-:W-:-:S04]  /*136b0*/  @P2 FADD.FTZ R39, -R40, -RZ ;  /* 0x800000ff28272221 */ /* 0x000fc80000010100 */
[----:B------:R-:W-:-:S04]  /*136c0*/  @P2 FFMA R39, R40, R39, R9 ;  /* 0x0000002728272223 */ /* 0x000fc80000000009 */
[----:B------:R-:W-:-:S04]  /*136d0*/  @P2 FFMA R39, R39, R41, R40 ;  /* 0x0000002927272223 */ /* 0x000fc80000000028 */
[----:B------:R-:W-:-:S07]  /*136e0*/  @P2 FMUL.FTZ R8, R39, 2.3283064365386962891e-10 ;  /* 0x2f80000027082820 */ /* 0x000fce0000410000 */
.L_x_1242:
[----:B------:R-:W-:Y:S01]  /*136f0*/  HFMA2 R9, -RZ, RZ, 0, 0 ;  /* 0x00000000ff097431 */ /* 0x000fe200000001ff */
[----:B------:R-:W-:Y:S02]  /*13700*/  MOV R0, R8 ;  /* 0x0000000800007202 */ /* 0x000fe40000000f00 */
[----:B------:R-:W-:-:S04]  /*13710*/  MOV R8, R42 ;  /* 0x0000002a00087202 */ /* 0x000fc80000000f00 */
[----:B------:R-:W-:Y:S05]  /*13720*/  RET.REL.NODEC R8 `(_Z12make_histoXXPfS_PPP4Nodeiffii) ;  /* 0xfffffec808347950 */ /* 0x000fea0003c3ffff */
.L_x_1243:
        /* <DEDUP_REMOVED lines=13> */
.L_x_1245:


//--------------------- .nv.global.init           --------------------------
	.section	.nv.global.init,"aw",@progbits
.nv.global.init:
	.type		$str,@object
	.size		$str,($str$1 - $str)
$str:
        /*0000*/ 	.byte	0x25, 0x66, 0x20, 0x0a, 0x00
	.type		$str$1,@object
	.size		$str$1,(.L_1 - $str$1)
$str$1:
        /*0005*/ 	.byte	0x45, 0x78, 0x69, 0x74, 0x20, 0x74, 0x68, 0x65, 0x20, 0x6b, 0x65, 0x72, 0x6e, 0x65, 0x6c, 0x00
.L_1:


//--------------------- .nv.shared.reserved.0     --------------------------
	.section	.nv.shared.reserved.0,"aw",@nobits
	.weak		__nv_reservedSMEM_offset_0_alias
	.size		__nv_reservedSMEM_offset_0_alias, 0, 64
	.other		__nv_reservedSMEM_offset_0_alias,@"STO_CUDA_RESERVED_SHARED STV_DEFAULT"
__nv_reservedSMEM_offset_0_alias:
	.zero		0
	.zero		64


//--------------------- .nv.constant0._Z12make_histoXYPfS_PPP4NodeS3_iffii --------------------------
	.section	.nv.constant0._Z12make_histoXYPfS_PPP4NodeS3_iffii,"a",@progbits
	.sectionflags	@""
	.align	4
.nv.constant0._Z12make_histoXYPfS_PPP4NodeS3_iffii:
	.zero		948


//--------------------- .nv.constant0._Z12make_histoXXPfS_PPP4Nodeiffii --------------------------
	.section	.nv.constant0._Z12make_histoXXPfS_PPP4Nodeiffii,"a",@progbits
	.sectionflags	@""
	.align	4
.nv.constant0._Z12make_histoXXPfS_PPP4Nodeiffii:
	.zero		940


//--------------------- SYMBOLS --------------------------

	.type		.nv.reservedSmem.offset0,@object
	.size		.nv.reservedSmem.offset0,0x4
	.type		vprintf,@function
